//
// Generated by NVIDIA NVVM Compiler
//
// Compiler Build ID: CL-36424714
// Cuda compilation tools, release 13.0, V13.0.88
// Based on NVVM 20.0.0
//

.version 9.0
.target sm_100
.address_size 64

	// .globl	_Z10InitializeIhLj2ELj100EEvRAmlmlmlT0_T0_T0_T0__T_RAmlmlmlT0_T0_T0_T0__iPb
.extern .func  (.param .b32 func_retval0) vprintf
(
	.param .b64 vprintf_param_0,
	.param .b64 vprintf_param_1
)
;
// _ZZ10InitializeIhLj2ELj100EEvRAmlmlmlT0_T0_T0_T0__T_RAmlmlmlT0_T0_T0_T0__iPbE5board has been demoted
// _ZZ10InitializeIhLj2ELj100EEvRAmlmlmlT0_T0_T0_T0__T_RAmlmlmlT0_T0_T0_T0__iPbE6pivots has been demoted
// _ZZ10InitializeIhLj2ELj100EEvRAmlmlmlT0_T0_T0_T0__T_RAmlmlmlT0_T0_T0_T0__iPbE11pivot_count has been demoted
// _ZZ14FindMinsKernelIhLj2ELj4EEvRAmlmlmlT0_T0_T0_T0__T_RAT1__jE6values has been demoted
// _ZZ14FindMinsKernelIhLj2ELj4EEvRAmlmlmlT0_T0_T0_T0__T_RAT1__jE3pos has been demoted
// _ZZ10SearchTreeIhLj2ELj4ELj100EEvRAmlmlmlT0_T0_T0_T0__T_PS1_PjjE11board_stack has been demoted
// _ZZ10SearchTreeIhLj2ELj4ELj100EEvRAmlmlmlT0_T0_T0_T0__T_PS1_PjjE15candidate_stack has been demoted
// _ZZ10SearchTreeIhLj2ELj4ELj100EEvRAmlmlmlT0_T0_T0_T0__T_PS1_PjjE9bit_stack has been demoted
// _ZZ10SearchTreeIhLj2ELj4ELj100EEvRAmlmlmlT0_T0_T0_T0__T_PS1_PjjE6pivots has been demoted
// _ZZ10SearchTreeIhLj2ELj4ELj100EEvRAmlmlmlT0_T0_T0_T0__T_PS1_PjjE11pivot_count has been demoted
// _ZZ10SearchTreeIhLj2ELj4ELj100EEvRAmlmlmlT0_T0_T0_T0__T_PS1_PjjE15min_value_board has been demoted
// _ZZ10SearchTreeIhLj2ELj4ELj100EEvRAmlmlmlT0_T0_T0_T0__T_PS1_PjjE13min_pos_board has been demoted
// _ZZ10InitializeItLj3ELj100EEvRAmlmlmlT0_T0_T0_T0__T_RAmlmlmlT0_T0_T0_T0__iPbE5board has been demoted
// _ZZ10InitializeItLj3ELj100EEvRAmlmlmlT0_T0_T0_T0__T_RAmlmlmlT0_T0_T0_T0__iPbE6pivots has been demoted
// _ZZ10InitializeItLj3ELj100EEvRAmlmlmlT0_T0_T0_T0__T_RAmlmlmlT0_T0_T0_T0__iPbE11pivot_count has been demoted
// _ZZ14FindMinsKernelItLj3ELj4EEvRAmlmlmlT0_T0_T0_T0__T_RAT1__jE6values has been demoted
// _ZZ14FindMinsKernelItLj3ELj4EEvRAmlmlmlT0_T0_T0_T0__T_RAT1__jE3pos has been demoted
// _ZZ10SearchTreeItLj3ELj4ELj100EEvRAmlmlmlT0_T0_T0_T0__T_PS1_PjjE11board_stack has been demoted
// _ZZ10SearchTreeItLj3ELj4ELj100EEvRAmlmlmlT0_T0_T0_T0__T_PS1_PjjE15candidate_stack has been demoted
// _ZZ10SearchTreeItLj3ELj4ELj100EEvRAmlmlmlT0_T0_T0_T0__T_PS1_PjjE9bit_stack has been demoted
// _ZZ10SearchTreeItLj3ELj4ELj100EEvRAmlmlmlT0_T0_T0_T0__T_PS1_PjjE6pivots has been demoted
// _ZZ10SearchTreeItLj3ELj4ELj100EEvRAmlmlmlT0_T0_T0_T0__T_PS1_PjjE11pivot_count has been demoted
// _ZZ10SearchTreeItLj3ELj4ELj100EEvRAmlmlmlT0_T0_T0_T0__T_PS1_PjjE15min_value_board has been demoted
// _ZZ10SearchTreeItLj3ELj4ELj100EEvRAmlmlmlT0_T0_T0_T0__T_PS1_PjjE13min_pos_board has been demoted
// _ZZ10InitializeItLj4ELj100EEvRAmlmlmlT0_T0_T0_T0__T_RAmlmlmlT0_T0_T0_T0__iPbE5board has been demoted
// _ZZ10InitializeItLj4ELj100EEvRAmlmlmlT0_T0_T0_T0__T_RAmlmlmlT0_T0_T0_T0__iPbE6pivots has been demoted
// _ZZ10InitializeItLj4ELj100EEvRAmlmlmlT0_T0_T0_T0__T_RAmlmlmlT0_T0_T0_T0__iPbE11pivot_count has been demoted
// _ZZ14FindMinsKernelItLj4ELj4EEvRAmlmlmlT0_T0_T0_T0__T_RAT1__jE6values has been demoted
// _ZZ14FindMinsKernelItLj4ELj4EEvRAmlmlmlT0_T0_T0_T0__T_RAT1__jE3pos has been demoted
// _ZZ10SearchTreeItLj4ELj4ELj100EEvRAmlmlmlT0_T0_T0_T0__T_PS1_PjjE11board_stack has been demoted
// _ZZ10SearchTreeItLj4ELj4ELj100EEvRAmlmlmlT0_T0_T0_T0__T_PS1_PjjE15candidate_stack has been demoted
// _ZZ10SearchTreeItLj4ELj4ELj100EEvRAmlmlmlT0_T0_T0_T0__T_PS1_PjjE9bit_stack has been demoted
// _ZZ10SearchTreeItLj4ELj4ELj100EEvRAmlmlmlT0_T0_T0_T0__T_PS1_PjjE6pivots has been demoted
// _ZZ10SearchTreeItLj4ELj4ELj100EEvRAmlmlmlT0_T0_T0_T0__T_PS1_PjjE11pivot_count has been demoted
// _ZZ10SearchTreeItLj4ELj4ELj100EEvRAmlmlmlT0_T0_T0_T0__T_PS1_PjjE15min_value_board has been demoted
// _ZZ10SearchTreeItLj4ELj4ELj100EEvRAmlmlmlT0_T0_T0_T0__T_PS1_PjjE13min_pos_board has been demoted
// _ZZ10InitializeIjLj5ELj100EEvRAmlmlmlT0_T0_T0_T0__T_RAmlmlmlT0_T0_T0_T0__iPbE5board has been demoted
// _ZZ10InitializeIjLj5ELj100EEvRAmlmlmlT0_T0_T0_T0__T_RAmlmlmlT0_T0_T0_T0__iPbE6pivots has been demoted
// _ZZ10InitializeIjLj5ELj100EEvRAmlmlmlT0_T0_T0_T0__T_RAmlmlmlT0_T0_T0_T0__iPbE11pivot_count has been demoted
// _ZZ14FindMinsKernelIjLj5ELj4EEvRAmlmlmlT0_T0_T0_T0__T_RAT1__jE6values has been demoted
// _ZZ14FindMinsKernelIjLj5ELj4EEvRAmlmlmlT0_T0_T0_T0__T_RAT1__jE3pos has been demoted
// _ZZ10SearchTreeIjLj5ELj4ELj100EEvRAmlmlmlT0_T0_T0_T0__T_PS1_PjjE11board_stack has been demoted
// _ZZ10SearchTreeIjLj5ELj4ELj100EEvRAmlmlmlT0_T0_T0_T0__T_PS1_PjjE15candidate_stack has been demoted
// _ZZ10SearchTreeIjLj5ELj4ELj100EEvRAmlmlmlT0_T0_T0_T0__T_PS1_PjjE9bit_stack has been demoted
// _ZZ10SearchTreeIjLj5ELj4ELj100EEvRAmlmlmlT0_T0_T0_T0__T_PS1_PjjE6pivots has been demoted
// _ZZ10SearchTreeIjLj5ELj4ELj100EEvRAmlmlmlT0_T0_T0_T0__T_PS1_PjjE11pivot_count has been demoted
// _ZZ10SearchTreeIjLj5ELj4ELj100EEvRAmlmlmlT0_T0_T0_T0__T_PS1_PjjE15min_value_board has been demoted
// _ZZ10SearchTreeIjLj5ELj4ELj100EEvRAmlmlmlT0_T0_T0_T0__T_PS1_PjjE13min_pos_board has been demoted
// _ZZ10InitializeIyLj6ELj100EEvRAmlmlmlT0_T0_T0_T0__T_RAmlmlmlT0_T0_T0_T0__iPbE5board has been demoted
// _ZZ10InitializeIyLj6ELj100EEvRAmlmlmlT0_T0_T0_T0__T_RAmlmlmlT0_T0_T0_T0__iPbE6pivots has been demoted
// _ZZ10InitializeIyLj6ELj100EEvRAmlmlmlT0_T0_T0_T0__T_RAmlmlmlT0_T0_T0_T0__iPbE11pivot_count has been demoted
// _ZZ14FindMinsKernelIyLj6ELj4EEvRAmlmlmlT0_T0_T0_T0__T_RAT1__jE6values has been demoted
// _ZZ14FindMinsKernelIyLj6ELj4EEvRAmlmlmlT0_T0_T0_T0__T_RAT1__jE3pos has been demoted
// _ZZ10SearchTreeIyLj6ELj4ELj100EEvRAmlmlmlT0_T0_T0_T0__T_PS1_PjjE11board_stack has been demoted
// _ZZ10SearchTreeIyLj6ELj4ELj100EEvRAmlmlmlT0_T0_T0_T0__T_PS1_PjjE15candidate_stack has been demoted
// _ZZ10SearchTreeIyLj6ELj4ELj100EEvRAmlmlmlT0_T0_T0_T0__T_PS1_PjjE9bit_stack has been demoted
// _ZZ10SearchTreeIyLj6ELj4ELj100EEvRAmlmlmlT0_T0_T0_T0__T_PS1_PjjE6pivots has been demoted
// _ZZ10SearchTreeIyLj6ELj4ELj100EEvRAmlmlmlT0_T0_T0_T0__T_PS1_PjjE11pivot_count has been demoted
// _ZZ10SearchTreeIyLj6ELj4ELj100EEvRAmlmlmlT0_T0_T0_T0__T_PS1_PjjE15min_value_board has been demoted
// _ZZ10SearchTreeIyLj6ELj4ELj100EEvRAmlmlmlT0_T0_T0_T0__T_PS1_PjjE13min_pos_board has been demoted
.global .align 1 .b8 $str[22] = {80, 105, 118, 111, 116, 32, 98, 117, 102, 102, 101, 114, 32, 111, 118, 101, 114, 102, 108, 111, 119};

.visible .entry _Z10InitializeIhLj2ELj100EEvRAmlmlmlT0_T0_T0_T0__T_RAmlmlmlT0_T0_T0_T0__iPb(
	.param .u64 .ptr .align 1 _Z10InitializeIhLj2ELj100EEvRAmlmlmlT0_T0_T0_T0__T_RAmlmlmlT0_T0_T0_T0__iPb_param_0,
	.param .u64 .ptr .align 1 _Z10InitializeIhLj2ELj100EEvRAmlmlmlT0_T0_T0_T0__T_RAmlmlmlT0_T0_T0_T0__iPb_param_1,
	.param .u64 .ptr .align 1 _Z10InitializeIhLj2ELj100EEvRAmlmlmlT0_T0_T0_T0__T_RAmlmlmlT0_T0_T0_T0__iPb_param_2
)
{
	.reg .pred 	%p<36>;
	.reg .b16 	%rs<27>;
	.reg .b32 	%r<106>;
	.reg .b64 	%rd<19>;
	// demoted variable
	.shared .align 1 .b8 _ZZ10InitializeIhLj2ELj100EEvRAmlmlmlT0_T0_T0_T0__T_RAmlmlmlT0_T0_T0_T0__iPbE5board[16];
	// demoted variable
	.shared .align 4 .b8 _ZZ10InitializeIhLj2ELj100EEvRAmlmlmlT0_T0_T0_T0__T_RAmlmlmlT0_T0_T0_T0__iPbE6pivots[400];
	// demoted variable
	.shared .align 4 .u32 _ZZ10InitializeIhLj2ELj100EEvRAmlmlmlT0_T0_T0_T0__T_RAmlmlmlT0_T0_T0_T0__iPbE11pivot_count;
	ld.param.u64 	%rd6, [_Z10InitializeIhLj2ELj100EEvRAmlmlmlT0_T0_T0_T0__T_RAmlmlmlT0_T0_T0_T0__iPb_param_0];
	ld.param.u64 	%rd7, [_Z10InitializeIhLj2ELj100EEvRAmlmlmlT0_T0_T0_T0__T_RAmlmlmlT0_T0_T0_T0__iPb_param_1];
	ld.param.u64 	%rd8, [_Z10InitializeIhLj2ELj100EEvRAmlmlmlT0_T0_T0_T0__T_RAmlmlmlT0_T0_T0_T0__iPb_param_2];
	cvta.to.global.u64 	%rd1, %rd8;
	mov.u32 	%r1, %tid.x;
	setp.ne.s32 	%p1, %r1, 0;
	@%p1 bra 	$L__BB0_2;
	mov.b32 	%r34, 0;
	st.shared.u32 	[_ZZ10InitializeIhLj2ELj100EEvRAmlmlmlT0_T0_T0_T0__T_RAmlmlmlT0_T0_T0_T0__iPbE11pivot_count], %r34;
	mov.b16 	%rs5, 1;
	st.global.u8 	[%rd1], %rs5;
$L__BB0_2:
	setp.gt.u32 	%p2, %r1, 15;
	@%p2 bra 	$L__BB0_5;
	mov.u32 	%r2, %ntid.x;
	mov.u32 	%r35, _ZZ10InitializeIhLj2ELj100EEvRAmlmlmlT0_T0_T0_T0__T_RAmlmlmlT0_T0_T0_T0__iPbE5board;
	mov.u32 	%r99, %r1;
$L__BB0_4:
	add.s32 	%r36, %r35, %r99;
	mov.b16 	%rs6, 15;
	st.shared.u8 	[%r36], %rs6;
	add.s32 	%r99, %r99, %r2;
	setp.lt.u32 	%p3, %r99, 16;
	@%p3 bra 	$L__BB0_4;
$L__BB0_5:
	bar.sync 	0;
	cvt.u16.u32 	%rs7, %r1;
	mul.hi.u16 	%rs8, %rs7, 21846;
	mul.lo.s16 	%rs9, %rs8, 3;
	sub.s16 	%rs10, %rs7, %rs9;
	cvt.u32.u16 	%r5, %rs10;
	cvta.to.global.u64 	%rd2, %rd7;
	mov.b32 	%r7, 0;
	mov.u64 	%rd11, $str;
$L__BB0_6:
	mul.wide.u32 	%rd9, %r7, 4;
	add.s64 	%rd10, %rd2, %rd9;
	ld.global.u32 	%r8, [%rd10];
	setp.eq.s32 	%p4, %r8, 0;
	@%p4 bra 	$L__BB0_41;
	setp.ne.s32 	%p5, %r1, 0;
	add.s32 	%r38, %r8, -1;
	mov.b32 	%r39, 1;
	shl.b32 	%r9, %r39, %r38;
	@%p5 bra 	$L__BB0_9;
	mov.u32 	%r40, _ZZ10InitializeIhLj2ELj100EEvRAmlmlmlT0_T0_T0_T0__T_RAmlmlmlT0_T0_T0_T0__iPbE5board;
	add.s32 	%r41, %r40, %r7;
	st.shared.u8 	[%r41], %r9;
$L__BB0_9:
	setp.gt.u32 	%p6, %r1, 2;
	bar.sync 	0;
	cvt.u16.u32 	%rs1, %r9;
	shr.u32 	%r101, %r7, 2;
	and.b32  	%r102, %r7, 3;
	@%p6 bra 	$L__BB0_14;
	setp.le.u32 	%p12, %r102, %r5;
	selp.u32 	%r48, 1, 0, %p12;
	add.s32 	%r102, %r5, %r48;
	bra.uni 	$L__BB0_18;
$L__BB0_11:
	setp.gt.u32 	%p34, %r1, 15;
	@%p34 bra 	$L__BB0_28;
	mov.u32 	%r6, %ntid.x;
	cvt.u64.u32 	%rd15, %r1;
	cvta.to.global.u64 	%rd16, %rd6;
	add.s64 	%rd18, %rd16, %rd15;
	cvt.u64.u32 	%rd17, %r6;
	mov.u32 	%r97, _ZZ10InitializeIhLj2ELj100EEvRAmlmlmlT0_T0_T0_T0__T_RAmlmlmlT0_T0_T0_T0__iPbE5board;
$L__BB0_13:
	add.s32 	%r98, %r97, %r1;
	ld.shared.u8 	%rs26, [%r98];
	st.global.u8 	[%rd18], %rs26;
	add.s32 	%r1, %r1, %r6;
	add.s64 	%rd18, %rd18, %rd17;
	setp.lt.u32 	%p35, %r1, 16;
	@%p35 bra 	$L__BB0_13;
	bra.uni 	$L__BB0_28;
$L__BB0_14:
	setp.gt.u32 	%p7, %r1, 5;
	@%p7 bra 	$L__BB0_16;
	setp.le.u32 	%p11, %r101, %r5;
	selp.u32 	%r47, 1, 0, %p11;
	add.s32 	%r101, %r5, %r47;
	bra.uni 	$L__BB0_18;
$L__BB0_16:
	setp.ne.s32 	%p8, %r1, 6;
	@%p8 bra 	$L__BB0_22;
	and.b32  	%r42, %r7, 2;
	and.b32  	%r43, %r101, 2;
	add.s32 	%r44, %r43, %r5;
	setp.ge.u32 	%p9, %r44, %r101;
	selp.u32 	%r45, 1, 0, %p9;
	add.s32 	%r101, %r44, %r45;
	setp.ge.u32 	%p10, %r42, %r102;
	selp.u32 	%r46, 1, 0, %p10;
	or.b32  	%r102, %r42, %r46;
$L__BB0_18:
	shl.b32 	%r49, %r101, 2;
	add.s32 	%r18, %r49, %r102;
	mov.u32 	%r50, _ZZ10InitializeIhLj2ELj100EEvRAmlmlmlT0_T0_T0_T0__T_RAmlmlmlT0_T0_T0_T0__iPbE5board;
	add.s32 	%r51, %r50, %r18;
	ld.shared.u8 	%rs11, [%r51];
	cvt.u32.u16 	%r52, %rs11;
	popc.b32 	%r53, %r52;
	cvt.u16.u32 	%rs14, %r53;
	not.b16 	%rs15, %rs1;
	and.b16  	%rs16, %rs11, %rs15;
	and.b16  	%rs17, %rs16, 255;
	st.shared.u8 	[%r51], %rs16;
	cvt.u32.u16 	%r54, %rs17;
	popc.b32 	%r55, %r54;
	cvt.u16.u32 	%rs2, %r55;
	setp.gt.u16 	%p13, %rs2, 1;
	setp.ge.u16 	%p14, %rs2, %rs14;
	or.pred  	%p15, %p13, %p14;
	@%p15 bra 	$L__BB0_22;
	atom.shared.add.u32 	%r19, [_ZZ10InitializeIhLj2ELj100EEvRAmlmlmlT0_T0_T0_T0__T_RAmlmlmlT0_T0_T0_T0__iPbE11pivot_count], 1;
	setp.lt.u32 	%p16, %r19, 100;
	@%p16 bra 	$L__BB0_21;
	cvta.global.u64 	%rd12, %rd11;
	{ // callseq 0, 0
	.param .b64 param0;
	st.param.b64 	[param0], %rd12;
	.param .b64 param1;
	st.param.b64 	[param1], 0;
	.param .b32 retval0;
	call.uni (retval0), 
	vprintf, 
	(
	param0, 
	param1
	);
	ld.param.b32 	%r62, [retval0];
	} // callseq 0
	bra.uni 	$L__BB0_22;
$L__BB0_21:
	cvt.u32.u16 	%r56, %rs2;
	mad.lo.s32 	%r57, %r18, %r56, %r56;
	add.s32 	%r58, %r57, -1;
	shl.b32 	%r59, %r19, 2;
	mov.u32 	%r60, _ZZ10InitializeIhLj2ELj100EEvRAmlmlmlT0_T0_T0_T0__T_RAmlmlmlT0_T0_T0_T0__iPbE6pivots;
	add.s32 	%r61, %r60, %r59;
	st.shared.u32 	[%r61], %r58;
$L__BB0_22:
	bar.sync 	0;
	ld.shared.u32 	%r64, [_ZZ10InitializeIhLj2ELj100EEvRAmlmlmlT0_T0_T0_T0__T_RAmlmlmlT0_T0_T0_T0__iPbE11pivot_count];
	setp.eq.s32 	%p17, %r64, 0;
	@%p17 bra 	$L__BB0_40;
$L__BB0_23:
	setp.ne.s32 	%p18, %r1, 0;
	bar.sync 	0;
	ld.shared.u32 	%r65, [_ZZ10InitializeIhLj2ELj100EEvRAmlmlmlT0_T0_T0_T0__T_RAmlmlmlT0_T0_T0_T0__iPbE11pivot_count];
	shl.b32 	%r66, %r65, 2;
	mov.u32 	%r67, _ZZ10InitializeIhLj2ELj100EEvRAmlmlmlT0_T0_T0_T0__T_RAmlmlmlT0_T0_T0_T0__iPbE6pivots;
	add.s32 	%r68, %r67, %r66;
	ld.shared.u32 	%r20, [%r68+-4];
	bar.sync 	0;
	@%p18 bra 	$L__BB0_25;
	ld.shared.u32 	%r69, [_ZZ10InitializeIhLj2ELj100EEvRAmlmlmlT0_T0_T0_T0__T_RAmlmlmlT0_T0_T0_T0__iPbE11pivot_count];
	add.s32 	%r70, %r69, -1;
	st.shared.u32 	[_ZZ10InitializeIhLj2ELj100EEvRAmlmlmlT0_T0_T0_T0__T_RAmlmlmlT0_T0_T0_T0__iPbE11pivot_count], %r70;
$L__BB0_25:
	bar.sync 	0;
	setp.ne.s32 	%p19, %r20, -1;
	@%p19 bra 	$L__BB0_29;
	setp.eq.s32 	%p32, %r1, 0;
	@%p32 bra 	$L__BB0_27;
	bra.uni 	$L__BB0_28;
$L__BB0_27:
	mov.b32 	%r96, 0;
	st.shared.u32 	[_ZZ10InitializeIhLj2ELj100EEvRAmlmlmlT0_T0_T0_T0__T_RAmlmlmlT0_T0_T0_T0__iPbE11pivot_count], %r96;
	mov.b16 	%rs25, 0;
	st.global.u8 	[%rd1], %rs25;
$L__BB0_28:
	ret;
$L__BB0_29:
	setp.gt.u32 	%p20, %r1, 2;
	bar.sync 	0;
	mov.u32 	%r71, _ZZ10InitializeIhLj2ELj100EEvRAmlmlmlT0_T0_T0_T0__T_RAmlmlmlT0_T0_T0_T0__iPbE5board;
	add.s32 	%r72, %r71, %r20;
	ld.shared.u8 	%rs3, [%r72];
	shr.u32 	%r103, %r20, 2;
	and.b32  	%r104, %r20, 3;
	@%p20 bra 	$L__BB0_31;
	setp.le.u32 	%p26, %r104, %r5;
	selp.u32 	%r79, 1, 0, %p26;
	add.s32 	%r104, %r5, %r79;
	bra.uni 	$L__BB0_35;
$L__BB0_31:
	setp.gt.u32 	%p21, %r1, 5;
	@%p21 bra 	$L__BB0_33;
	setp.le.u32 	%p25, %r103, %r5;
	selp.u32 	%r78, 1, 0, %p25;
	add.s32 	%r103, %r5, %r78;
	bra.uni 	$L__BB0_35;
$L__BB0_33:
	setp.ne.s32 	%p22, %r1, 6;
	@%p22 bra 	$L__BB0_39;
	and.b32  	%r73, %r20, 2;
	and.b32  	%r74, %r103, 1073741822;
	add.s32 	%r75, %r74, %r5;
	setp.ge.u32 	%p23, %r75, %r103;
	selp.u32 	%r76, 1, 0, %p23;
	add.s32 	%r103, %r75, %r76;
	setp.ge.u32 	%p24, %r73, %r104;
	selp.u32 	%r77, 1, 0, %p24;
	or.b32  	%r104, %r73, %r77;
$L__BB0_35:
	shl.b32 	%r80, %r103, 2;
	add.s32 	%r29, %r80, %r104;
	add.s32 	%r82, %r71, %r29;
	ld.shared.u8 	%rs18, [%r82];
	cvt.u32.u16 	%r83, %rs18;
	popc.b32 	%r84, %r83;
	cvt.u16.u32 	%rs21, %r84;
	not.b16 	%rs22, %rs3;
	and.b16  	%rs23, %rs18, %rs22;
	and.b16  	%rs24, %rs23, 255;
	st.shared.u8 	[%r82], %rs23;
	cvt.u32.u16 	%r85, %rs24;
	popc.b32 	%r86, %r85;
	cvt.u16.u32 	%rs4, %r86;
	setp.gt.u16 	%p27, %rs4, 1;
	setp.ge.u16 	%p28, %rs4, %rs21;
	or.pred  	%p29, %p27, %p28;
	@%p29 bra 	$L__BB0_39;
	atom.shared.add.u32 	%r30, [_ZZ10InitializeIhLj2ELj100EEvRAmlmlmlT0_T0_T0_T0__T_RAmlmlmlT0_T0_T0_T0__iPbE11pivot_count], 1;
	setp.lt.u32 	%p30, %r30, 100;
	@%p30 bra 	$L__BB0_38;
	cvta.global.u64 	%rd14, %rd11;
	{ // callseq 1, 0
	.param .b64 param0;
	st.param.b64 	[param0], %rd14;
	.param .b64 param1;
	st.param.b64 	[param1], 0;
	.param .b32 retval0;
	call.uni (retval0), 
	vprintf, 
	(
	param0, 
	param1
	);
	ld.param.b32 	%r93, [retval0];
	} // callseq 1
	bra.uni 	$L__BB0_39;
$L__BB0_38:
	cvt.u32.u16 	%r87, %rs4;
	mad.lo.s32 	%r88, %r29, %r87, %r87;
	add.s32 	%r89, %r88, -1;
	shl.b32 	%r90, %r30, 2;
	add.s32 	%r92, %r67, %r90;
	st.shared.u32 	[%r92], %r89;
$L__BB0_39:
	bar.sync 	0;
	ld.shared.u32 	%r95, [_ZZ10InitializeIhLj2ELj100EEvRAmlmlmlT0_T0_T0_T0__T_RAmlmlmlT0_T0_T0_T0__iPbE11pivot_count];
	setp.eq.s32 	%p31, %r95, 0;
	@%p31 bra 	$L__BB0_40;
	bra.uni 	$L__BB0_23;
$L__BB0_40:
	bar.sync 	0;
$L__BB0_41:
	add.s32 	%r7, %r7, 1;
	setp.eq.s32 	%p33, %r7, 16;
	@%p33 bra 	$L__BB0_11;
	bra.uni 	$L__BB0_6;

}
	// .globl	_Z14FindMinsKernelIhLj2ELj4EEvRAmlmlmlT0_T0_T0_T0__T_RAT1__j
.visible .entry _Z14FindMinsKernelIhLj2ELj4EEvRAmlmlmlT0_T0_T0_T0__T_RAT1__j(
	.param .u64 .ptr .align 1 _Z14FindMinsKernelIhLj2ELj4EEvRAmlmlmlT0_T0_T0_T0__T_RAT1__j_param_0,
	.param .u64 .ptr .align 1 _Z14FindMinsKernelIhLj2ELj4EEvRAmlmlmlT0_T0_T0_T0__T_RAT1__j_param_1
)
{
	.reg .pred 	%p<36>;
	.reg .b16 	%rs<34>;
	.reg .b32 	%r<120>;
	.reg .b64 	%rd<13>;
	// demoted variable
	.shared .align 1 .b8 _ZZ14FindMinsKernelIhLj2ELj4EEvRAmlmlmlT0_T0_T0_T0__T_RAT1__jE6values[64];
	// demoted variable
	.shared .align 4 .b8 _ZZ14FindMinsKernelIhLj2ELj4EEvRAmlmlmlT0_T0_T0_T0__T_RAT1__jE3pos[256];
	ld.param.u64 	%rd6, [_Z14FindMinsKernelIhLj2ELj4EEvRAmlmlmlT0_T0_T0_T0__T_RAT1__j_param_0];
	ld.param.u64 	%rd7, [_Z14FindMinsKernelIhLj2ELj4EEvRAmlmlmlT0_T0_T0_T0__T_RAT1__j_param_1];
	mov.u32 	%r119, %tid.x;
	setp.gt.u32 	%p2, %r119, 15;
	@%p2 bra 	$L__BB1_3;
	mov.u32 	%r2, %ntid.x;
	cvta.to.global.u64 	%rd1, %rd6;
	mov.u32 	%r52, _ZZ14FindMinsKernelIhLj2ELj4EEvRAmlmlmlT0_T0_T0_T0__T_RAT1__jE6values;
	mov.u32 	%r55, _ZZ14FindMinsKernelIhLj2ELj4EEvRAmlmlmlT0_T0_T0_T0__T_RAT1__jE3pos;
	mov.u32 	%r105, %r119;
$L__BB1_2:
	cvt.u64.u32 	%rd8, %r105;
	add.s64 	%rd9, %rd1, %rd8;
	ld.global.u8 	%r48, [%rd9];
	popc.b32 	%r49, %r48;
	cvt.u16.u32 	%rs13, %r49;
	setp.eq.s16 	%p3, %rs13, 1;
	selp.b32 	%r50, -3, %r105, %p3;
	selp.b16 	%rs14, -1, %rs13, %p3;
	shl.b32 	%r51, %r105, 2;
	add.s32 	%r53, %r52, %r51;
	st.shared.u8 	[%r53], %rs14;
	shl.b32 	%r54, %r105, 4;
	add.s32 	%r56, %r55, %r54;
	st.shared.u32 	[%r56], %r50;
	mov.b16 	%rs15, 255;
	st.shared.u8 	[%r53+1], %rs15;
	mov.b32 	%r57, -3;
	st.shared.u32 	[%r56+4], %r57;
	st.shared.u8 	[%r53+2], %rs15;
	st.shared.u32 	[%r56+8], %r57;
	st.shared.u8 	[%r53+3], %rs15;
	st.shared.u32 	[%r56+12], %r57;
	add.s32 	%r105, %r105, %r2;
	setp.lt.u32 	%p4, %r105, 16;
	@%p4 bra 	$L__BB1_2;
$L__BB1_3:
	bar.sync 	0;
	mov.b32 	%r106, 8;
	mov.u32 	%r5, %ntid.x;
	mov.u32 	%r61, _ZZ14FindMinsKernelIhLj2ELj4EEvRAmlmlmlT0_T0_T0_T0__T_RAT1__jE6values;
$L__BB1_4:
	setp.ge.u32 	%p5, %r119, %r106;
	@%p5 bra 	$L__BB1_38;
	shl.b32 	%r62, %r106, 2;
	mov.u32 	%r107, %r119;
$L__BB1_6:
	shl.b32 	%r60, %r107, 2;
	add.s32 	%r8, %r61, %r60;
	add.s32 	%r9, %r8, %r62;
	ld.shared.u8 	%rs30, [%r9];
	ld.shared.u8 	%rs16, [%r8];
	setp.gt.u16 	%p7, %rs30, %rs16;
	mov.b32 	%r108, 0;
	mov.pred 	%p35, -1;
	mov.u32 	%r109, %r8;
	@%p7 bra 	$L__BB1_33;
$L__BB1_7:
	not.pred 	%p14, %p35;
	@%p14 bra 	$L__BB1_11;
	shl.b32 	%r67, %r107, 4;
	mov.u32 	%r68, _ZZ14FindMinsKernelIhLj2ELj4EEvRAmlmlmlT0_T0_T0_T0__T_RAT1__jE3pos;
	add.s32 	%r69, %r68, %r67;
	add.s32 	%r110, %r69, 12;
	mov.b32 	%r111, 2;
$L__BB1_9:
	add.s32 	%r18, %r110, -4;
	ld.shared.u32 	%r70, [%r110+-4];
	st.shared.u32 	[%r110], %r70;
	add.s32 	%r71, %r8, %r111;
	ld.shared.u8 	%rs20, [%r71];
	st.shared.u8 	[%r71+1], %rs20;
	add.s32 	%r19, %r111, -1;
	setp.gt.u32 	%p15, %r111, %r108;
	mov.u32 	%r110, %r18;
	mov.u32 	%r111, %r19;
	@%p15 bra 	$L__BB1_9;
	ld.shared.u8 	%rs30, [%r9];
$L__BB1_11:
	shl.b32 	%r72, %r107, 4;
	mov.u32 	%r73, _ZZ14FindMinsKernelIhLj2ELj4EEvRAmlmlmlT0_T0_T0_T0__T_RAT1__jE3pos;
	add.s32 	%r20, %r73, %r72;
	shl.b32 	%r74, %r106, 4;
	add.s32 	%r21, %r20, %r74;
	ld.shared.u32 	%r75, [%r21];
	shl.b32 	%r76, %r108, 2;
	add.s32 	%r77, %r20, %r76;
	st.shared.u32 	[%r77], %r75;
	st.shared.u8 	[%r109], %rs30;
	add.s32 	%r112, %r108, 1;
	setp.eq.s32 	%p16, %r112, 4;
	@%p16 bra 	$L__BB1_37;
	ld.shared.u8 	%rs31, [%r9+1];
$L__BB1_13:
	add.s32 	%r24, %r8, %r112;
	ld.shared.u8 	%rs21, [%r24];
	setp.gt.u16 	%p17, %rs31, %rs21;
	@%p17 bra 	$L__BB1_43;
	setp.gt.u32 	%p18, %r112, 2;
	@%p18 bra 	$L__BB1_18;
	mov.b32 	%r113, 3;
$L__BB1_16:
	add.s32 	%r26, %r113, -1;
	shl.b32 	%r79, %r113, 2;
	add.s32 	%r80, %r20, %r79;
	ld.shared.u32 	%r81, [%r80+-4];
	st.shared.u32 	[%r80], %r81;
	add.s32 	%r82, %r8, %r113;
	ld.shared.u8 	%rs23, [%r82+-1];
	st.shared.u8 	[%r82], %rs23;
	setp.gt.u32 	%p19, %r26, %r112;
	mov.u32 	%r113, %r26;
	@%p19 bra 	$L__BB1_16;
	ld.shared.u8 	%rs31, [%r9+1];
$L__BB1_18:
	ld.shared.u32 	%r83, [%r21+4];
	shl.b32 	%r84, %r112, 2;
	add.s32 	%r85, %r20, %r84;
	st.shared.u32 	[%r85], %r83;
	st.shared.u8 	[%r24], %rs31;
	add.s32 	%r114, %r112, 1;
	setp.eq.s32 	%p20, %r114, 4;
	@%p20 bra 	$L__BB1_37;
	ld.shared.u8 	%rs32, [%r9+2];
$L__BB1_20:
	add.s32 	%r30, %r8, %r114;
	ld.shared.u8 	%rs24, [%r30];
	setp.gt.u16 	%p21, %rs32, %rs24;
	@%p21 bra 	$L__BB1_44;
	setp.gt.u32 	%p22, %r114, 2;
	@%p22 bra 	$L__BB1_25;
	mov.b32 	%r115, 3;
$L__BB1_23:
	add.s32 	%r32, %r115, -1;
	shl.b32 	%r87, %r115, 2;
	add.s32 	%r88, %r20, %r87;
	ld.shared.u32 	%r89, [%r88+-4];
	st.shared.u32 	[%r88], %r89;
	add.s32 	%r90, %r8, %r115;
	ld.shared.u8 	%rs26, [%r90+-1];
	st.shared.u8 	[%r90], %rs26;
	setp.gt.u32 	%p23, %r32, %r114;
	mov.u32 	%r115, %r32;
	@%p23 bra 	$L__BB1_23;
	ld.shared.u8 	%rs32, [%r9+2];
$L__BB1_25:
	ld.shared.u32 	%r91, [%r21+8];
	shl.b32 	%r92, %r114, 2;
	add.s32 	%r93, %r20, %r92;
	st.shared.u32 	[%r93], %r91;
	st.shared.u8 	[%r30], %rs32;
	add.s32 	%r116, %r114, 1;
	setp.eq.s32 	%p24, %r116, 4;
	@%p24 bra 	$L__BB1_37;
	ld.shared.u8 	%rs33, [%r9+3];
$L__BB1_27:
	add.s32 	%r36, %r8, %r116;
	ld.shared.u8 	%rs27, [%r36];
	setp.gt.u16 	%p25, %rs33, %rs27;
	@%p25 bra 	$L__BB1_36;
	setp.gt.u32 	%p26, %r116, 2;
	@%p26 bra 	$L__BB1_32;
	mov.b32 	%r117, 3;
$L__BB1_30:
	add.s32 	%r38, %r117, -1;
	shl.b32 	%r95, %r117, 2;
	add.s32 	%r96, %r20, %r95;
	ld.shared.u32 	%r97, [%r96+-4];
	st.shared.u32 	[%r96], %r97;
	add.s32 	%r98, %r8, %r117;
	ld.shared.u8 	%rs29, [%r98+-1];
	st.shared.u8 	[%r98], %rs29;
	setp.gt.u32 	%p27, %r38, %r116;
	mov.u32 	%r117, %r38;
	@%p27 bra 	$L__BB1_30;
	ld.shared.u8 	%rs33, [%r9+3];
$L__BB1_32:
	ld.shared.u32 	%r99, [%r21+12];
	shl.b32 	%r100, %r116, 2;
	add.s32 	%r101, %r20, %r100;
	st.shared.u32 	[%r101], %r99;
	st.shared.u8 	[%r36], %rs33;
	bra.uni 	$L__BB1_37;
$L__BB1_33:
	add.s32 	%r109, %r8, 1;
	ld.shared.u8 	%rs17, [%r8+1];
	setp.le.u16 	%p9, %rs30, %rs17;
	mov.b32 	%r108, 1;
	@%p9 bra 	$L__BB1_7;
	add.s32 	%r109, %r8, 2;
	ld.shared.u8 	%rs18, [%r8+2];
	setp.le.u16 	%p11, %rs30, %rs18;
	mov.b32 	%r108, 2;
	@%p11 bra 	$L__BB1_7;
	add.s32 	%r109, %r8, 3;
	ld.shared.u8 	%rs19, [%r8+3];
	setp.gt.u16 	%p13, %rs30, %rs19;
	mov.b32 	%r108, 3;
	mov.pred 	%p35, 0;
	@%p13 bra 	$L__BB1_37;
	bra.uni 	$L__BB1_7;
$L__BB1_36:
	add.s32 	%r116, %r116, 1;
	setp.ne.s32 	%p28, %r116, 4;
	@%p28 bra 	$L__BB1_27;
$L__BB1_37:
	add.s32 	%r107, %r107, %r5;
	setp.lt.u32 	%p31, %r107, %r106;
	@%p31 bra 	$L__BB1_6;
$L__BB1_38:
	bar.sync 	0;
	shr.u32 	%r41, %r106, 1;
	setp.gt.u32 	%p32, %r106, 1;
	mov.u32 	%r106, %r41;
	@%p32 bra 	$L__BB1_4;
	bar.sync 	0;
	setp.gt.u32 	%p33, %r119, 3;
	@%p33 bra 	$L__BB1_42;
	mul.wide.u32 	%rd10, %r119, 4;
	cvta.to.global.u64 	%rd11, %rd7;
	add.s64 	%rd12, %rd11, %rd10;
	mul.wide.u32 	%rd3, %r5, 4;
	shl.b32 	%r102, %r119, 2;
	mov.u32 	%r103, _ZZ14FindMinsKernelIhLj2ELj4EEvRAmlmlmlT0_T0_T0_T0__T_RAT1__jE3pos;
	add.s32 	%r118, %r103, %r102;
	shl.b32 	%r43, %r5, 2;
$L__BB1_41:
	ld.shared.u32 	%r104, [%r118];
	st.global.u32 	[%rd12], %r104;
	add.s32 	%r119, %r119, %r5;
	add.s64 	%rd12, %rd12, %rd3;
	add.s32 	%r118, %r118, %r43;
	setp.lt.u32 	%p34, %r119, 4;
	@%p34 bra 	$L__BB1_41;
$L__BB1_42:
	ret;
$L__BB1_43:
	add.s32 	%r112, %r112, 1;
	setp.eq.s32 	%p30, %r112, 4;
	@%p30 bra 	$L__BB1_37;
	bra.uni 	$L__BB1_13;
$L__BB1_44:
	add.s32 	%r114, %r114, 1;
	setp.eq.s32 	%p29, %r114, 4;
	@%p29 bra 	$L__BB1_37;
	bra.uni 	$L__BB1_20;

}
	// .globl	_Z10SearchTreeIhLj2ELj4ELj100EEvRAmlmlmlT0_T0_T0_T0__T_PS1_Pjj
.visible .entry _Z10SearchTreeIhLj2ELj4ELj100EEvRAmlmlmlT0_T0_T0_T0__T_PS1_Pjj(
	.param .u64 .ptr .align 1 _Z10SearchTreeIhLj2ELj4ELj100EEvRAmlmlmlT0_T0_T0_T0__T_PS1_Pjj_param_0,
	.param .u64 .ptr .align 1 _Z10SearchTreeIhLj2ELj4ELj100EEvRAmlmlmlT0_T0_T0_T0__T_PS1_Pjj_param_1,
	.param .u64 .ptr .align 1 _Z10SearchTreeIhLj2ELj4ELj100EEvRAmlmlmlT0_T0_T0_T0__T_PS1_Pjj_param_2,
	.param .u32 _Z10SearchTreeIhLj2ELj4ELj100EEvRAmlmlmlT0_T0_T0_T0__T_PS1_Pjj_param_3
)
{
	.reg .pred 	%p<78>;
	.reg .b16 	%rs<66>;
	.reg .b32 	%r<259>;
	.reg .b64 	%rd<44>;
	// demoted variable
	.shared .align 1 .b8 _ZZ10SearchTreeIhLj2ELj4ELj100EEvRAmlmlmlT0_T0_T0_T0__T_PS1_PjjE11board_stack[64];
	// demoted variable
	.shared .align 4 .b8 _ZZ10SearchTreeIhLj2ELj4ELj100EEvRAmlmlmlT0_T0_T0_T0__T_PS1_PjjE15candidate_stack[12];
	// demoted variable
	.shared .align 1 .b8 _ZZ10SearchTreeIhLj2ELj4ELj100EEvRAmlmlmlT0_T0_T0_T0__T_PS1_PjjE9bit_stack[3];
	// demoted variable
	.shared .align 4 .b8 _ZZ10SearchTreeIhLj2ELj4ELj100EEvRAmlmlmlT0_T0_T0_T0__T_PS1_PjjE6pivots[400];
	// demoted variable
	.shared .align 4 .u32 _ZZ10SearchTreeIhLj2ELj4ELj100EEvRAmlmlmlT0_T0_T0_T0__T_PS1_PjjE11pivot_count;
	// demoted variable
	.shared .align 1 .b8 _ZZ10SearchTreeIhLj2ELj4ELj100EEvRAmlmlmlT0_T0_T0_T0__T_PS1_PjjE15min_value_board[16];
	// demoted variable
	.shared .align 4 .b8 _ZZ10SearchTreeIhLj2ELj4ELj100EEvRAmlmlmlT0_T0_T0_T0__T_PS1_PjjE13min_pos_board[64];
	ld.param.u64 	%rd13, [_Z10SearchTreeIhLj2ELj4ELj100EEvRAmlmlmlT0_T0_T0_T0__T_PS1_Pjj_param_0];
	ld.param.u64 	%rd14, [_Z10SearchTreeIhLj2ELj4ELj100EEvRAmlmlmlT0_T0_T0_T0__T_PS1_Pjj_param_1];
	ld.param.u64 	%rd15, [_Z10SearchTreeIhLj2ELj4ELj100EEvRAmlmlmlT0_T0_T0_T0__T_PS1_Pjj_param_2];
	ld.param.u32 	%r72, [_Z10SearchTreeIhLj2ELj4ELj100EEvRAmlmlmlT0_T0_T0_T0__T_PS1_Pjj_param_3];
	cvta.to.global.u64 	%rd1, %rd14;
	cvta.to.global.u64 	%rd2, %rd15;
	mov.u32 	%r1, %tid.x;
	setp.gt.u32 	%p1, %r1, 15;
	@%p1 bra 	$L__BB2_3;
	mov.u32 	%r2, %ntid.x;
	cvta.to.global.u64 	%rd3, %rd13;
	mov.u32 	%r73, _ZZ10SearchTreeIhLj2ELj4ELj100EEvRAmlmlmlT0_T0_T0_T0__T_PS1_PjjE11board_stack;
	mov.u32 	%r243, %r1;
$L__BB2_2:
	cvt.u64.u32 	%rd16, %r243;
	add.s64 	%rd17, %rd3, %rd16;
	ld.global.u8 	%rs11, [%rd17];
	add.s32 	%r74, %r73, %r243;
	st.shared.u8 	[%r74], %rs11;
	add.s32 	%r243, %r243, %r2;
	setp.lt.u32 	%p2, %r243, 16;
	@%p2 bra 	$L__BB2_2;
$L__BB2_3:
	bar.sync 	0;
	setp.ne.s32 	%p3, %r1, 0;
	@%p3 bra 	$L__BB2_5;
	mov.b32 	%r75, 0;
	st.shared.u32 	[_ZZ10SearchTreeIhLj2ELj4ELj100EEvRAmlmlmlT0_T0_T0_T0__T_PS1_PjjE11pivot_count], %r75;
	st.global.u32 	[%rd2], %r75;
	st.shared.u32 	[_ZZ10SearchTreeIhLj2ELj4ELj100EEvRAmlmlmlT0_T0_T0_T0__T_PS1_PjjE15candidate_stack], %r72;
	mov.u32 	%r76, _ZZ10SearchTreeIhLj2ELj4ELj100EEvRAmlmlmlT0_T0_T0_T0__T_PS1_PjjE11board_stack;
	add.s32 	%r77, %r76, %r72;
	ld.shared.u8 	%rs12, [%r77];
	st.shared.u8 	[_ZZ10SearchTreeIhLj2ELj4ELj100EEvRAmlmlmlT0_T0_T0_T0__T_PS1_PjjE9bit_stack], %rs12;
$L__BB2_5:
	mov.u32 	%r5, %ntid.x;
	cvt.u16.u32 	%rs13, %r1;
	mul.hi.u16 	%rs14, %rs13, 21846;
	mul.lo.s16 	%rs15, %rs14, 3;
	sub.s16 	%rs16, %rs13, %rs15;
	cvt.u32.u16 	%r6, %rs16;
	add.s32 	%r7, %r1, %r5;
	max.u32 	%r79, %r7, 16;
	setp.lt.u32 	%p4, %r7, 16;
	selp.u32 	%r80, 1, 0, %p4;
	add.s32 	%r81, %r7, %r80;
	sub.s32 	%r82, %r79, %r81;
	div.u32 	%r83, %r82, %r5;
	add.s32 	%r8, %r83, %r80;
	and.b32  	%r9, %r8, 3;
	add.s32 	%r10, %r7, %r5;
	mov.u32 	%r84, _ZZ10SearchTreeIhLj2ELj4ELj100EEvRAmlmlmlT0_T0_T0_T0__T_PS1_PjjE15min_value_board;
	shl.b32 	%r85, %r1, 2;
	mov.u32 	%r86, _ZZ10SearchTreeIhLj2ELj4ELj100EEvRAmlmlmlT0_T0_T0_T0__T_PS1_PjjE13min_pos_board;
	add.s32 	%r87, %r86, %r85;
	add.s32 	%r11, %r7, %r84;
	shl.b32 	%r12, %r5, 2;
	add.s32 	%r13, %r87, %r12;
	mov.u32 	%r88, _ZZ10SearchTreeIhLj2ELj4ELj100EEvRAmlmlmlT0_T0_T0_T0__T_PS1_PjjE11board_stack;
	add.s32 	%r14, %r88, %r1;
	add.s32 	%r15, %r14, %r5;
	mov.b32 	%r244, 1;
	mov.u64 	%rd21, $str;
	cvt.u64.u32 	%rd27, %r1;
	cvt.s64.s32 	%rd28, %r5;
	mov.u64 	%rd41, %rd1;
	mov.u64 	%rd42, %rd14;
$L__BB2_6:
	bar.sync 	0;
	mov.u32 	%r89, _ZZ10SearchTreeIhLj2ELj4ELj100EEvRAmlmlmlT0_T0_T0_T0__T_PS1_PjjE9bit_stack;
	add.s32 	%r17, %r89, %r244;
	ld.shared.u8 	%rs1, [%r17+-1];
	setp.eq.s16 	%p5, %rs1, 0;
	@%p5 bra 	$L__BB2_87;
	setp.gt.u32 	%p6, %r1, 15;
	shl.b32 	%r90, %r244, 4;
	mov.u32 	%r91, _ZZ10SearchTreeIhLj2ELj4ELj100EEvRAmlmlmlT0_T0_T0_T0__T_PS1_PjjE11board_stack;
	add.s32 	%r18, %r91, %r90;
	add.s32 	%r19, %r18, %r1;
	@%p6 bra 	$L__BB2_15;
	setp.eq.s32 	%p7, %r9, 3;
	mov.u32 	%r245, %r1;
	@%p7 bra 	$L__BB2_12;
	setp.eq.s32 	%p8, %r9, 0;
	ld.shared.u8 	%rs17, [%r19+-16];
	st.shared.u8 	[%r19], %rs17;
	mov.u32 	%r245, %r7;
	@%p8 bra 	$L__BB2_12;
	setp.eq.s32 	%p9, %r9, 1;
	add.s32 	%r20, %r19, %r5;
	ld.shared.u8 	%rs18, [%r20+-16];
	st.shared.u8 	[%r20], %rs18;
	mov.u32 	%r245, %r10;
	@%p9 bra 	$L__BB2_12;
	add.s32 	%r245, %r10, %r5;
	add.s32 	%r92, %r20, %r5;
	ld.shared.u8 	%rs19, [%r92+-16];
	st.shared.u8 	[%r92], %rs19;
$L__BB2_12:
	setp.lt.u32 	%p10, %r8, 3;
	@%p10 bra 	$L__BB2_15;
	add.s32 	%r246, %r245, -16;
$L__BB2_14:
	add.s32 	%r93, %r18, %r246;
	ld.shared.u8 	%rs20, [%r93];
	st.shared.u8 	[%r93+16], %rs20;
	add.s32 	%r94, %r93, %r5;
	ld.shared.u8 	%rs21, [%r94];
	st.shared.u8 	[%r94+16], %rs21;
	add.s32 	%r95, %r94, %r5;
	ld.shared.u8 	%rs22, [%r95];
	st.shared.u8 	[%r95+16], %rs22;
	add.s32 	%r96, %r95, %r5;
	ld.shared.u8 	%rs23, [%r96];
	st.shared.u8 	[%r96+16], %rs23;
	add.s32 	%r246, %r246, %r12;
	add.s32 	%r97, %r246, 16;
	setp.lt.u32 	%p11, %r97, 16;
	@%p11 bra 	$L__BB2_14;
$L__BB2_15:
	cvt.u64.u16 	%rd18, %rs1;
	setp.ne.s32 	%p12, %r1, 0;
	neg.s64 	%rd19, %rd18;
	and.b64  	%rd20, %rd18, %rd19;
	clz.b64 	%r98, %rd20;
	sub.s32 	%r99, 63, %r98;
	mov.b32 	%r100, 1;
	shl.b32 	%r101, %r100, %r99;
	cvt.u16.u32 	%rs2, %r101;
	not.b16 	%rs3, %rs2;
	bar.sync 	0;
	@%p12 bra 	$L__BB2_17;
	ld.shared.u8 	%rs24, [%r17+-1];
	and.b16  	%rs25, %rs24, %rs3;
	st.shared.u8 	[%r17+-1], %rs25;
	shl.b32 	%r102, %r244, 2;
	mov.u32 	%r103, _ZZ10SearchTreeIhLj2ELj4ELj100EEvRAmlmlmlT0_T0_T0_T0__T_PS1_PjjE15candidate_stack;
	add.s32 	%r104, %r103, %r102;
	ld.shared.u32 	%r105, [%r104+-4];
	add.s32 	%r106, %r18, %r105;
	st.shared.u8 	[%r106], %rs2;
$L__BB2_17:
	setp.gt.u32 	%p13, %r1, 2;
	bar.sync 	0;
	shl.b32 	%r107, %r244, 2;
	mov.u32 	%r108, _ZZ10SearchTreeIhLj2ELj4ELj100EEvRAmlmlmlT0_T0_T0_T0__T_PS1_PjjE15candidate_stack;
	add.s32 	%r109, %r108, %r107;
	ld.shared.u32 	%r27, [%r109+-4];
	shr.u32 	%r247, %r27, 2;
	and.b32  	%r248, %r27, 3;
	@%p13 bra 	$L__BB2_19;
	setp.le.u32 	%p19, %r248, %r6;
	selp.u32 	%r116, 1, 0, %p19;
	add.s32 	%r248, %r6, %r116;
	bra.uni 	$L__BB2_23;
$L__BB2_19:
	setp.gt.u32 	%p14, %r1, 5;
	@%p14 bra 	$L__BB2_21;
	setp.le.u32 	%p18, %r247, %r6;
	selp.u32 	%r115, 1, 0, %p18;
	add.s32 	%r247, %r6, %r115;
	bra.uni 	$L__BB2_23;
$L__BB2_21:
	setp.ne.s32 	%p15, %r1, 6;
	@%p15 bra 	$L__BB2_27;
	and.b32  	%r110, %r27, 2;
	and.b32  	%r111, %r247, 1073741822;
	add.s32 	%r112, %r111, %r6;
	setp.ge.u32 	%p16, %r112, %r247;
	selp.u32 	%r113, 1, 0, %p16;
	add.s32 	%r247, %r112, %r113;
	setp.ge.u32 	%p17, %r110, %r248;
	selp.u32 	%r114, 1, 0, %p17;
	or.b32  	%r248, %r110, %r114;
$L__BB2_23:
	shl.b32 	%r117, %r247, 2;
	add.s32 	%r36, %r117, %r248;
	add.s32 	%r118, %r18, %r36;
	ld.shared.u8 	%rs26, [%r118];
	cvt.u32.u16 	%r119, %rs26;
	popc.b32 	%r120, %r119;
	cvt.u16.u32 	%rs29, %r120;
	and.b16  	%rs30, %rs26, %rs3;
	and.b16  	%rs31, %rs30, 255;
	st.shared.u8 	[%r118], %rs30;
	cvt.u32.u16 	%r121, %rs31;
	popc.b32 	%r122, %r121;
	cvt.u16.u32 	%rs4, %r122;
	setp.gt.u16 	%p20, %rs4, 1;
	setp.ge.u16 	%p21, %rs4, %rs29;
	or.pred  	%p22, %p20, %p21;
	@%p22 bra 	$L__BB2_27;
	atom.shared.add.u32 	%r37, [_ZZ10SearchTreeIhLj2ELj4ELj100EEvRAmlmlmlT0_T0_T0_T0__T_PS1_PjjE11pivot_count], 1;
	setp.lt.u32 	%p23, %r37, 100;
	@%p23 bra 	$L__BB2_26;
	cvta.global.u64 	%rd22, %rd21;
	{ // callseq 2, 0
	.param .b64 param0;
	st.param.b64 	[param0], %rd22;
	.param .b64 param1;
	st.param.b64 	[param1], 0;
	.param .b32 retval0;
	call.uni (retval0), 
	vprintf, 
	(
	param0, 
	param1
	);
	ld.param.b32 	%r129, [retval0];
	} // callseq 2
	bra.uni 	$L__BB2_27;
$L__BB2_26:
	cvt.u32.u16 	%r123, %rs4;
	mad.lo.s32 	%r124, %r36, %r123, %r123;
	add.s32 	%r125, %r124, -1;
	shl.b32 	%r126, %r37, 2;
	mov.u32 	%r127, _ZZ10SearchTreeIhLj2ELj4ELj100EEvRAmlmlmlT0_T0_T0_T0__T_PS1_PjjE6pivots;
	add.s32 	%r128, %r127, %r126;
	st.shared.u32 	[%r128], %r125;
$L__BB2_27:
	bar.sync 	0;
	ld.shared.u32 	%r131, [_ZZ10SearchTreeIhLj2ELj4ELj100EEvRAmlmlmlT0_T0_T0_T0__T_PS1_PjjE11pivot_count];
	setp.eq.s32 	%p24, %r131, 0;
	@%p24 bra 	$L__BB2_44;
$L__BB2_28:
	bar.sync 	0;
	ld.shared.u32 	%r132, [_ZZ10SearchTreeIhLj2ELj4ELj100EEvRAmlmlmlT0_T0_T0_T0__T_PS1_PjjE11pivot_count];
	shl.b32 	%r133, %r132, 2;
	mov.u32 	%r134, _ZZ10SearchTreeIhLj2ELj4ELj100EEvRAmlmlmlT0_T0_T0_T0__T_PS1_PjjE6pivots;
	add.s32 	%r135, %r134, %r133;
	ld.shared.u32 	%r38, [%r135+-4];
	bar.sync 	0;
	@%p12 bra 	$L__BB2_30;
	ld.shared.u32 	%r136, [_ZZ10SearchTreeIhLj2ELj4ELj100EEvRAmlmlmlT0_T0_T0_T0__T_PS1_PjjE11pivot_count];
	add.s32 	%r137, %r136, -1;
	st.shared.u32 	[_ZZ10SearchTreeIhLj2ELj4ELj100EEvRAmlmlmlT0_T0_T0_T0__T_PS1_PjjE11pivot_count], %r137;
$L__BB2_30:
	bar.sync 	0;
	setp.ne.s32 	%p26, %r38, -1;
	@%p26 bra 	$L__BB2_33;
	@%p12 bra 	$L__BB2_6;
	mov.b32 	%r161, 0;
	st.shared.u32 	[_ZZ10SearchTreeIhLj2ELj4ELj100EEvRAmlmlmlT0_T0_T0_T0__T_PS1_PjjE11pivot_count], %r161;
	bra.uni 	$L__BB2_6;
$L__BB2_33:
	bar.sync 	0;
	add.s32 	%r138, %r18, %r38;
	ld.shared.u8 	%rs5, [%r138];
	shr.u32 	%r249, %r38, 2;
	and.b32  	%r250, %r38, 3;
	@%p13 bra 	$L__BB2_35;
	setp.le.u32 	%p33, %r250, %r6;
	selp.u32 	%r145, 1, 0, %p33;
	add.s32 	%r250, %r6, %r145;
	bra.uni 	$L__BB2_39;
$L__BB2_35:
	setp.gt.u32 	%p28, %r1, 5;
	@%p28 bra 	$L__BB2_37;
	setp.le.u32 	%p32, %r249, %r6;
	selp.u32 	%r144, 1, 0, %p32;
	add.s32 	%r249, %r6, %r144;
	bra.uni 	$L__BB2_39;
$L__BB2_37:
	setp.ne.s32 	%p29, %r1, 6;
	@%p29 bra 	$L__BB2_43;
	and.b32  	%r139, %r38, 2;
	and.b32  	%r140, %r249, 1073741822;
	add.s32 	%r141, %r140, %r6;
	setp.ge.u32 	%p30, %r141, %r249;
	selp.u32 	%r142, 1, 0, %p30;
	add.s32 	%r249, %r141, %r142;
	setp.ge.u32 	%p31, %r139, %r250;
	selp.u32 	%r143, 1, 0, %p31;
	or.b32  	%r250, %r139, %r143;
$L__BB2_39:
	shl.b32 	%r146, %r249, 2;
	add.s32 	%r47, %r146, %r250;
	add.s32 	%r147, %r18, %r47;
	ld.shared.u8 	%rs32, [%r147];
	cvt.u32.u16 	%r148, %rs32;
	popc.b32 	%r149, %r148;
	cvt.u16.u32 	%rs35, %r149;
	not.b16 	%rs36, %rs5;
	and.b16  	%rs37, %rs32, %rs36;
	and.b16  	%rs38, %rs37, 255;
	st.shared.u8 	[%r147], %rs37;
	cvt.u32.u16 	%r150, %rs38;
	popc.b32 	%r151, %r150;
	cvt.u16.u32 	%rs6, %r151;
	setp.gt.u16 	%p34, %rs6, 1;
	setp.ge.u16 	%p35, %rs6, %rs35;
	or.pred  	%p36, %p34, %p35;
	@%p36 bra 	$L__BB2_43;
	atom.shared.add.u32 	%r48, [_ZZ10SearchTreeIhLj2ELj4ELj100EEvRAmlmlmlT0_T0_T0_T0__T_PS1_PjjE11pivot_count], 1;
	setp.lt.u32 	%p37, %r48, 100;
	@%p37 bra 	$L__BB2_42;
	mov.u64 	%rd23, $str;
	cvta.global.u64 	%rd24, %rd23;
	{ // callseq 3, 0
	.param .b64 param0;
	st.param.b64 	[param0], %rd24;
	.param .b64 param1;
	st.param.b64 	[param1], 0;
	.param .b32 retval0;
	call.uni (retval0), 
	vprintf, 
	(
	param0, 
	param1
	);
	ld.param.b32 	%r158, [retval0];
	} // callseq 3
	bra.uni 	$L__BB2_43;
$L__BB2_42:
	cvt.u32.u16 	%r152, %rs6;
	mad.lo.s32 	%r153, %r47, %r152, %r152;
	add.s32 	%r154, %r153, -1;
	shl.b32 	%r155, %r48, 2;
	mov.u32 	%r156, _ZZ10SearchTreeIhLj2ELj4ELj100EEvRAmlmlmlT0_T0_T0_T0__T_PS1_PjjE6pivots;
	add.s32 	%r157, %r156, %r155;
	st.shared.u32 	[%r157], %r154;
$L__BB2_43:
	bar.sync 	0;
	ld.shared.u32 	%r160, [_ZZ10SearchTreeIhLj2ELj4ELj100EEvRAmlmlmlT0_T0_T0_T0__T_PS1_PjjE11pivot_count];
	setp.ne.s32 	%p38, %r160, 0;
	@%p38 bra 	$L__BB2_28;
$L__BB2_44:
	bar.sync 	0;
	setp.eq.s32 	%p40, %r244, 3;
	@%p40 bra 	$L__BB2_76;
	@%p6 bra 	$L__BB2_52;
	setp.eq.s32 	%p42, %r9, 3;
	mov.u32 	%r251, %r1;
	@%p42 bra 	$L__BB2_50;
	setp.eq.s32 	%p43, %r9, 0;
	ld.shared.u8 	%r162, [%r19];
	popc.b32 	%r163, %r162;
	cvt.u16.u32 	%rs39, %r163;
	setp.eq.s16 	%p44, %rs39, 1;
	selp.b32 	%r164, -3, %r1, %p44;
	selp.b16 	%rs40, -1, %rs39, %p44;
	mov.u32 	%r165, _ZZ10SearchTreeIhLj2ELj4ELj100EEvRAmlmlmlT0_T0_T0_T0__T_PS1_PjjE15min_value_board;
	add.s32 	%r166, %r165, %r1;
	st.shared.u8 	[%r166], %rs40;
	shl.b32 	%r167, %r1, 2;
	mov.u32 	%r168, _ZZ10SearchTreeIhLj2ELj4ELj100EEvRAmlmlmlT0_T0_T0_T0__T_PS1_PjjE13min_pos_board;
	add.s32 	%r169, %r168, %r167;
	st.shared.u32 	[%r169], %r164;
	mov.u32 	%r251, %r7;
	@%p43 bra 	$L__BB2_50;
	setp.eq.s32 	%p45, %r9, 1;
	add.s32 	%r49, %r19, %r5;
	ld.shared.u8 	%r170, [%r49];
	popc.b32 	%r171, %r170;
	cvt.u16.u32 	%rs41, %r171;
	setp.eq.s16 	%p46, %rs41, 1;
	selp.b32 	%r172, -3, %r7, %p46;
	selp.b16 	%rs42, -1, %rs41, %p46;
	st.shared.u8 	[%r11], %rs42;
	st.shared.u32 	[%r13], %r172;
	mov.u32 	%r251, %r10;
	@%p45 bra 	$L__BB2_50;
	add.s32 	%r251, %r10, %r5;
	add.s32 	%r173, %r49, %r5;
	ld.shared.u8 	%r174, [%r173];
	popc.b32 	%r175, %r174;
	cvt.u16.u32 	%rs43, %r175;
	setp.eq.s16 	%p47, %rs43, 1;
	selp.b32 	%r176, -3, %r10, %p47;
	selp.b16 	%rs44, -1, %rs43, %p47;
	add.s32 	%r177, %r11, %r5;
	st.shared.u8 	[%r177], %rs44;
	add.s32 	%r178, %r13, %r12;
	st.shared.u32 	[%r178], %r176;
$L__BB2_50:
	setp.lt.u32 	%p48, %r8, 3;
	@%p48 bra 	$L__BB2_52;
$L__BB2_51:
	add.s32 	%r179, %r18, %r251;
	ld.shared.u8 	%r180, [%r179];
	popc.b32 	%r181, %r180;
	cvt.u16.u32 	%rs45, %r181;
	setp.eq.s16 	%p49, %rs45, 1;
	selp.b32 	%r182, -3, %r251, %p49;
	selp.b16 	%rs46, -1, %rs45, %p49;
	mov.u32 	%r183, _ZZ10SearchTreeIhLj2ELj4ELj100EEvRAmlmlmlT0_T0_T0_T0__T_PS1_PjjE15min_value_board;
	add.s32 	%r184, %r183, %r251;
	st.shared.u8 	[%r184], %rs46;
	shl.b32 	%r185, %r251, 2;
	mov.u32 	%r186, _ZZ10SearchTreeIhLj2ELj4ELj100EEvRAmlmlmlT0_T0_T0_T0__T_PS1_PjjE13min_pos_board;
	add.s32 	%r187, %r186, %r185;
	st.shared.u32 	[%r187], %r182;
	add.s32 	%r188, %r251, %r5;
	add.s32 	%r189, %r179, %r5;
	ld.shared.u8 	%r190, [%r189];
	popc.b32 	%r191, %r190;
	cvt.u16.u32 	%rs47, %r191;
	setp.eq.s16 	%p50, %rs47, 1;
	selp.b32 	%r192, -3, %r188, %p50;
	selp.b16 	%rs48, -1, %rs47, %p50;
	add.s32 	%r193, %r184, %r5;
	st.shared.u8 	[%r193], %rs48;
	add.s32 	%r194, %r187, %r12;
	st.shared.u32 	[%r194], %r192;
	add.s32 	%r195, %r188, %r5;
	add.s32 	%r196, %r189, %r5;
	ld.shared.u8 	%r197, [%r196];
	popc.b32 	%r198, %r197;
	cvt.u16.u32 	%rs49, %r198;
	setp.eq.s16 	%p51, %rs49, 1;
	selp.b32 	%r199, -3, %r195, %p51;
	selp.b16 	%rs50, -1, %rs49, %p51;
	add.s32 	%r200, %r193, %r5;
	st.shared.u8 	[%r200], %rs50;
	add.s32 	%r201, %r194, %r12;
	st.shared.u32 	[%r201], %r199;
	add.s32 	%r202, %r195, %r5;
	add.s32 	%r203, %r196, %r5;
	ld.shared.u8 	%r204, [%r203];
	popc.b32 	%r205, %r204;
	cvt.u16.u32 	%rs51, %r205;
	setp.eq.s16 	%p52, %rs51, 1;
	selp.b32 	%r206, -3, %r202, %p52;
	selp.b16 	%rs52, -1, %rs51, %p52;
	add.s32 	%r207, %r200, %r5;
	st.shared.u8 	[%r207], %rs52;
	add.s32 	%r208, %r201, %r12;
	st.shared.u32 	[%r208], %r206;
	add.s32 	%r251, %r202, %r5;
	setp.lt.u32 	%p53, %r251, 16;
	@%p53 bra 	$L__BB2_51;
$L__BB2_52:
	setp.gt.u32 	%p54, %r1, 7;
	bar.sync 	0;
	@%p54 bra 	$L__BB2_57;
	mov.u32 	%r255, %r1;
$L__BB2_54:
	mov.u32 	%r209, _ZZ10SearchTreeIhLj2ELj4ELj100EEvRAmlmlmlT0_T0_T0_T0__T_PS1_PjjE15min_value_board;
	add.s32 	%r59, %r209, %r255;
	ld.shared.u8 	%rs7, [%r59+8];
	ld.shared.u8 	%rs53, [%r59];
	setp.gt.u16 	%p55, %rs7, %rs53;
	@%p55 bra 	$L__BB2_56;
	shl.b32 	%r210, %r255, 2;
	mov.u32 	%r211, _ZZ10SearchTreeIhLj2ELj4ELj100EEvRAmlmlmlT0_T0_T0_T0__T_PS1_PjjE13min_pos_board;
	add.s32 	%r212, %r211, %r210;
	ld.shared.u32 	%r213, [%r212+32];
	st.shared.u32 	[%r212], %r213;
	st.shared.u8 	[%r59], %rs7;
$L__BB2_56:
	add.s32 	%r255, %r255, %r5;
	setp.lt.u32 	%p56, %r255, 8;
	@%p56 bra 	$L__BB2_54;
$L__BB2_57:
	setp.gt.u32 	%p57, %r1, 3;
	bar.sync 	0;
	@%p57 bra 	$L__BB2_62;
	mov.u32 	%r256, %r1;
$L__BB2_59:
	mov.u32 	%r214, _ZZ10SearchTreeIhLj2ELj4ELj100EEvRAmlmlmlT0_T0_T0_T0__T_PS1_PjjE15min_value_board;
	add.s32 	%r62, %r214, %r256;
	ld.shared.u8 	%rs8, [%r62+4];
	ld.shared.u8 	%rs54, [%r62];
	setp.gt.u16 	%p58, %rs8, %rs54;
	@%p58 bra 	$L__BB2_61;
	shl.b32 	%r215, %r256, 2;
	mov.u32 	%r216, _ZZ10SearchTreeIhLj2ELj4ELj100EEvRAmlmlmlT0_T0_T0_T0__T_PS1_PjjE13min_pos_board;
	add.s32 	%r217, %r216, %r215;
	ld.shared.u32 	%r218, [%r217+16];
	st.shared.u32 	[%r217], %r218;
	st.shared.u8 	[%r62], %rs8;
$L__BB2_61:
	add.s32 	%r256, %r256, %r5;
	setp.lt.u32 	%p59, %r256, 4;
	@%p59 bra 	$L__BB2_59;
$L__BB2_62:
	setp.gt.u32 	%p60, %r1, 1;
	bar.sync 	0;
	@%p60 bra 	$L__BB2_67;
	mov.u32 	%r257, %r1;
$L__BB2_64:
	mov.u32 	%r219, _ZZ10SearchTreeIhLj2ELj4ELj100EEvRAmlmlmlT0_T0_T0_T0__T_PS1_PjjE15min_value_board;
	add.s32 	%r65, %r219, %r257;
	ld.shared.u8 	%rs9, [%r65+2];
	ld.shared.u8 	%rs55, [%r65];
	setp.gt.u16 	%p61, %rs9, %rs55;
	@%p61 bra 	$L__BB2_66;
	shl.b32 	%r220, %r257, 2;
	mov.u32 	%r221, _ZZ10SearchTreeIhLj2ELj4ELj100EEvRAmlmlmlT0_T0_T0_T0__T_PS1_PjjE13min_pos_board;
	add.s32 	%r222, %r221, %r220;
	ld.shared.u32 	%r223, [%r222+8];
	st.shared.u32 	[%r222], %r223;
	st.shared.u8 	[%r65], %rs9;
$L__BB2_66:
	add.s32 	%r257, %r257, %r5;
	setp.lt.u32 	%p62, %r257, 2;
	@%p62 bra 	$L__BB2_64;
$L__BB2_67:
	bar.sync 	0;
	@%p12 bra 	$L__BB2_70;
	ld.shared.u8 	%rs10, [_ZZ10SearchTreeIhLj2ELj4ELj100EEvRAmlmlmlT0_T0_T0_T0__T_PS1_PjjE15min_value_board+1];
	ld.shared.u8 	%rs56, [_ZZ10SearchTreeIhLj2ELj4ELj100EEvRAmlmlmlT0_T0_T0_T0__T_PS1_PjjE15min_value_board];
	setp.gt.u16 	%p64, %rs10, %rs56;
	@%p64 bra 	$L__BB2_70;
	ld.shared.u32 	%r224, [_ZZ10SearchTreeIhLj2ELj4ELj100EEvRAmlmlmlT0_T0_T0_T0__T_PS1_PjjE13min_pos_board+4];
	st.shared.u32 	[_ZZ10SearchTreeIhLj2ELj4ELj100EEvRAmlmlmlT0_T0_T0_T0__T_PS1_PjjE13min_pos_board], %r224;
	st.shared.u8 	[_ZZ10SearchTreeIhLj2ELj4ELj100EEvRAmlmlmlT0_T0_T0_T0__T_PS1_PjjE15min_value_board], %rs10;
$L__BB2_70:
	bar.sync 	0;
	bar.sync 	0;
	ld.shared.u32 	%r67, [_ZZ10SearchTreeIhLj2ELj4ELj100EEvRAmlmlmlT0_T0_T0_T0__T_PS1_PjjE13min_pos_board];
	setp.ne.s32 	%p65, %r67, -3;
	@%p65 bra 	$L__BB2_84;
	setp.gt.u32 	%p67, %r1, 15;
	@%p67 bra 	$L__BB2_74;
	cvt.u64.u32 	%rd25, %r1;
	add.s64 	%rd43, %rd1, %rd25;
	shl.b32 	%r229, %r244, 4;
	mov.u32 	%r230, _ZZ10SearchTreeIhLj2ELj4ELj100EEvRAmlmlmlT0_T0_T0_T0__T_PS1_PjjE11board_stack;
	add.s32 	%r68, %r230, %r229;
	cvt.u64.u32 	%rd26, %r5;
	mov.u32 	%r258, %r1;
$L__BB2_73:
	add.s32 	%r231, %r68, %r258;
	ld.shared.u8 	%rs58, [%r231];
	st.global.u8 	[%rd43], %rs58;
	add.s32 	%r258, %r258, %r5;
	add.s64 	%rd43, %rd43, %rd26;
	setp.lt.u32 	%p68, %r258, 16;
	@%p68 bra 	$L__BB2_73;
$L__BB2_74:
	setp.ne.s32 	%p69, %r1, 0;
	@%p69 bra 	$L__BB2_90;
	mov.b32 	%r232, -2;
	st.global.u32 	[%rd2], %r232;
	bra.uni 	$L__BB2_90;
$L__BB2_76:
	@%p6 bra 	$L__BB2_83;
	setp.eq.s32 	%p71, %r9, 3;
	mov.u32 	%r252, %r1;
	@%p71 bra 	$L__BB2_81;
	setp.eq.s32 	%p72, %r9, 0;
	ld.shared.u8 	%rs59, [%r14+48];
	add.s64 	%rd6, %rd41, %rd27;
	st.global.u8 	[%rd6], %rs59;
	mov.u32 	%r252, %r7;
	@%p72 bra 	$L__BB2_81;
	setp.eq.s32 	%p73, %r9, 1;
	ld.shared.u8 	%rs60, [%r15+48];
	add.s64 	%rd7, %rd6, %rd28;
	st.global.u8 	[%rd7], %rs60;
	mov.u32 	%r252, %r10;
	@%p73 bra 	$L__BB2_81;
	add.s32 	%r252, %r10, %r5;
	cvt.s64.s32 	%rd29, %r5;
	add.s32 	%r233, %r15, %r5;
	ld.shared.u8 	%rs61, [%r233+48];
	add.s64 	%rd30, %rd7, %rd29;
	st.global.u8 	[%rd30], %rs61;
$L__BB2_81:
	setp.lt.u32 	%p74, %r8, 3;
	@%p74 bra 	$L__BB2_83;
$L__BB2_82:
	mov.u32 	%r234, _ZZ10SearchTreeIhLj2ELj4ELj100EEvRAmlmlmlT0_T0_T0_T0__T_PS1_PjjE11board_stack;
	add.s32 	%r235, %r234, %r252;
	ld.shared.u8 	%rs62, [%r235+48];
	cvt.u64.u32 	%rd31, %r252;
	add.s64 	%rd32, %rd41, %rd31;
	st.global.u8 	[%rd32], %rs62;
	add.s32 	%r236, %r252, %r5;
	add.s32 	%r237, %r235, %r5;
	ld.shared.u8 	%rs63, [%r237+48];
	cvt.u64.u32 	%rd33, %r236;
	add.s64 	%rd34, %rd41, %rd33;
	st.global.u8 	[%rd34], %rs63;
	add.s32 	%r238, %r236, %r5;
	add.s32 	%r239, %r237, %r5;
	ld.shared.u8 	%rs64, [%r239+48];
	cvt.u64.u32 	%rd35, %r238;
	add.s64 	%rd36, %rd41, %rd35;
	st.global.u8 	[%rd36], %rs64;
	add.s32 	%r240, %r238, %r5;
	add.s32 	%r241, %r239, %r5;
	ld.shared.u8 	%rs65, [%r241+48];
	cvt.u64.u32 	%rd37, %r240;
	add.s64 	%rd38, %rd41, %rd37;
	st.global.u8 	[%rd38], %rs65;
	add.s32 	%r252, %r240, %r5;
	setp.lt.u32 	%p75, %r252, 16;
	@%p75 bra 	$L__BB2_82;
$L__BB2_83:
	add.s64 	%rd41, %rd41, 16;
	add.s64 	%rd42, %rd42, 16;
	mov.b32 	%r244, 3;
	bra.uni 	$L__BB2_6;
$L__BB2_84:
	@%p12 bra 	$L__BB2_86;
	shl.b32 	%r225, %r244, 2;
	mov.u32 	%r226, _ZZ10SearchTreeIhLj2ELj4ELj100EEvRAmlmlmlT0_T0_T0_T0__T_PS1_PjjE15candidate_stack;
	add.s32 	%r227, %r226, %r225;
	st.shared.u32 	[%r227], %r67;
	add.s32 	%r228, %r18, %r67;
	ld.shared.u8 	%rs57, [%r228];
	st.shared.u8 	[%r17], %rs57;
$L__BB2_86:
	add.s32 	%r244, %r244, 1;
	bra.uni 	$L__BB2_6;
$L__BB2_87:
	add.s32 	%r24, %r244, -1;
	setp.eq.s32 	%p76, %r244, 1;
	mov.u32 	%r244, %r24;
	@%p76 bra 	$L__BB2_88;
	bra.uni 	$L__BB2_6;
$L__BB2_88:
	setp.ne.s32 	%p77, %r1, 0;
	@%p77 bra 	$L__BB2_90;
	sub.s64 	%rd39, %rd42, %rd14;
	shr.u64 	%rd40, %rd39, 4;
	st.global.u32 	[%rd2], %rd40;
$L__BB2_90:
	ret;

}
	// .globl	_Z8FinalizeIhLj2EEvRAmlmlmlT0_T0_T0_T0__T_RAmlmlmlT0_T0_T0_T0__i
.visible .entry _Z8FinalizeIhLj2EEvRAmlmlmlT0_T0_T0_T0__T_RAmlmlmlT0_T0_T0_T0__i(
	.param .u64 .ptr .align 1 _Z8FinalizeIhLj2EEvRAmlmlmlT0_T0_T0_T0__T_RAmlmlmlT0_T0_T0_T0__i_param_0,
	.param .u64 .ptr .align 1 _Z8FinalizeIhLj2EEvRAmlmlmlT0_T0_T0_T0__T_RAmlmlmlT0_T0_T0_T0__i_param_1
)
{
	.reg .pred 	%p<4>;
	.reg .b16 	%rs<6>;
	.reg .b32 	%r<9>;
	.reg .b64 	%rd<19>;

	ld.param.u64 	%rd8, [_Z8FinalizeIhLj2EEvRAmlmlmlT0_T0_T0_T0__T_RAmlmlmlT0_T0_T0_T0__i_param_0];
	ld.param.u64 	%rd9, [_Z8FinalizeIhLj2EEvRAmlmlmlT0_T0_T0_T0__T_RAmlmlmlT0_T0_T0_T0__i_param_1];
	mov.u32 	%r8, %tid.x;
	setp.gt.u32 	%p1, %r8, 15;
	@%p1 bra 	$L__BB3_3;
	mov.u32 	%r2, %ntid.x;
	cvt.u64.u32 	%rd10, %r8;
	mul.wide.u32 	%rd11, %r8, 4;
	cvta.to.global.u64 	%rd12, %rd9;
	add.s64 	%rd18, %rd12, %rd11;
	mul.wide.u32 	%rd2, %r2, 4;
	cvta.to.global.u64 	%rd13, %rd8;
	add.s64 	%rd17, %rd13, %rd10;
	cvt.u64.u32 	%rd14, %r2;
$L__BB3_2:
	ld.global.u8 	%rs1, [%rd17];
	add.s16 	%rs2, %rs1, -1;
	xor.b16  	%rs3, %rs1, %rs2;
	and.b16  	%rs4, %rs3, 255;
	and.b16  	%rs5, %rs2, 255;
	setp.gt.u16 	%p2, %rs4, %rs5;
	cvt.u64.u16 	%rd15, %rs1;
	and.b64  	%rd16, %rd15, 255;
	clz.b64 	%r5, %rd16;
	sub.s32 	%r6, 64, %r5;
	selp.b32 	%r7, %r6, 0, %p2;
	st.global.u32 	[%rd18], %r7;
	add.s32 	%r8, %r8, %r2;
	add.s64 	%rd18, %rd18, %rd2;
	add.s64 	%rd17, %rd17, %rd14;
	setp.lt.u32 	%p3, %r8, 16;
	@%p3 bra 	$L__BB3_2;
$L__BB3_3:
	ret;

}
	// .globl	_Z10InitializeItLj3ELj100EEvRAmlmlmlT0_T0_T0_T0__T_RAmlmlmlT0_T0_T0_T0__iPb
.visible .entry _Z10InitializeItLj3ELj100EEvRAmlmlmlT0_T0_T0_T0__T_RAmlmlmlT0_T0_T0_T0__iPb(
	.param .u64 .ptr .align 1 _Z10InitializeItLj3ELj100EEvRAmlmlmlT0_T0_T0_T0__T_RAmlmlmlT0_T0_T0_T0__iPb_param_0,
	.param .u64 .ptr .align 1 _Z10InitializeItLj3ELj100EEvRAmlmlmlT0_T0_T0_T0__T_RAmlmlmlT0_T0_T0_T0__iPb_param_1,
	.param .u64 .ptr .align 1 _Z10InitializeItLj3ELj100EEvRAmlmlmlT0_T0_T0_T0__T_RAmlmlmlT0_T0_T0_T0__iPb_param_2
)
{
	.reg .pred 	%p<40>;
	.reg .b16 	%rs<45>;
	.reg .b32 	%r<209>;
	.reg .b64 	%rd<27>;
	// demoted variable
	.shared .align 2 .b8 _ZZ10InitializeItLj3ELj100EEvRAmlmlmlT0_T0_T0_T0__T_RAmlmlmlT0_T0_T0_T0__iPbE5board[162];
	// demoted variable
	.shared .align 4 .b8 _ZZ10InitializeItLj3ELj100EEvRAmlmlmlT0_T0_T0_T0__T_RAmlmlmlT0_T0_T0_T0__iPbE6pivots[400];
	// demoted variable
	.shared .align 4 .u32 _ZZ10InitializeItLj3ELj100EEvRAmlmlmlT0_T0_T0_T0__T_RAmlmlmlT0_T0_T0_T0__iPbE11pivot_count;
	ld.param.u64 	%rd9, [_Z10InitializeItLj3ELj100EEvRAmlmlmlT0_T0_T0_T0__T_RAmlmlmlT0_T0_T0_T0__iPb_param_0];
	ld.param.u64 	%rd8, [_Z10InitializeItLj3ELj100EEvRAmlmlmlT0_T0_T0_T0__T_RAmlmlmlT0_T0_T0_T0__iPb_param_1];
	ld.param.u64 	%rd10, [_Z10InitializeItLj3ELj100EEvRAmlmlmlT0_T0_T0_T0__T_RAmlmlmlT0_T0_T0_T0__iPb_param_2];
	cvta.to.global.u64 	%rd1, %rd9;
	cvta.to.global.u64 	%rd2, %rd10;
	mov.u32 	%r1, %tid.x;
	setp.ne.s32 	%p1, %r1, 0;
	@%p1 bra 	$L__BB4_2;
	mov.b32 	%r79, 0;
	st.shared.u32 	[_ZZ10InitializeItLj3ELj100EEvRAmlmlmlT0_T0_T0_T0__T_RAmlmlmlT0_T0_T0_T0__iPbE11pivot_count], %r79;
	mov.b16 	%rs7, 1;
	st.global.u8 	[%rd2], %rs7;
$L__BB4_2:
	setp.gt.u32 	%p2, %r1, 80;
	@%p2 bra 	$L__BB4_9;
	mov.u32 	%r2, %ntid.x;
	add.s32 	%r80, %r1, %r2;
	max.u32 	%r81, %r80, 81;
	setp.lt.u32 	%p3, %r80, 81;
	selp.u32 	%r82, 1, 0, %p3;
	add.s32 	%r83, %r80, %r82;
	sub.s32 	%r84, %r81, %r83;
	div.u32 	%r85, %r84, %r2;
	add.s32 	%r3, %r85, %r82;
	and.b32  	%r86, %r3, 3;
	setp.eq.s32 	%p4, %r86, 3;
	mov.u32 	%r195, %r1;
	@%p4 bra 	$L__BB4_6;
	add.s32 	%r87, %r3, 1;
	and.b32  	%r88, %r87, 3;
	shl.b32 	%r89, %r1, 1;
	mov.u32 	%r90, _ZZ10InitializeItLj3ELj100EEvRAmlmlmlT0_T0_T0_T0__T_RAmlmlmlT0_T0_T0_T0__iPbE5board;
	add.s32 	%r192, %r90, %r89;
	shl.b32 	%r5, %r2, 1;
	neg.s32 	%r191, %r88;
	mad.lo.s32 	%r195, %r2, %r88, %r1;
$L__BB4_5:
	.pragma "nounroll";
	mov.b16 	%rs8, 511;
	st.shared.u16 	[%r192], %rs8;
	add.s32 	%r192, %r192, %r5;
	add.s32 	%r191, %r191, 1;
	setp.ne.s32 	%p5, %r191, 0;
	@%p5 bra 	$L__BB4_5;
$L__BB4_6:
	setp.lt.u32 	%p6, %r3, 3;
	@%p6 bra 	$L__BB4_9;
	shl.b32 	%r13, %r2, 2;
	shl.b32 	%r14, %r2, 1;
	shl.b32 	%r91, %r195, 1;
	mov.u32 	%r92, _ZZ10InitializeItLj3ELj100EEvRAmlmlmlT0_T0_T0_T0__T_RAmlmlmlT0_T0_T0_T0__iPbE5board;
	add.s32 	%r194, %r92, %r91;
	shl.b32 	%r16, %r2, 3;
	mul.lo.s32 	%r17, %r2, 6;
$L__BB4_8:
	mov.b16 	%rs9, 511;
	st.shared.u16 	[%r194], %rs9;
	add.s32 	%r93, %r194, %r14;
	st.shared.u16 	[%r93], %rs9;
	add.s32 	%r94, %r194, %r13;
	st.shared.u16 	[%r94], %rs9;
	add.s32 	%r95, %r194, %r17;
	st.shared.u16 	[%r95], %rs9;
	add.s32 	%r195, %r195, %r13;
	add.s32 	%r194, %r194, %r16;
	setp.lt.u32 	%p7, %r195, 81;
	@%p7 bra 	$L__BB4_8;
$L__BB4_9:
	bar.sync 	0;
	and.b32  	%r22, %r1, 7;
	shr.u32 	%r23, %r22, 1;
	and.b32  	%r24, %r1, 1;
	cvta.to.global.u64 	%rd3, %rd8;
	mov.b32 	%r44, 0;
	mov.u64 	%rd13, $str;
$L__BB4_10:
	mul.wide.u32 	%rd11, %r44, 4;
	add.s64 	%rd12, %rd3, %rd11;
	ld.global.u32 	%r45, [%rd12];
	setp.eq.s32 	%p8, %r45, 0;
	@%p8 bra 	$L__BB4_49;
	setp.ne.s32 	%p9, %r1, 0;
	add.s32 	%r97, %r45, -1;
	mov.b32 	%r98, 1;
	shl.b32 	%r46, %r98, %r97;
	@%p9 bra 	$L__BB4_13;
	shl.b32 	%r99, %r44, 1;
	mov.u32 	%r100, _ZZ10InitializeItLj3ELj100EEvRAmlmlmlT0_T0_T0_T0__T_RAmlmlmlT0_T0_T0_T0__iPbE5board;
	add.s32 	%r101, %r100, %r99;
	st.shared.u16 	[%r101], %r46;
$L__BB4_13:
	setp.gt.u32 	%p10, %r1, 7;
	bar.sync 	0;
	cvt.u16.u32 	%rs1, %r46;
	cvt.u16.u32 	%rs2, %r44;
	mul.lo.s16 	%rs10, %rs2, 57;
	shr.u16 	%rs11, %rs10, 9;
	cvt.u32.u16 	%r200, %rs11;
	mul.lo.s16 	%rs12, %rs11, 9;
	sub.s16 	%rs3, %rs2, %rs12;
	cvt.u32.u16 	%r102, %rs3;
	and.b32  	%r201, %r102, 255;
	@%p10 bra 	$L__BB4_22;
	setp.ge.u32 	%p16, %r22, %r201;
	selp.u32 	%r112, 1, 0, %p16;
	add.s32 	%r201, %r22, %r112;
	bra.uni 	$L__BB4_26;
$L__BB4_15:
	setp.gt.u32 	%p34, %r1, 80;
	@%p34 bra 	$L__BB4_36;
	mov.u32 	%r25, %ntid.x;
	add.s32 	%r172, %r1, %r25;
	max.u32 	%r173, %r172, 81;
	setp.lt.u32 	%p35, %r172, 81;
	selp.u32 	%r174, 1, 0, %p35;
	add.s32 	%r175, %r172, %r174;
	sub.s32 	%r176, %r173, %r175;
	div.u32 	%r177, %r176, %r25;
	add.s32 	%r26, %r177, %r174;
	and.b32  	%r178, %r26, 3;
	setp.eq.s32 	%p36, %r178, 3;
	@%p36 bra 	$L__BB4_19;
	add.s32 	%r179, %r26, 1;
	and.b32  	%r180, %r179, 3;
	mul.wide.u32 	%rd17, %r1, 2;
	add.s64 	%rd26, %rd1, %rd17;
	mul.wide.u32 	%rd5, %r25, 2;
	shl.b32 	%r181, %r1, 1;
	mov.u32 	%r182, _ZZ10InitializeItLj3ELj100EEvRAmlmlmlT0_T0_T0_T0__T_RAmlmlmlT0_T0_T0_T0__iPbE5board;
	add.s32 	%r197, %r182, %r181;
	shl.b32 	%r28, %r25, 1;
	neg.s32 	%r196, %r180;
	mad.lo.s32 	%r1, %r25, %r180, %r1;
$L__BB4_18:
	.pragma "nounroll";
	ld.shared.u16 	%rs40, [%r197];
	st.global.u16 	[%rd26], %rs40;
	add.s64 	%rd26, %rd26, %rd5;
	add.s32 	%r197, %r197, %r28;
	add.s32 	%r196, %r196, 1;
	setp.ne.s32 	%p37, %r196, 0;
	@%p37 bra 	$L__BB4_18;
$L__BB4_19:
	setp.lt.u32 	%p38, %r26, 3;
	@%p38 bra 	$L__BB4_36;
	shl.b32 	%r36, %r25, 1;
	add.s32 	%r207, %r1, %r36;
	shl.b32 	%r38, %r25, 2;
	mad.lo.s32 	%r206, %r25, 3, %r1;
	add.s32 	%r205, %r25, %r1;
	shl.b32 	%r183, %r1, 1;
	mov.u32 	%r184, _ZZ10InitializeItLj3ELj100EEvRAmlmlmlT0_T0_T0_T0__T_RAmlmlmlT0_T0_T0_T0__iPbE5board;
	add.s32 	%r204, %r184, %r183;
	shl.b32 	%r42, %r25, 3;
	mul.lo.s32 	%r43, %r25, 6;
$L__BB4_21:
	ld.shared.u16 	%rs41, [%r204];
	mul.wide.u32 	%rd18, %r1, 2;
	add.s64 	%rd19, %rd1, %rd18;
	st.global.u16 	[%rd19], %rs41;
	add.s32 	%r185, %r1, %r25;
	add.s32 	%r186, %r204, %r36;
	ld.shared.u16 	%rs42, [%r186];
	mul.wide.u32 	%rd20, %r205, 2;
	add.s64 	%rd21, %rd1, %rd20;
	st.global.u16 	[%rd21], %rs42;
	add.s32 	%r187, %r185, %r25;
	add.s32 	%r188, %r204, %r38;
	ld.shared.u16 	%rs43, [%r188];
	mul.wide.u32 	%rd22, %r207, 2;
	add.s64 	%rd23, %rd1, %rd22;
	st.global.u16 	[%rd23], %rs43;
	add.s32 	%r189, %r187, %r25;
	add.s32 	%r190, %r204, %r43;
	ld.shared.u16 	%rs44, [%r190];
	mul.wide.u32 	%rd24, %r206, 2;
	add.s64 	%rd25, %rd1, %rd24;
	st.global.u16 	[%rd25], %rs44;
	add.s32 	%r1, %r189, %r25;
	add.s32 	%r207, %r207, %r38;
	add.s32 	%r206, %r206, %r38;
	add.s32 	%r205, %r205, %r38;
	add.s32 	%r204, %r204, %r42;
	setp.lt.u32 	%p39, %r1, 81;
	@%p39 bra 	$L__BB4_21;
	bra.uni 	$L__BB4_36;
$L__BB4_22:
	setp.gt.u32 	%p11, %r1, 15;
	@%p11 bra 	$L__BB4_24;
	setp.ge.u32 	%p15, %r22, %r200;
	selp.u32 	%r111, 1, 0, %p15;
	add.s32 	%r200, %r22, %r111;
	bra.uni 	$L__BB4_26;
$L__BB4_24:
	setp.gt.u32 	%p12, %r1, 19;
	@%p12 bra 	$L__BB4_30;
	and.b16  	%rs13, %rs2, 255;
	mul.lo.s16 	%rs14, %rs13, 19;
	shr.u16 	%rs15, %rs14, 9;
	mul.lo.s16 	%rs16, %rs15, 3;
	cvt.u32.u16 	%r103, %rs16;
	add.s32 	%r104, %r23, %r103;
	and.b16  	%rs17, %rs3, 255;
	mul.lo.s16 	%rs18, %rs17, 171;
	shr.u16 	%rs19, %rs18, 9;
	mul.lo.s16 	%rs20, %rs19, 3;
	sub.s16 	%rs21, %rs3, %rs20;
	cvt.u32.u16 	%r105, %rs21;
	and.b32  	%r106, %r105, 255;
	sub.s32 	%r107, %r201, %r106;
	add.s32 	%r108, %r107, %r24;
	setp.ge.u32 	%p13, %r104, %r200;
	selp.u32 	%r109, 1, 0, %p13;
	add.s32 	%r200, %r104, %r109;
	setp.ge.u32 	%p14, %r108, %r201;
	selp.u32 	%r110, 1, 0, %p14;
	add.s32 	%r201, %r108, %r110;
$L__BB4_26:
	mad.lo.s32 	%r55, %r200, 9, %r201;
	shl.b32 	%r113, %r55, 1;
	mov.u32 	%r114, _ZZ10InitializeItLj3ELj100EEvRAmlmlmlT0_T0_T0_T0__T_RAmlmlmlT0_T0_T0_T0__iPbE5board;
	add.s32 	%r115, %r114, %r113;
	ld.shared.u16 	%rs22, [%r115];
	cvt.u32.u16 	%r116, %rs22;
	popc.b32 	%r117, %r116;
	cvt.u16.u32 	%rs24, %r117;
	not.b16 	%rs25, %rs1;
	and.b16  	%rs26, %rs22, %rs25;
	st.shared.u16 	[%r115], %rs26;
	cvt.u32.u16 	%r118, %rs26;
	popc.b32 	%r119, %r118;
	cvt.u16.u32 	%rs4, %r119;
	min.u16 	%rs27, %rs24, 2;
	setp.le.u16 	%p17, %rs27, %rs4;
	@%p17 bra 	$L__BB4_30;
	atom.shared.add.u32 	%r56, [_ZZ10InitializeItLj3ELj100EEvRAmlmlmlT0_T0_T0_T0__T_RAmlmlmlT0_T0_T0_T0__iPbE11pivot_count], 1;
	setp.lt.u32 	%p18, %r56, 100;
	@%p18 bra 	$L__BB4_29;
	cvta.global.u64 	%rd14, %rd13;
	{ // callseq 4, 0
	.param .b64 param0;
	st.param.b64 	[param0], %rd14;
	.param .b64 param1;
	st.param.b64 	[param1], 0;
	.param .b32 retval0;
	call.uni (retval0), 
	vprintf, 
	(
	param0, 
	param1
	);
	ld.param.b32 	%r126, [retval0];
	} // callseq 4
	bra.uni 	$L__BB4_30;
$L__BB4_29:
	cvt.u32.u16 	%r120, %rs4;
	mad.lo.s32 	%r121, %r55, %r120, %r120;
	add.s32 	%r122, %r121, -1;
	shl.b32 	%r123, %r56, 2;
	mov.u32 	%r124, _ZZ10InitializeItLj3ELj100EEvRAmlmlmlT0_T0_T0_T0__T_RAmlmlmlT0_T0_T0_T0__iPbE6pivots;
	add.s32 	%r125, %r124, %r123;
	st.shared.u32 	[%r125], %r122;
$L__BB4_30:
	bar.sync 	0;
	ld.shared.u32 	%r128, [_ZZ10InitializeItLj3ELj100EEvRAmlmlmlT0_T0_T0_T0__T_RAmlmlmlT0_T0_T0_T0__iPbE11pivot_count];
	setp.eq.s32 	%p19, %r128, 0;
	@%p19 bra 	$L__BB4_48;
$L__BB4_31:
	setp.ne.s32 	%p20, %r1, 0;
	bar.sync 	0;
	ld.shared.u32 	%r129, [_ZZ10InitializeItLj3ELj100EEvRAmlmlmlT0_T0_T0_T0__T_RAmlmlmlT0_T0_T0_T0__iPbE11pivot_count];
	shl.b32 	%r130, %r129, 2;
	mov.u32 	%r131, _ZZ10InitializeItLj3ELj100EEvRAmlmlmlT0_T0_T0_T0__T_RAmlmlmlT0_T0_T0_T0__iPbE6pivots;
	add.s32 	%r132, %r131, %r130;
	ld.shared.u32 	%r133, [%r132+-4];
	bar.sync 	0;
	@%p20 bra 	$L__BB4_33;
	ld.shared.u32 	%r134, [_ZZ10InitializeItLj3ELj100EEvRAmlmlmlT0_T0_T0_T0__T_RAmlmlmlT0_T0_T0_T0__iPbE11pivot_count];
	add.s32 	%r135, %r134, -1;
	st.shared.u32 	[_ZZ10InitializeItLj3ELj100EEvRAmlmlmlT0_T0_T0_T0__T_RAmlmlmlT0_T0_T0_T0__iPbE11pivot_count], %r135;
$L__BB4_33:
	bar.sync 	0;
	setp.ne.s32 	%p21, %r133, -1;
	@%p21 bra 	$L__BB4_37;
	setp.eq.s32 	%p32, %r1, 0;
	@%p32 bra 	$L__BB4_35;
	bra.uni 	$L__BB4_36;
$L__BB4_35:
	mov.b32 	%r171, 0;
	st.shared.u32 	[_ZZ10InitializeItLj3ELj100EEvRAmlmlmlT0_T0_T0_T0__T_RAmlmlmlT0_T0_T0_T0__iPbE11pivot_count], %r171;
	mov.b16 	%rs39, 0;
	st.global.u8 	[%rd2], %rs39;
$L__BB4_36:
	ret;
$L__BB4_37:
	setp.gt.u32 	%p22, %r1, 7;
	bar.sync 	0;
	shl.b32 	%r136, %r133, 1;
	mov.u32 	%r137, _ZZ10InitializeItLj3ELj100EEvRAmlmlmlT0_T0_T0_T0__T_RAmlmlmlT0_T0_T0_T0__iPbE5board;
	add.s32 	%r138, %r137, %r136;
	ld.shared.u16 	%rs5, [%r138];
	mul.hi.u32 	%r139, %r133, 954437177;
	shr.u32 	%r202, %r139, 1;
	mul.lo.s32 	%r140, %r202, 9;
	sub.s32 	%r203, %r133, %r140;
	@%p22 bra 	$L__BB4_39;
	setp.ge.u32 	%p28, %r22, %r203;
	selp.u32 	%r154, 1, 0, %p28;
	add.s32 	%r203, %r22, %r154;
	bra.uni 	$L__BB4_43;
$L__BB4_39:
	setp.gt.u32 	%p23, %r1, 15;
	@%p23 bra 	$L__BB4_41;
	setp.ge.u32 	%p27, %r22, %r202;
	selp.u32 	%r153, 1, 0, %p27;
	add.s32 	%r202, %r22, %r153;
	bra.uni 	$L__BB4_43;
$L__BB4_41:
	setp.gt.u32 	%p24, %r1, 19;
	@%p24 bra 	$L__BB4_47;
	mul.hi.u32 	%r141, %r133, 795364315;
	sub.s32 	%r142, %r133, %r141;
	shr.u32 	%r143, %r142, 1;
	add.s32 	%r144, %r143, %r141;
	shr.u32 	%r145, %r144, 4;
	mad.lo.s32 	%r146, %r145, 3, %r23;
	cvt.u16.u32 	%rs28, %r203;
	mul.lo.s16 	%rs29, %rs28, 171;
	shr.u16 	%rs30, %rs29, 9;
	mul.lo.s16 	%rs31, %rs30, 3;
	sub.s16 	%rs32, %rs28, %rs31;
	cvt.u32.u16 	%r147, %rs32;
	and.b32  	%r148, %r147, 255;
	sub.s32 	%r149, %r203, %r148;
	add.s32 	%r150, %r149, %r24;
	setp.ge.u32 	%p25, %r146, %r202;
	selp.u32 	%r151, 1, 0, %p25;
	add.s32 	%r202, %r146, %r151;
	setp.ge.u32 	%p26, %r150, %r203;
	selp.u32 	%r152, 1, 0, %p26;
	add.s32 	%r203, %r150, %r152;
$L__BB4_43:
	mad.lo.s32 	%r66, %r202, 9, %r203;
	shl.b32 	%r155, %r66, 1;
	add.s32 	%r157, %r137, %r155;
	ld.shared.u16 	%rs33, [%r157];
	cvt.u32.u16 	%r158, %rs33;
	popc.b32 	%r159, %r158;
	cvt.u16.u32 	%rs35, %r159;
	not.b16 	%rs36, %rs5;
	and.b16  	%rs37, %rs33, %rs36;
	st.shared.u16 	[%r157], %rs37;
	cvt.u32.u16 	%r160, %rs37;
	popc.b32 	%r161, %r160;
	cvt.u16.u32 	%rs6, %r161;
	min.u16 	%rs38, %rs35, 2;
	setp.le.u16 	%p29, %rs38, %rs6;
	@%p29 bra 	$L__BB4_47;
	atom.shared.add.u32 	%r67, [_ZZ10InitializeItLj3ELj100EEvRAmlmlmlT0_T0_T0_T0__T_RAmlmlmlT0_T0_T0_T0__iPbE11pivot_count], 1;
	setp.lt.u32 	%p30, %r67, 100;
	@%p30 bra 	$L__BB4_46;
	cvta.global.u64 	%rd16, %rd13;
	{ // callseq 5, 0
	.param .b64 param0;
	st.param.b64 	[param0], %rd16;
	.param .b64 param1;
	st.param.b64 	[param1], 0;
	.param .b32 retval0;
	call.uni (retval0), 
	vprintf, 
	(
	param0, 
	param1
	);
	ld.param.b32 	%r168, [retval0];
	} // callseq 5
	bra.uni 	$L__BB4_47;
$L__BB4_46:
	cvt.u32.u16 	%r162, %rs6;
	mad.lo.s32 	%r163, %r66, %r162, %r162;
	add.s32 	%r164, %r163, -1;
	shl.b32 	%r165, %r67, 2;
	add.s32 	%r167, %r131, %r165;
	st.shared.u32 	[%r167], %r164;
$L__BB4_47:
	bar.sync 	0;
	ld.shared.u32 	%r170, [_ZZ10InitializeItLj3ELj100EEvRAmlmlmlT0_T0_T0_T0__T_RAmlmlmlT0_T0_T0_T0__iPbE11pivot_count];
	setp.eq.s32 	%p31, %r170, 0;
	@%p31 bra 	$L__BB4_48;
	bra.uni 	$L__BB4_31;
$L__BB4_48:
	bar.sync 	0;
$L__BB4_49:
	add.s32 	%r44, %r44, 1;
	setp.eq.s32 	%p33, %r44, 81;
	@%p33 bra 	$L__BB4_15;
	bra.uni 	$L__BB4_10;

}
	// .globl	_Z14FindMinsKernelItLj3ELj4EEvRAmlmlmlT0_T0_T0_T0__T_RAT1__j
.visible .entry _Z14FindMinsKernelItLj3ELj4EEvRAmlmlmlT0_T0_T0_T0__T_RAT1__j(
	.param .u64 .ptr .align 1 _Z14FindMinsKernelItLj3ELj4EEvRAmlmlmlT0_T0_T0_T0__T_RAT1__j_param_0,
	.param .u64 .ptr .align 1 _Z14FindMinsKernelItLj3ELj4EEvRAmlmlmlT0_T0_T0_T0__T_RAT1__j_param_1
)
{
	.reg .pred 	%p<44>;
	.reg .b16 	%rs<43>;
	.reg .b32 	%r<171>;
	.reg .b64 	%rd<21>;
	// demoted variable
	.shared .align 1 .b8 _ZZ14FindMinsKernelItLj3ELj4EEvRAmlmlmlT0_T0_T0_T0__T_RAT1__jE6values[324];
	// demoted variable
	.shared .align 4 .b8 _ZZ14FindMinsKernelItLj3ELj4EEvRAmlmlmlT0_T0_T0_T0__T_RAT1__jE3pos[1296];
	ld.param.u64 	%rd7, [_Z14FindMinsKernelItLj3ELj4EEvRAmlmlmlT0_T0_T0_T0__T_RAT1__j_param_0];
	ld.param.u64 	%rd6, [_Z14FindMinsKernelItLj3ELj4EEvRAmlmlmlT0_T0_T0_T0__T_RAT1__j_param_1];
	cvta.to.global.u64 	%rd1, %rd7;
	mov.u32 	%r170, %tid.x;
	setp.gt.u32 	%p2, %r170, 80;
	@%p2 bra 	$L__BB5_7;
	mov.u32 	%r2, %ntid.x;
	add.s32 	%r56, %r170, %r2;
	max.u32 	%r57, %r56, 81;
	setp.lt.u32 	%p3, %r56, 81;
	selp.u32 	%r58, 1, 0, %p3;
	add.s32 	%r59, %r56, %r58;
	sub.s32 	%r60, %r57, %r59;
	div.u32 	%r61, %r60, %r2;
	add.s32 	%r3, %r61, %r58;
	and.b32  	%r62, %r3, 3;
	setp.eq.s32 	%p4, %r62, 3;
	mov.u32 	%r155, %r170;
	@%p4 bra 	$L__BB5_4;
	add.s32 	%r64, %r3, 1;
	and.b32  	%r4, %r64, 3;
	mov.b32 	%r154, 0;
	mov.u32 	%r155, %r170;
$L__BB5_3:
	.pragma "nounroll";
	mul.wide.u32 	%rd8, %r155, 2;
	add.s64 	%rd9, %rd1, %rd8;
	ld.global.u16 	%r65, [%rd9];
	popc.b32 	%r66, %r65;
	cvt.u16.u32 	%rs13, %r66;
	setp.eq.s16 	%p5, %rs13, 1;
	selp.b32 	%r67, -3, %r155, %p5;
	selp.b16 	%rs14, -1, %rs13, %p5;
	shl.b32 	%r68, %r155, 2;
	mov.u32 	%r69, _ZZ14FindMinsKernelItLj3ELj4EEvRAmlmlmlT0_T0_T0_T0__T_RAT1__jE6values;
	add.s32 	%r70, %r69, %r68;
	st.shared.u8 	[%r70], %rs14;
	shl.b32 	%r71, %r155, 4;
	mov.u32 	%r72, _ZZ14FindMinsKernelItLj3ELj4EEvRAmlmlmlT0_T0_T0_T0__T_RAT1__jE3pos;
	add.s32 	%r73, %r72, %r71;
	st.shared.u32 	[%r73], %r67;
	mov.b16 	%rs15, 255;
	st.shared.u8 	[%r70+1], %rs15;
	mov.b32 	%r74, -3;
	st.shared.u32 	[%r73+4], %r74;
	st.shared.u8 	[%r70+2], %rs15;
	st.shared.u32 	[%r73+8], %r74;
	st.shared.u8 	[%r70+3], %rs15;
	st.shared.u32 	[%r73+12], %r74;
	add.s32 	%r155, %r155, %r2;
	add.s32 	%r154, %r154, 1;
	setp.ne.s32 	%p6, %r154, %r4;
	@%p6 bra 	$L__BB5_3;
$L__BB5_4:
	setp.lt.u32 	%p7, %r3, 3;
	@%p7 bra 	$L__BB5_7;
	mov.u32 	%r79, _ZZ14FindMinsKernelItLj3ELj4EEvRAmlmlmlT0_T0_T0_T0__T_RAT1__jE6values;
	mov.u32 	%r82, _ZZ14FindMinsKernelItLj3ELj4EEvRAmlmlmlT0_T0_T0_T0__T_RAT1__jE3pos;
	shl.b32 	%r89, %r2, 2;
	shl.b32 	%r91, %r2, 4;
$L__BB5_6:
	mul.wide.u32 	%rd10, %r155, 2;
	add.s64 	%rd11, %rd1, %rd10;
	ld.global.u16 	%r75, [%rd11];
	popc.b32 	%r76, %r75;
	cvt.u16.u32 	%rs16, %r76;
	setp.eq.s16 	%p8, %rs16, 1;
	selp.b32 	%r77, -3, %r155, %p8;
	selp.b16 	%rs17, -1, %rs16, %p8;
	shl.b32 	%r78, %r155, 2;
	add.s32 	%r80, %r79, %r78;
	st.shared.u8 	[%r80], %rs17;
	shl.b32 	%r81, %r155, 4;
	add.s32 	%r83, %r82, %r81;
	st.shared.u32 	[%r83], %r77;
	mov.b16 	%rs18, 255;
	st.shared.u8 	[%r80+1], %rs18;
	mov.b32 	%r84, -3;
	st.shared.u32 	[%r83+4], %r84;
	st.shared.u8 	[%r80+2], %rs18;
	st.shared.u32 	[%r83+8], %r84;
	st.shared.u8 	[%r80+3], %rs18;
	st.shared.u32 	[%r83+12], %r84;
	add.s32 	%r85, %r155, %r2;
	mul.wide.u32 	%rd12, %r85, 2;
	add.s64 	%rd13, %rd1, %rd12;
	ld.global.u16 	%r86, [%rd13];
	popc.b32 	%r87, %r86;
	cvt.u16.u32 	%rs19, %r87;
	setp.eq.s16 	%p9, %rs19, 1;
	selp.b32 	%r88, -3, %r85, %p9;
	selp.b16 	%rs20, -1, %rs19, %p9;
	add.s32 	%r90, %r80, %r89;
	st.shared.u8 	[%r90], %rs20;
	add.s32 	%r92, %r83, %r91;
	st.shared.u32 	[%r92], %r88;
	st.shared.u8 	[%r90+1], %rs18;
	st.shared.u32 	[%r92+4], %r84;
	st.shared.u8 	[%r90+2], %rs18;
	st.shared.u32 	[%r92+8], %r84;
	st.shared.u8 	[%r90+3], %rs18;
	st.shared.u32 	[%r92+12], %r84;
	add.s32 	%r93, %r85, %r2;
	mul.wide.u32 	%rd14, %r93, 2;
	add.s64 	%rd15, %rd1, %rd14;
	ld.global.u16 	%r94, [%rd15];
	popc.b32 	%r95, %r94;
	cvt.u16.u32 	%rs21, %r95;
	setp.eq.s16 	%p10, %rs21, 1;
	selp.b32 	%r96, -3, %r93, %p10;
	selp.b16 	%rs22, -1, %rs21, %p10;
	add.s32 	%r97, %r90, %r89;
	st.shared.u8 	[%r97], %rs22;
	add.s32 	%r98, %r92, %r91;
	st.shared.u32 	[%r98], %r96;
	st.shared.u8 	[%r97+1], %rs18;
	st.shared.u32 	[%r98+4], %r84;
	st.shared.u8 	[%r97+2], %rs18;
	st.shared.u32 	[%r98+8], %r84;
	st.shared.u8 	[%r97+3], %rs18;
	st.shared.u32 	[%r98+12], %r84;
	add.s32 	%r99, %r93, %r2;
	mul.wide.u32 	%rd16, %r99, 2;
	add.s64 	%rd17, %rd1, %rd16;
	ld.global.u16 	%r100, [%rd17];
	popc.b32 	%r101, %r100;
	cvt.u16.u32 	%rs23, %r101;
	setp.eq.s16 	%p11, %rs23, 1;
	selp.b32 	%r102, -3, %r99, %p11;
	selp.b16 	%rs24, -1, %rs23, %p11;
	add.s32 	%r103, %r97, %r89;
	st.shared.u8 	[%r103], %rs24;
	add.s32 	%r104, %r98, %r91;
	st.shared.u32 	[%r104], %r102;
	st.shared.u8 	[%r103+1], %rs18;
	st.shared.u32 	[%r104+4], %r84;
	st.shared.u8 	[%r103+2], %rs18;
	st.shared.u32 	[%r104+8], %r84;
	st.shared.u8 	[%r103+3], %rs18;
	st.shared.u32 	[%r104+12], %r84;
	add.s32 	%r155, %r99, %r2;
	setp.lt.u32 	%p12, %r155, 81;
	@%p12 bra 	$L__BB5_6;
$L__BB5_7:
	bar.sync 	0;
	mov.b32 	%r157, 64;
	mov.u32 	%r12, %ntid.x;
	mov.u32 	%r109, _ZZ14FindMinsKernelItLj3ELj4EEvRAmlmlmlT0_T0_T0_T0__T_RAT1__jE6values;
$L__BB5_8:
	sub.s32 	%r106, 81, %r157;
	min.u32 	%r14, %r157, %r106;
	setp.ge.u32 	%p13, %r170, %r14;
	@%p13 bra 	$L__BB5_42;
	shl.b32 	%r110, %r157, 2;
	mov.u32 	%r158, %r170;
$L__BB5_10:
	shl.b32 	%r108, %r158, 2;
	add.s32 	%r16, %r109, %r108;
	add.s32 	%r17, %r16, %r110;
	ld.shared.u8 	%rs39, [%r17];
	ld.shared.u8 	%rs25, [%r16];
	setp.gt.u16 	%p15, %rs39, %rs25;
	mov.b32 	%r159, 0;
	mov.pred 	%p43, -1;
	mov.u32 	%r160, %r16;
	@%p15 bra 	$L__BB5_37;
$L__BB5_11:
	not.pred 	%p22, %p43;
	@%p22 bra 	$L__BB5_15;
	shl.b32 	%r115, %r158, 4;
	mov.u32 	%r116, _ZZ14FindMinsKernelItLj3ELj4EEvRAmlmlmlT0_T0_T0_T0__T_RAT1__jE3pos;
	add.s32 	%r117, %r116, %r115;
	add.s32 	%r161, %r117, 12;
	mov.b32 	%r162, 2;
$L__BB5_13:
	add.s32 	%r26, %r161, -4;
	ld.shared.u32 	%r118, [%r161+-4];
	st.shared.u32 	[%r161], %r118;
	add.s32 	%r119, %r16, %r162;
	ld.shared.u8 	%rs29, [%r119];
	st.shared.u8 	[%r119+1], %rs29;
	add.s32 	%r27, %r162, -1;
	setp.gt.u32 	%p23, %r162, %r159;
	mov.u32 	%r161, %r26;
	mov.u32 	%r162, %r27;
	@%p23 bra 	$L__BB5_13;
	ld.shared.u8 	%rs39, [%r17];
$L__BB5_15:
	shl.b32 	%r120, %r158, 4;
	mov.u32 	%r121, _ZZ14FindMinsKernelItLj3ELj4EEvRAmlmlmlT0_T0_T0_T0__T_RAT1__jE3pos;
	add.s32 	%r28, %r121, %r120;
	shl.b32 	%r122, %r157, 4;
	add.s32 	%r29, %r28, %r122;
	ld.shared.u32 	%r123, [%r29];
	shl.b32 	%r124, %r159, 2;
	add.s32 	%r125, %r28, %r124;
	st.shared.u32 	[%r125], %r123;
	st.shared.u8 	[%r160], %rs39;
	add.s32 	%r163, %r159, 1;
	setp.eq.s32 	%p24, %r163, 4;
	@%p24 bra 	$L__BB5_41;
	ld.shared.u8 	%rs40, [%r17+1];
$L__BB5_17:
	add.s32 	%r32, %r16, %r163;
	ld.shared.u8 	%rs30, [%r32];
	setp.gt.u16 	%p25, %rs40, %rs30;
	@%p25 bra 	$L__BB5_47;
	setp.gt.u32 	%p26, %r163, 2;
	@%p26 bra 	$L__BB5_22;
	mov.b32 	%r164, 3;
$L__BB5_20:
	add.s32 	%r34, %r164, -1;
	shl.b32 	%r127, %r164, 2;
	add.s32 	%r128, %r28, %r127;
	ld.shared.u32 	%r129, [%r128+-4];
	st.shared.u32 	[%r128], %r129;
	add.s32 	%r130, %r16, %r164;
	ld.shared.u8 	%rs32, [%r130+-1];
	st.shared.u8 	[%r130], %rs32;
	setp.gt.u32 	%p27, %r34, %r163;
	mov.u32 	%r164, %r34;
	@%p27 bra 	$L__BB5_20;
	ld.shared.u8 	%rs40, [%r17+1];
$L__BB5_22:
	ld.shared.u32 	%r131, [%r29+4];
	shl.b32 	%r132, %r163, 2;
	add.s32 	%r133, %r28, %r132;
	st.shared.u32 	[%r133], %r131;
	st.shared.u8 	[%r32], %rs40;
	add.s32 	%r165, %r163, 1;
	setp.eq.s32 	%p28, %r165, 4;
	@%p28 bra 	$L__BB5_41;
	ld.shared.u8 	%rs41, [%r17+2];
$L__BB5_24:
	add.s32 	%r38, %r16, %r165;
	ld.shared.u8 	%rs33, [%r38];
	setp.gt.u16 	%p29, %rs41, %rs33;
	@%p29 bra 	$L__BB5_48;
	setp.gt.u32 	%p30, %r165, 2;
	@%p30 bra 	$L__BB5_29;
	mov.b32 	%r166, 3;
$L__BB5_27:
	add.s32 	%r40, %r166, -1;
	shl.b32 	%r135, %r166, 2;
	add.s32 	%r136, %r28, %r135;
	ld.shared.u32 	%r137, [%r136+-4];
	st.shared.u32 	[%r136], %r137;
	add.s32 	%r138, %r16, %r166;
	ld.shared.u8 	%rs35, [%r138+-1];
	st.shared.u8 	[%r138], %rs35;
	setp.gt.u32 	%p31, %r40, %r165;
	mov.u32 	%r166, %r40;
	@%p31 bra 	$L__BB5_27;
	ld.shared.u8 	%rs41, [%r17+2];
$L__BB5_29:
	ld.shared.u32 	%r139, [%r29+8];
	shl.b32 	%r140, %r165, 2;
	add.s32 	%r141, %r28, %r140;
	st.shared.u32 	[%r141], %r139;
	st.shared.u8 	[%r38], %rs41;
	add.s32 	%r167, %r165, 1;
	setp.eq.s32 	%p32, %r167, 4;
	@%p32 bra 	$L__BB5_41;
	ld.shared.u8 	%rs42, [%r17+3];
$L__BB5_31:
	add.s32 	%r44, %r16, %r167;
	ld.shared.u8 	%rs36, [%r44];
	setp.gt.u16 	%p33, %rs42, %rs36;
	@%p33 bra 	$L__BB5_40;
	setp.gt.u32 	%p34, %r167, 2;
	@%p34 bra 	$L__BB5_36;
	mov.b32 	%r168, 3;
$L__BB5_34:
	add.s32 	%r46, %r168, -1;
	shl.b32 	%r143, %r168, 2;
	add.s32 	%r144, %r28, %r143;
	ld.shared.u32 	%r145, [%r144+-4];
	st.shared.u32 	[%r144], %r145;
	add.s32 	%r146, %r16, %r168;
	ld.shared.u8 	%rs38, [%r146+-1];
	st.shared.u8 	[%r146], %rs38;
	setp.gt.u32 	%p35, %r46, %r167;
	mov.u32 	%r168, %r46;
	@%p35 bra 	$L__BB5_34;
	ld.shared.u8 	%rs42, [%r17+3];
$L__BB5_36:
	ld.shared.u32 	%r147, [%r29+12];
	shl.b32 	%r148, %r167, 2;
	add.s32 	%r149, %r28, %r148;
	st.shared.u32 	[%r149], %r147;
	st.shared.u8 	[%r44], %rs42;
	bra.uni 	$L__BB5_41;
$L__BB5_37:
	add.s32 	%r160, %r16, 1;
	ld.shared.u8 	%rs26, [%r16+1];
	setp.le.u16 	%p17, %rs39, %rs26;
	mov.b32 	%r159, 1;
	@%p17 bra 	$L__BB5_11;
	add.s32 	%r160, %r16, 2;
	ld.shared.u8 	%rs27, [%r16+2];
	setp.le.u16 	%p19, %rs39, %rs27;
	mov.b32 	%r159, 2;
	@%p19 bra 	$L__BB5_11;
	add.s32 	%r160, %r16, 3;
	ld.shared.u8 	%rs28, [%r16+3];
	setp.gt.u16 	%p21, %rs39, %rs28;
	mov.b32 	%r159, 3;
	mov.pred 	%p43, 0;
	@%p21 bra 	$L__BB5_41;
	bra.uni 	$L__BB5_11;
$L__BB5_40:
	add.s32 	%r167, %r167, 1;
	setp.ne.s32 	%p36, %r167, 4;
	@%p36 bra 	$L__BB5_31;
$L__BB5_41:
	add.s32 	%r158, %r158, %r12;
	setp.lt.u32 	%p39, %r158, %r14;
	@%p39 bra 	$L__BB5_10;
$L__BB5_42:
	bar.sync 	0;
	shr.u32 	%r49, %r157, 1;
	setp.gt.u32 	%p40, %r157, 1;
	mov.u32 	%r157, %r49;
	@%p40 bra 	$L__BB5_8;
	bar.sync 	0;
	setp.gt.u32 	%p41, %r170, 3;
	@%p41 bra 	$L__BB5_46;
	mul.wide.u32 	%rd18, %r170, 4;
	cvta.to.global.u64 	%rd19, %rd6;
	add.s64 	%rd20, %rd19, %rd18;
	mul.wide.u32 	%rd3, %r12, 4;
	shl.b32 	%r150, %r170, 2;
	mov.u32 	%r151, _ZZ14FindMinsKernelItLj3ELj4EEvRAmlmlmlT0_T0_T0_T0__T_RAT1__jE3pos;
	add.s32 	%r169, %r151, %r150;
	shl.b32 	%r51, %r12, 2;
$L__BB5_45:
	ld.shared.u32 	%r152, [%r169];
	st.global.u32 	[%rd20], %r152;
	add.s32 	%r170, %r170, %r12;
	add.s64 	%rd20, %rd20, %rd3;
	add.s32 	%r169, %r169, %r51;
	setp.lt.u32 	%p42, %r170, 4;
	@%p42 bra 	$L__BB5_45;
$L__BB5_46:
	ret;
$L__BB5_47:
	add.s32 	%r163, %r163, 1;
	setp.eq.s32 	%p38, %r163, 4;
	@%p38 bra 	$L__BB5_41;
	bra.uni 	$L__BB5_17;
$L__BB5_48:
	add.s32 	%r165, %r165, 1;
	setp.eq.s32 	%p37, %r165, 4;
	@%p37 bra 	$L__BB5_41;
	bra.uni 	$L__BB5_24;

}
	// .globl	_Z10SearchTreeItLj3ELj4ELj100EEvRAmlmlmlT0_T0_T0_T0__T_PS1_Pjj
.visible .entry _Z10SearchTreeItLj3ELj4ELj100EEvRAmlmlmlT0_T0_T0_T0__T_PS1_Pjj(
	.param .u64 .ptr .align 1 _Z10SearchTreeItLj3ELj4ELj100EEvRAmlmlmlT0_T0_T0_T0__T_PS1_Pjj_param_0,
	.param .u64 .ptr .align 1 _Z10SearchTreeItLj3ELj4ELj100EEvRAmlmlmlT0_T0_T0_T0__T_PS1_Pjj_param_1,
	.param .u64 .ptr .align 1 _Z10SearchTreeItLj3ELj4ELj100EEvRAmlmlmlT0_T0_T0_T0__T_PS1_Pjj_param_2,
	.param .u32 _Z10SearchTreeItLj3ELj4ELj100EEvRAmlmlmlT0_T0_T0_T0__T_PS1_Pjj_param_3
)
{
	.reg .pred 	%p<90>;
	.reg .b16 	%rs<84>;
	.reg .b32 	%r<381>;
	.reg .b64 	%rd<61>;
	// demoted variable
	.shared .align 2 .b8 _ZZ10SearchTreeItLj3ELj4ELj100EEvRAmlmlmlT0_T0_T0_T0__T_PS1_PjjE11board_stack[648];
	// demoted variable
	.shared .align 4 .b8 _ZZ10SearchTreeItLj3ELj4ELj100EEvRAmlmlmlT0_T0_T0_T0__T_PS1_PjjE15candidate_stack[12];
	// demoted variable
	.shared .align 2 .b8 _ZZ10SearchTreeItLj3ELj4ELj100EEvRAmlmlmlT0_T0_T0_T0__T_PS1_PjjE9bit_stack[6];
	// demoted variable
	.shared .align 4 .b8 _ZZ10SearchTreeItLj3ELj4ELj100EEvRAmlmlmlT0_T0_T0_T0__T_PS1_PjjE6pivots[400];
	// demoted variable
	.shared .align 4 .u32 _ZZ10SearchTreeItLj3ELj4ELj100EEvRAmlmlmlT0_T0_T0_T0__T_PS1_PjjE11pivot_count;
	// demoted variable
	.shared .align 1 .b8 _ZZ10SearchTreeItLj3ELj4ELj100EEvRAmlmlmlT0_T0_T0_T0__T_PS1_PjjE15min_value_board[81];
	// demoted variable
	.shared .align 4 .b8 _ZZ10SearchTreeItLj3ELj4ELj100EEvRAmlmlmlT0_T0_T0_T0__T_PS1_PjjE13min_pos_board[324];
	ld.param.u64 	%rd15, [_Z10SearchTreeItLj3ELj4ELj100EEvRAmlmlmlT0_T0_T0_T0__T_PS1_Pjj_param_0];
	ld.param.u64 	%rd14, [_Z10SearchTreeItLj3ELj4ELj100EEvRAmlmlmlT0_T0_T0_T0__T_PS1_Pjj_param_1];
	ld.param.u64 	%rd16, [_Z10SearchTreeItLj3ELj4ELj100EEvRAmlmlmlT0_T0_T0_T0__T_PS1_Pjj_param_2];
	ld.param.u32 	%r115, [_Z10SearchTreeItLj3ELj4ELj100EEvRAmlmlmlT0_T0_T0_T0__T_PS1_Pjj_param_3];
	cvta.to.global.u64 	%rd1, %rd15;
	cvta.to.global.u64 	%rd2, %rd14;
	cvta.to.global.u64 	%rd3, %rd16;
	mov.u32 	%r1, %tid.x;
	setp.gt.u32 	%p1, %r1, 80;
	@%p1 bra 	$L__BB6_7;
	mov.u32 	%r2, %ntid.x;
	add.s32 	%r116, %r1, %r2;
	max.u32 	%r117, %r116, 81;
	setp.lt.u32 	%p2, %r116, 81;
	selp.u32 	%r118, 1, 0, %p2;
	add.s32 	%r119, %r116, %r118;
	sub.s32 	%r120, %r117, %r119;
	div.u32 	%r121, %r120, %r2;
	add.s32 	%r3, %r121, %r118;
	and.b32  	%r122, %r3, 3;
	setp.eq.s32 	%p3, %r122, 3;
	mov.u32 	%r353, %r1;
	@%p3 bra 	$L__BB6_4;
	add.s32 	%r124, %r3, 1;
	and.b32  	%r4, %r124, 3;
	mov.b32 	%r352, 0;
	mov.u32 	%r353, %r1;
$L__BB6_3:
	.pragma "nounroll";
	mul.wide.u32 	%rd17, %r353, 2;
	add.s64 	%rd18, %rd1, %rd17;
	ld.global.u16 	%rs14, [%rd18];
	shl.b32 	%r125, %r353, 1;
	mov.u32 	%r126, _ZZ10SearchTreeItLj3ELj4ELj100EEvRAmlmlmlT0_T0_T0_T0__T_PS1_PjjE11board_stack;
	add.s32 	%r127, %r126, %r125;
	st.shared.u16 	[%r127], %rs14;
	add.s32 	%r353, %r353, %r2;
	add.s32 	%r352, %r352, 1;
	setp.ne.s32 	%p4, %r352, %r4;
	@%p4 bra 	$L__BB6_3;
$L__BB6_4:
	setp.lt.u32 	%p5, %r3, 3;
	@%p5 bra 	$L__BB6_7;
	mov.u32 	%r129, _ZZ10SearchTreeItLj3ELj4ELj100EEvRAmlmlmlT0_T0_T0_T0__T_PS1_PjjE11board_stack;
	shl.b32 	%r132, %r2, 1;
$L__BB6_6:
	mul.wide.u32 	%rd19, %r353, 2;
	add.s64 	%rd20, %rd1, %rd19;
	ld.global.u16 	%rs15, [%rd20];
	shl.b32 	%r128, %r353, 1;
	add.s32 	%r130, %r129, %r128;
	st.shared.u16 	[%r130], %rs15;
	add.s32 	%r131, %r353, %r2;
	mul.wide.u32 	%rd21, %r131, 2;
	add.s64 	%rd22, %rd1, %rd21;
	ld.global.u16 	%rs16, [%rd22];
	add.s32 	%r133, %r130, %r132;
	st.shared.u16 	[%r133], %rs16;
	add.s32 	%r134, %r131, %r2;
	mul.wide.u32 	%rd23, %r134, 2;
	add.s64 	%rd24, %rd1, %rd23;
	ld.global.u16 	%rs17, [%rd24];
	add.s32 	%r135, %r133, %r132;
	st.shared.u16 	[%r135], %rs17;
	add.s32 	%r136, %r134, %r2;
	mul.wide.u32 	%rd25, %r136, 2;
	add.s64 	%rd26, %rd1, %rd25;
	ld.global.u16 	%rs18, [%rd26];
	add.s32 	%r137, %r135, %r132;
	st.shared.u16 	[%r137], %rs18;
	add.s32 	%r353, %r136, %r2;
	setp.lt.u32 	%p6, %r353, 81;
	@%p6 bra 	$L__BB6_6;
$L__BB6_7:
	bar.sync 	0;
	setp.ne.s32 	%p7, %r1, 0;
	@%p7 bra 	$L__BB6_9;
	mov.b32 	%r138, 0;
	st.shared.u32 	[_ZZ10SearchTreeItLj3ELj4ELj100EEvRAmlmlmlT0_T0_T0_T0__T_PS1_PjjE11pivot_count], %r138;
	st.global.u32 	[%rd3], %r138;
	st.shared.u32 	[_ZZ10SearchTreeItLj3ELj4ELj100EEvRAmlmlmlT0_T0_T0_T0__T_PS1_PjjE15candidate_stack], %r115;
	shl.b32 	%r139, %r115, 1;
	mov.u32 	%r140, _ZZ10SearchTreeItLj3ELj4ELj100EEvRAmlmlmlT0_T0_T0_T0__T_PS1_PjjE11board_stack;
	add.s32 	%r141, %r140, %r139;
	ld.shared.u16 	%rs19, [%r141];
	st.shared.u16 	[_ZZ10SearchTreeItLj3ELj4ELj100EEvRAmlmlmlT0_T0_T0_T0__T_PS1_PjjE9bit_stack], %rs19;
$L__BB6_9:
	mov.u32 	%r12, %ntid.x;
	and.b32  	%r13, %r1, 7;
	shr.u32 	%r14, %r13, 1;
	and.b32  	%r15, %r1, 1;
	add.s32 	%r16, %r1, %r12;
	max.u32 	%r143, %r16, 81;
	setp.lt.u32 	%p8, %r16, 81;
	selp.u32 	%r144, 1, 0, %p8;
	add.s32 	%r145, %r16, %r144;
	sub.s32 	%r146, %r143, %r145;
	div.u32 	%r147, %r146, %r12;
	add.s32 	%r17, %r147, %r144;
	and.b32  	%r18, %r17, 3;
	add.s32 	%r19, %r16, %r12;
	add.s32 	%r20, %r19, %r12;
	mov.u32 	%r148, _ZZ10SearchTreeItLj3ELj4ELj100EEvRAmlmlmlT0_T0_T0_T0__T_PS1_PjjE15min_value_board;
	add.s32 	%r21, %r148, %r1;
	shl.b32 	%r149, %r1, 2;
	mov.u32 	%r150, _ZZ10SearchTreeItLj3ELj4ELj100EEvRAmlmlmlT0_T0_T0_T0__T_PS1_PjjE13min_pos_board;
	add.s32 	%r22, %r150, %r149;
	add.s32 	%r23, %r21, %r12;
	shl.b32 	%r24, %r12, 2;
	add.s32 	%r25, %r22, %r24;
	shl.b32 	%r151, %r1, 1;
	mov.u32 	%r152, _ZZ10SearchTreeItLj3ELj4ELj100EEvRAmlmlmlT0_T0_T0_T0__T_PS1_PjjE11board_stack;
	add.s32 	%r153, %r152, %r151;
	add.s32 	%r26, %r153, 486;
	shl.b32 	%r27, %r12, 1;
	add.s32 	%r28, %r26, %r27;
	shl.b32 	%r29, %r12, 3;
	mov.b32 	%r355, 1;
	mov.u64 	%rd30, $str;
	mul.wide.u32 	%rd43, %r1, 2;
	mul.wide.s32 	%rd44, %r12, 2;
	mov.u64 	%rd58, %rd2;
	mov.u64 	%rd59, %rd14;
$L__BB6_10:
	bar.sync 	0;
	shl.b32 	%r154, %r355, 1;
	mov.u32 	%r155, _ZZ10SearchTreeItLj3ELj4ELj100EEvRAmlmlmlT0_T0_T0_T0__T_PS1_PjjE9bit_stack;
	add.s32 	%r31, %r155, %r154;
	ld.shared.u16 	%rs1, [%r31+-2];
	setp.eq.s16 	%p9, %rs1, 0;
	@%p9 bra 	$L__BB6_110;
	setp.gt.u32 	%p10, %r1, 80;
	mov.u32 	%r156, _ZZ10SearchTreeItLj3ELj4ELj100EEvRAmlmlmlT0_T0_T0_T0__T_PS1_PjjE11board_stack;
	mad.lo.s32 	%r32, %r355, 162, %r156;
	shl.b32 	%r157, %r1, 1;
	add.s32 	%r33, %r32, %r157;
	@%p10 bra 	$L__BB6_19;
	setp.eq.s32 	%p11, %r18, 3;
	mov.u32 	%r356, %r1;
	@%p11 bra 	$L__BB6_16;
	setp.eq.s32 	%p12, %r18, 0;
	ld.shared.u16 	%rs20, [%r33+-162];
	st.shared.u16 	[%r33], %rs20;
	mov.u32 	%r356, %r16;
	@%p12 bra 	$L__BB6_16;
	setp.eq.s32 	%p13, %r18, 1;
	add.s32 	%r34, %r33, %r27;
	ld.shared.u16 	%rs21, [%r34+-162];
	st.shared.u16 	[%r34], %rs21;
	mov.u32 	%r356, %r19;
	@%p13 bra 	$L__BB6_16;
	add.s32 	%r158, %r34, %r27;
	ld.shared.u16 	%rs22, [%r158+-162];
	st.shared.u16 	[%r158], %rs22;
	mov.u32 	%r356, %r20;
$L__BB6_16:
	setp.lt.u32 	%p14, %r17, 3;
	@%p14 bra 	$L__BB6_19;
	shl.b32 	%r159, %r356, 1;
	mad.lo.s32 	%r160, %r355, 162, %r159;
	mov.u32 	%r161, _ZZ10SearchTreeItLj3ELj4ELj100EEvRAmlmlmlT0_T0_T0_T0__T_PS1_PjjE11board_stack;
	add.s32 	%r162, %r161, %r160;
	add.s32 	%r357, %r162, -162;
$L__BB6_18:
	ld.shared.u16 	%rs23, [%r357];
	st.shared.u16 	[%r357+162], %rs23;
	add.s32 	%r163, %r357, %r27;
	ld.shared.u16 	%rs24, [%r163];
	st.shared.u16 	[%r163+162], %rs24;
	add.s32 	%r164, %r163, %r27;
	ld.shared.u16 	%rs25, [%r164];
	st.shared.u16 	[%r164+162], %rs25;
	add.s32 	%r165, %r164, %r27;
	ld.shared.u16 	%rs26, [%r165];
	st.shared.u16 	[%r165+162], %rs26;
	add.s32 	%r356, %r356, %r24;
	add.s32 	%r357, %r357, %r29;
	setp.lt.u32 	%p15, %r356, 81;
	@%p15 bra 	$L__BB6_18;
$L__BB6_19:
	setp.ne.s32 	%p16, %r1, 0;
	cvt.u64.u16 	%rd27, %rs1;
	neg.s64 	%rd28, %rd27;
	and.b64  	%rd29, %rd27, %rd28;
	clz.b64 	%r166, %rd29;
	sub.s32 	%r167, 63, %r166;
	mov.b32 	%r168, 1;
	shl.b32 	%r169, %r168, %r167;
	cvt.u16.u32 	%rs2, %r169;
	not.b16 	%rs3, %rs2;
	bar.sync 	0;
	shl.b32 	%r170, %r355, 2;
	mov.u32 	%r171, _ZZ10SearchTreeItLj3ELj4ELj100EEvRAmlmlmlT0_T0_T0_T0__T_PS1_PjjE15candidate_stack;
	add.s32 	%r42, %r171, %r170;
	@%p16 bra 	$L__BB6_21;
	ld.shared.u16 	%rs27, [%r31+-2];
	and.b16  	%rs28, %rs27, %rs3;
	st.shared.u16 	[%r31+-2], %rs28;
	ld.shared.u32 	%r172, [%r42+-4];
	shl.b32 	%r173, %r172, 1;
	add.s32 	%r174, %r32, %r173;
	st.shared.u16 	[%r174], %rs2;
$L__BB6_21:
	setp.gt.u32 	%p17, %r1, 7;
	bar.sync 	0;
	ld.shared.u32 	%r175, [%r42+-4];
	mul.hi.u32 	%r176, %r175, 954437177;
	shr.u32 	%r359, %r176, 1;
	mul.lo.s32 	%r177, %r359, 9;
	sub.s32 	%r360, %r175, %r177;
	@%p17 bra 	$L__BB6_23;
	setp.ge.u32 	%p23, %r13, %r360;
	selp.u32 	%r191, 1, 0, %p23;
	add.s32 	%r360, %r13, %r191;
	bra.uni 	$L__BB6_27;
$L__BB6_23:
	setp.gt.u32 	%p18, %r1, 15;
	@%p18 bra 	$L__BB6_25;
	setp.ge.u32 	%p22, %r13, %r359;
	selp.u32 	%r190, 1, 0, %p22;
	add.s32 	%r359, %r13, %r190;
	bra.uni 	$L__BB6_27;
$L__BB6_25:
	setp.gt.u32 	%p19, %r1, 19;
	@%p19 bra 	$L__BB6_31;
	mul.hi.u32 	%r178, %r175, 795364315;
	sub.s32 	%r179, %r175, %r178;
	shr.u32 	%r180, %r179, 1;
	add.s32 	%r181, %r180, %r178;
	shr.u32 	%r182, %r181, 4;
	mad.lo.s32 	%r183, %r182, 3, %r14;
	cvt.u16.u32 	%rs29, %r360;
	mul.lo.s16 	%rs30, %rs29, 171;
	shr.u16 	%rs31, %rs30, 9;
	mul.lo.s16 	%rs32, %rs31, 3;
	sub.s16 	%rs33, %rs29, %rs32;
	cvt.u32.u16 	%r184, %rs33;
	and.b32  	%r185, %r184, 255;
	sub.s32 	%r186, %r360, %r185;
	add.s32 	%r187, %r186, %r15;
	setp.ge.u32 	%p20, %r183, %r359;
	selp.u32 	%r188, 1, 0, %p20;
	add.s32 	%r359, %r183, %r188;
	setp.ge.u32 	%p21, %r187, %r360;
	selp.u32 	%r189, 1, 0, %p21;
	add.s32 	%r360, %r187, %r189;
$L__BB6_27:
	mad.lo.s32 	%r52, %r359, 9, %r360;
	shl.b32 	%r192, %r52, 1;
	add.s32 	%r193, %r32, %r192;
	ld.shared.u16 	%rs34, [%r193];
	cvt.u32.u16 	%r194, %rs34;
	popc.b32 	%r195, %r194;
	cvt.u16.u32 	%rs36, %r195;
	and.b16  	%rs37, %rs34, %rs3;
	st.shared.u16 	[%r193], %rs37;
	cvt.u32.u16 	%r196, %rs37;
	popc.b32 	%r197, %r196;
	cvt.u16.u32 	%rs4, %r197;
	min.u16 	%rs38, %rs36, 2;
	setp.le.u16 	%p24, %rs38, %rs4;
	@%p24 bra 	$L__BB6_31;
	atom.shared.add.u32 	%r53, [_ZZ10SearchTreeItLj3ELj4ELj100EEvRAmlmlmlT0_T0_T0_T0__T_PS1_PjjE11pivot_count], 1;
	setp.lt.u32 	%p25, %r53, 100;
	@%p25 bra 	$L__BB6_30;
	cvta.global.u64 	%rd31, %rd30;
	{ // callseq 6, 0
	.param .b64 param0;
	st.param.b64 	[param0], %rd31;
	.param .b64 param1;
	st.param.b64 	[param1], 0;
	.param .b32 retval0;
	call.uni (retval0), 
	vprintf, 
	(
	param0, 
	param1
	);
	ld.param.b32 	%r204, [retval0];
	} // callseq 6
	bra.uni 	$L__BB6_31;
$L__BB6_30:
	cvt.u32.u16 	%r198, %rs4;
	mad.lo.s32 	%r199, %r52, %r198, %r198;
	add.s32 	%r200, %r199, -1;
	shl.b32 	%r201, %r53, 2;
	mov.u32 	%r202, _ZZ10SearchTreeItLj3ELj4ELj100EEvRAmlmlmlT0_T0_T0_T0__T_PS1_PjjE6pivots;
	add.s32 	%r203, %r202, %r201;
	st.shared.u32 	[%r203], %r200;
$L__BB6_31:
	bar.sync 	0;
	ld.shared.u32 	%r206, [_ZZ10SearchTreeItLj3ELj4ELj100EEvRAmlmlmlT0_T0_T0_T0__T_PS1_PjjE11pivot_count];
	setp.eq.s32 	%p26, %r206, 0;
	@%p26 bra 	$L__BB6_48;
$L__BB6_32:
	bar.sync 	0;
	ld.shared.u32 	%r207, [_ZZ10SearchTreeItLj3ELj4ELj100EEvRAmlmlmlT0_T0_T0_T0__T_PS1_PjjE11pivot_count];
	shl.b32 	%r208, %r207, 2;
	mov.u32 	%r209, _ZZ10SearchTreeItLj3ELj4ELj100EEvRAmlmlmlT0_T0_T0_T0__T_PS1_PjjE6pivots;
	add.s32 	%r210, %r209, %r208;
	ld.shared.u32 	%r211, [%r210+-4];
	bar.sync 	0;
	@%p16 bra 	$L__BB6_34;
	ld.shared.u32 	%r212, [_ZZ10SearchTreeItLj3ELj4ELj100EEvRAmlmlmlT0_T0_T0_T0__T_PS1_PjjE11pivot_count];
	add.s32 	%r213, %r212, -1;
	st.shared.u32 	[_ZZ10SearchTreeItLj3ELj4ELj100EEvRAmlmlmlT0_T0_T0_T0__T_PS1_PjjE11pivot_count], %r213;
$L__BB6_34:
	bar.sync 	0;
	setp.ne.s32 	%p28, %r211, -1;
	@%p28 bra 	$L__BB6_37;
	@%p16 bra 	$L__BB6_10;
	mov.b32 	%r247, 0;
	st.shared.u32 	[_ZZ10SearchTreeItLj3ELj4ELj100EEvRAmlmlmlT0_T0_T0_T0__T_PS1_PjjE11pivot_count], %r247;
	bra.uni 	$L__BB6_10;
$L__BB6_37:
	bar.sync 	0;
	shl.b32 	%r214, %r211, 1;
	add.s32 	%r215, %r32, %r214;
	ld.shared.u16 	%rs5, [%r215];
	mul.hi.u32 	%r216, %r211, 954437177;
	shr.u32 	%r361, %r216, 1;
	mul.lo.s32 	%r217, %r361, 9;
	sub.s32 	%r362, %r211, %r217;
	@%p17 bra 	$L__BB6_39;
	setp.ge.u32 	%p35, %r13, %r362;
	selp.u32 	%r231, 1, 0, %p35;
	add.s32 	%r362, %r13, %r231;
	bra.uni 	$L__BB6_43;
$L__BB6_39:
	setp.gt.u32 	%p30, %r1, 15;
	@%p30 bra 	$L__BB6_41;
	setp.ge.u32 	%p34, %r13, %r361;
	selp.u32 	%r230, 1, 0, %p34;
	add.s32 	%r361, %r13, %r230;
	bra.uni 	$L__BB6_43;
$L__BB6_41:
	setp.gt.u32 	%p31, %r1, 19;
	@%p31 bra 	$L__BB6_47;
	mul.hi.u32 	%r218, %r211, 795364315;
	sub.s32 	%r219, %r211, %r218;
	shr.u32 	%r220, %r219, 1;
	add.s32 	%r221, %r220, %r218;
	shr.u32 	%r222, %r221, 4;
	mad.lo.s32 	%r223, %r222, 3, %r14;
	cvt.u16.u32 	%rs39, %r362;
	mul.lo.s16 	%rs40, %rs39, 171;
	shr.u16 	%rs41, %rs40, 9;
	mul.lo.s16 	%rs42, %rs41, 3;
	sub.s16 	%rs43, %rs39, %rs42;
	cvt.u32.u16 	%r224, %rs43;
	and.b32  	%r225, %r224, 255;
	sub.s32 	%r226, %r362, %r225;
	add.s32 	%r227, %r226, %r15;
	setp.ge.u32 	%p32, %r223, %r361;
	selp.u32 	%r228, 1, 0, %p32;
	add.s32 	%r361, %r223, %r228;
	setp.ge.u32 	%p33, %r227, %r362;
	selp.u32 	%r229, 1, 0, %p33;
	add.s32 	%r362, %r227, %r229;
$L__BB6_43:
	mad.lo.s32 	%r63, %r361, 9, %r362;
	shl.b32 	%r232, %r63, 1;
	add.s32 	%r233, %r32, %r232;
	ld.shared.u16 	%rs44, [%r233];
	cvt.u32.u16 	%r234, %rs44;
	popc.b32 	%r235, %r234;
	cvt.u16.u32 	%rs46, %r235;
	not.b16 	%rs47, %rs5;
	and.b16  	%rs48, %rs44, %rs47;
	st.shared.u16 	[%r233], %rs48;
	cvt.u32.u16 	%r236, %rs48;
	popc.b32 	%r237, %r236;
	cvt.u16.u32 	%rs6, %r237;
	min.u16 	%rs49, %rs46, 2;
	setp.le.u16 	%p36, %rs49, %rs6;
	@%p36 bra 	$L__BB6_47;
	atom.shared.add.u32 	%r64, [_ZZ10SearchTreeItLj3ELj4ELj100EEvRAmlmlmlT0_T0_T0_T0__T_PS1_PjjE11pivot_count], 1;
	setp.lt.u32 	%p37, %r64, 100;
	@%p37 bra 	$L__BB6_46;
	mov.u64 	%rd32, $str;
	cvta.global.u64 	%rd33, %rd32;
	{ // callseq 7, 0
	.param .b64 param0;
	st.param.b64 	[param0], %rd33;
	.param .b64 param1;
	st.param.b64 	[param1], 0;
	.param .b32 retval0;
	call.uni (retval0), 
	vprintf, 
	(
	param0, 
	param1
	);
	ld.param.b32 	%r244, [retval0];
	} // callseq 7
	bra.uni 	$L__BB6_47;
$L__BB6_46:
	cvt.u32.u16 	%r238, %rs6;
	mad.lo.s32 	%r239, %r63, %r238, %r238;
	add.s32 	%r240, %r239, -1;
	shl.b32 	%r241, %r64, 2;
	mov.u32 	%r242, _ZZ10SearchTreeItLj3ELj4ELj100EEvRAmlmlmlT0_T0_T0_T0__T_PS1_PjjE6pivots;
	add.s32 	%r243, %r242, %r241;
	st.shared.u32 	[%r243], %r240;
$L__BB6_47:
	bar.sync 	0;
	ld.shared.u32 	%r246, [_ZZ10SearchTreeItLj3ELj4ELj100EEvRAmlmlmlT0_T0_T0_T0__T_PS1_PjjE11pivot_count];
	setp.ne.s32 	%p38, %r246, 0;
	@%p38 bra 	$L__BB6_32;
$L__BB6_48:
	bar.sync 	0;
	setp.eq.s32 	%p40, %r355, 3;
	@%p40 bra 	$L__BB6_99;
	@%p10 bra 	$L__BB6_56;
	setp.eq.s32 	%p42, %r18, 3;
	mov.u32 	%r363, %r1;
	@%p42 bra 	$L__BB6_54;
	setp.eq.s32 	%p43, %r18, 0;
	ld.shared.u16 	%r248, [%r33];
	popc.b32 	%r249, %r248;
	cvt.u16.u32 	%rs50, %r249;
	setp.eq.s16 	%p44, %rs50, 1;
	selp.b32 	%r250, -3, %r1, %p44;
	selp.b16 	%rs51, -1, %rs50, %p44;
	st.shared.u8 	[%r21], %rs51;
	st.shared.u32 	[%r22], %r250;
	mov.u32 	%r363, %r16;
	@%p43 bra 	$L__BB6_54;
	setp.eq.s32 	%p45, %r18, 1;
	add.s32 	%r65, %r33, %r27;
	ld.shared.u16 	%r251, [%r65];
	popc.b32 	%r252, %r251;
	cvt.u16.u32 	%rs52, %r252;
	setp.eq.s16 	%p46, %rs52, 1;
	selp.b32 	%r253, -3, %r16, %p46;
	selp.b16 	%rs53, -1, %rs52, %p46;
	st.shared.u8 	[%r23], %rs53;
	st.shared.u32 	[%r25], %r253;
	mov.u32 	%r363, %r19;
	@%p45 bra 	$L__BB6_54;
	add.s32 	%r254, %r65, %r27;
	ld.shared.u16 	%r255, [%r254];
	popc.b32 	%r256, %r255;
	cvt.u16.u32 	%rs54, %r256;
	setp.eq.s16 	%p47, %rs54, 1;
	selp.b32 	%r257, -3, %r19, %p47;
	selp.b16 	%rs55, -1, %rs54, %p47;
	add.s32 	%r258, %r23, %r12;
	st.shared.u8 	[%r258], %rs55;
	add.s32 	%r259, %r25, %r24;
	st.shared.u32 	[%r259], %r257;
	mov.u32 	%r363, %r20;
$L__BB6_54:
	setp.lt.u32 	%p48, %r17, 3;
	@%p48 bra 	$L__BB6_56;
$L__BB6_55:
	shl.b32 	%r260, %r363, 1;
	add.s32 	%r261, %r32, %r260;
	ld.shared.u16 	%r262, [%r261];
	popc.b32 	%r263, %r262;
	cvt.u16.u32 	%rs56, %r263;
	setp.eq.s16 	%p49, %rs56, 1;
	selp.b32 	%r264, -3, %r363, %p49;
	selp.b16 	%rs57, -1, %rs56, %p49;
	mov.u32 	%r265, _ZZ10SearchTreeItLj3ELj4ELj100EEvRAmlmlmlT0_T0_T0_T0__T_PS1_PjjE15min_value_board;
	add.s32 	%r266, %r265, %r363;
	st.shared.u8 	[%r266], %rs57;
	shl.b32 	%r267, %r363, 2;
	mov.u32 	%r268, _ZZ10SearchTreeItLj3ELj4ELj100EEvRAmlmlmlT0_T0_T0_T0__T_PS1_PjjE13min_pos_board;
	add.s32 	%r269, %r268, %r267;
	st.shared.u32 	[%r269], %r264;
	add.s32 	%r270, %r363, %r12;
	add.s32 	%r271, %r261, %r27;
	ld.shared.u16 	%r272, [%r271];
	popc.b32 	%r273, %r272;
	cvt.u16.u32 	%rs58, %r273;
	setp.eq.s16 	%p50, %rs58, 1;
	selp.b32 	%r274, -3, %r270, %p50;
	selp.b16 	%rs59, -1, %rs58, %p50;
	add.s32 	%r275, %r266, %r12;
	st.shared.u8 	[%r275], %rs59;
	add.s32 	%r276, %r269, %r24;
	st.shared.u32 	[%r276], %r274;
	add.s32 	%r277, %r270, %r12;
	add.s32 	%r278, %r271, %r27;
	ld.shared.u16 	%r279, [%r278];
	popc.b32 	%r280, %r279;
	cvt.u16.u32 	%rs60, %r280;
	setp.eq.s16 	%p51, %rs60, 1;
	selp.b32 	%r281, -3, %r277, %p51;
	selp.b16 	%rs61, -1, %rs60, %p51;
	add.s32 	%r282, %r275, %r12;
	st.shared.u8 	[%r282], %rs61;
	add.s32 	%r283, %r276, %r24;
	st.shared.u32 	[%r283], %r281;
	add.s32 	%r284, %r277, %r12;
	add.s32 	%r285, %r278, %r27;
	ld.shared.u16 	%r286, [%r285];
	popc.b32 	%r287, %r286;
	cvt.u16.u32 	%rs62, %r287;
	setp.eq.s16 	%p52, %rs62, 1;
	selp.b32 	%r288, -3, %r284, %p52;
	selp.b16 	%rs63, -1, %rs62, %p52;
	add.s32 	%r289, %r282, %r12;
	st.shared.u8 	[%r289], %rs63;
	add.s32 	%r290, %r283, %r24;
	st.shared.u32 	[%r290], %r288;
	add.s32 	%r363, %r284, %r12;
	setp.lt.u32 	%p53, %r363, 81;
	@%p53 bra 	$L__BB6_55;
$L__BB6_56:
	setp.gt.u32 	%p54, %r1, 16;
	bar.sync 	0;
	@%p54 bra 	$L__BB6_61;
	mov.u32 	%r367, %r1;
$L__BB6_58:
	mov.u32 	%r291, _ZZ10SearchTreeItLj3ELj4ELj100EEvRAmlmlmlT0_T0_T0_T0__T_PS1_PjjE15min_value_board;
	add.s32 	%r73, %r291, %r367;
	ld.shared.u8 	%rs7, [%r73+64];
	ld.shared.u8 	%rs64, [%r73];
	setp.gt.u16 	%p55, %rs7, %rs64;
	@%p55 bra 	$L__BB6_60;
	shl.b32 	%r292, %r367, 2;
	mov.u32 	%r293, _ZZ10SearchTreeItLj3ELj4ELj100EEvRAmlmlmlT0_T0_T0_T0__T_PS1_PjjE13min_pos_board;
	add.s32 	%r294, %r293, %r292;
	ld.shared.u32 	%r295, [%r294+256];
	st.shared.u32 	[%r294], %r295;
	st.shared.u8 	[%r73], %rs7;
$L__BB6_60:
	add.s32 	%r367, %r367, %r12;
	setp.lt.u32 	%p56, %r367, 17;
	@%p56 bra 	$L__BB6_58;
$L__BB6_61:
	setp.gt.u32 	%p57, %r1, 31;
	bar.sync 	0;
	@%p57 bra 	$L__BB6_66;
	mov.u32 	%r368, %r1;
$L__BB6_63:
	mov.u32 	%r296, _ZZ10SearchTreeItLj3ELj4ELj100EEvRAmlmlmlT0_T0_T0_T0__T_PS1_PjjE15min_value_board;
	add.s32 	%r76, %r296, %r368;
	ld.shared.u8 	%rs8, [%r76+32];
	ld.shared.u8 	%rs65, [%r76];
	setp.gt.u16 	%p58, %rs8, %rs65;
	@%p58 bra 	$L__BB6_65;
	shl.b32 	%r297, %r368, 2;
	mov.u32 	%r298, _ZZ10SearchTreeItLj3ELj4ELj100EEvRAmlmlmlT0_T0_T0_T0__T_PS1_PjjE13min_pos_board;
	add.s32 	%r299, %r298, %r297;
	ld.shared.u32 	%r300, [%r299+128];
	st.shared.u32 	[%r299], %r300;
	st.shared.u8 	[%r76], %rs8;
$L__BB6_65:
	add.s32 	%r368, %r368, %r12;
	setp.lt.u32 	%p59, %r368, 32;
	@%p59 bra 	$L__BB6_63;
$L__BB6_66:
	setp.gt.u32 	%p60, %r1, 15;
	bar.sync 	0;
	@%p60 bra 	$L__BB6_71;
	mov.u32 	%r369, %r1;
$L__BB6_68:
	mov.u32 	%r301, _ZZ10SearchTreeItLj3ELj4ELj100EEvRAmlmlmlT0_T0_T0_T0__T_PS1_PjjE15min_value_board;
	add.s32 	%r79, %r301, %r369;
	ld.shared.u8 	%rs9, [%r79+16];
	ld.shared.u8 	%rs66, [%r79];
	setp.gt.u16 	%p61, %rs9, %rs66;
	@%p61 bra 	$L__BB6_70;
	shl.b32 	%r302, %r369, 2;
	mov.u32 	%r303, _ZZ10SearchTreeItLj3ELj4ELj100EEvRAmlmlmlT0_T0_T0_T0__T_PS1_PjjE13min_pos_board;
	add.s32 	%r304, %r303, %r302;
	ld.shared.u32 	%r305, [%r304+64];
	st.shared.u32 	[%r304], %r305;
	st.shared.u8 	[%r79], %rs9;
$L__BB6_70:
	add.s32 	%r369, %r369, %r12;
	setp.lt.u32 	%p62, %r369, 16;
	@%p62 bra 	$L__BB6_68;
$L__BB6_71:
	bar.sync 	0;
	@%p17 bra 	$L__BB6_76;
	mov.u32 	%r370, %r1;
$L__BB6_73:
	mov.u32 	%r306, _ZZ10SearchTreeItLj3ELj4ELj100EEvRAmlmlmlT0_T0_T0_T0__T_PS1_PjjE15min_value_board;
	add.s32 	%r82, %r306, %r370;
	ld.shared.u8 	%rs10, [%r82+8];
	ld.shared.u8 	%rs67, [%r82];
	setp.gt.u16 	%p64, %rs10, %rs67;
	@%p64 bra 	$L__BB6_75;
	shl.b32 	%r307, %r370, 2;
	mov.u32 	%r308, _ZZ10SearchTreeItLj3ELj4ELj100EEvRAmlmlmlT0_T0_T0_T0__T_PS1_PjjE13min_pos_board;
	add.s32 	%r309, %r308, %r307;
	ld.shared.u32 	%r310, [%r309+32];
	st.shared.u32 	[%r309], %r310;
	st.shared.u8 	[%r82], %rs10;
$L__BB6_75:
	add.s32 	%r370, %r370, %r12;
	setp.lt.u32 	%p65, %r370, 8;
	@%p65 bra 	$L__BB6_73;
$L__BB6_76:
	setp.gt.u32 	%p66, %r1, 3;
	bar.sync 	0;
	@%p66 bra 	$L__BB6_81;
	mov.u32 	%r371, %r1;
$L__BB6_78:
	mov.u32 	%r311, _ZZ10SearchTreeItLj3ELj4ELj100EEvRAmlmlmlT0_T0_T0_T0__T_PS1_PjjE15min_value_board;
	add.s32 	%r85, %r311, %r371;
	ld.shared.u8 	%rs11, [%r85+4];
	ld.shared.u8 	%rs68, [%r85];
	setp.gt.u16 	%p67, %rs11, %rs68;
	@%p67 bra 	$L__BB6_80;
	shl.b32 	%r312, %r371, 2;
	mov.u32 	%r313, _ZZ10SearchTreeItLj3ELj4ELj100EEvRAmlmlmlT0_T0_T0_T0__T_PS1_PjjE13min_pos_board;
	add.s32 	%r314, %r313, %r312;
	ld.shared.u32 	%r315, [%r314+16];
	st.shared.u32 	[%r314], %r315;
	st.shared.u8 	[%r85], %rs11;
$L__BB6_80:
	add.s32 	%r371, %r371, %r12;
	setp.lt.u32 	%p68, %r371, 4;
	@%p68 bra 	$L__BB6_78;
$L__BB6_81:
	setp.gt.u32 	%p69, %r1, 1;
	bar.sync 	0;
	@%p69 bra 	$L__BB6_86;
	mov.u32 	%r372, %r1;
$L__BB6_83:
	mov.u32 	%r316, _ZZ10SearchTreeItLj3ELj4ELj100EEvRAmlmlmlT0_T0_T0_T0__T_PS1_PjjE15min_value_board;
	add.s32 	%r88, %r316, %r372;
	ld.shared.u8 	%rs12, [%r88+2];
	ld.shared.u8 	%rs69, [%r88];
	setp.gt.u16 	%p70, %rs12, %rs69;
	@%p70 bra 	$L__BB6_85;
	shl.b32 	%r317, %r372, 2;
	mov.u32 	%r318, _ZZ10SearchTreeItLj3ELj4ELj100EEvRAmlmlmlT0_T0_T0_T0__T_PS1_PjjE13min_pos_board;
	add.s32 	%r319, %r318, %r317;
	ld.shared.u32 	%r320, [%r319+8];
	st.shared.u32 	[%r319], %r320;
	st.shared.u8 	[%r88], %rs12;
$L__BB6_85:
	add.s32 	%r372, %r372, %r12;
	setp.lt.u32 	%p71, %r372, 2;
	@%p71 bra 	$L__BB6_83;
$L__BB6_86:
	bar.sync 	0;
	@%p16 bra 	$L__BB6_89;
	ld.shared.u8 	%rs13, [_ZZ10SearchTreeItLj3ELj4ELj100EEvRAmlmlmlT0_T0_T0_T0__T_PS1_PjjE15min_value_board+1];
	ld.shared.u8 	%rs70, [_ZZ10SearchTreeItLj3ELj4ELj100EEvRAmlmlmlT0_T0_T0_T0__T_PS1_PjjE15min_value_board];
	setp.gt.u16 	%p73, %rs13, %rs70;
	@%p73 bra 	$L__BB6_89;
	ld.shared.u32 	%r321, [_ZZ10SearchTreeItLj3ELj4ELj100EEvRAmlmlmlT0_T0_T0_T0__T_PS1_PjjE13min_pos_board+4];
	st.shared.u32 	[_ZZ10SearchTreeItLj3ELj4ELj100EEvRAmlmlmlT0_T0_T0_T0__T_PS1_PjjE13min_pos_board], %r321;
	st.shared.u8 	[_ZZ10SearchTreeItLj3ELj4ELj100EEvRAmlmlmlT0_T0_T0_T0__T_PS1_PjjE15min_value_board], %rs13;
$L__BB6_89:
	bar.sync 	0;
	bar.sync 	0;
	ld.shared.u32 	%r90, [_ZZ10SearchTreeItLj3ELj4ELj100EEvRAmlmlmlT0_T0_T0_T0__T_PS1_PjjE13min_pos_board];
	setp.ne.s32 	%p74, %r90, -3;
	@%p74 bra 	$L__BB6_107;
	setp.gt.u32 	%p76, %r1, 80;
	@%p76 bra 	$L__BB6_97;
	setp.eq.s32 	%p77, %r18, 3;
	mov.u32 	%r380, %r1;
	@%p77 bra 	$L__BB6_94;
	add.s32 	%r324, %r17, 1;
	and.b32  	%r325, %r324, 3;
	mul.wide.u32 	%rd34, %r1, 2;
	add.s64 	%rd60, %rd2, %rd34;
	mul.wide.u32 	%rd11, %r12, 2;
	shl.b32 	%r326, %r1, 1;
	mov.u32 	%r327, _ZZ10SearchTreeItLj3ELj4ELj100EEvRAmlmlmlT0_T0_T0_T0__T_PS1_PjjE11board_stack;
	add.s32 	%r328, %r327, %r326;
	mad.lo.s32 	%r374, %r355, 162, %r328;
	neg.s32 	%r373, %r325;
	mad.lo.s32 	%r380, %r12, %r325, %r1;
$L__BB6_93:
	.pragma "nounroll";
	ld.shared.u16 	%rs72, [%r374];
	st.global.u16 	[%rd60], %rs72;
	add.s64 	%rd60, %rd60, %rd11;
	add.s32 	%r374, %r374, %r27;
	add.s32 	%r373, %r373, 1;
	setp.ne.s32 	%p78, %r373, 0;
	@%p78 bra 	$L__BB6_93;
$L__BB6_94:
	setp.lt.u32 	%p79, %r17, 3;
	@%p79 bra 	$L__BB6_97;
	add.s32 	%r379, %r380, %r27;
	mad.lo.s32 	%r378, %r12, 3, %r380;
	add.s32 	%r377, %r12, %r380;
	shl.b32 	%r329, %r380, 1;
	mov.u32 	%r330, _ZZ10SearchTreeItLj3ELj4ELj100EEvRAmlmlmlT0_T0_T0_T0__T_PS1_PjjE11board_stack;
	add.s32 	%r331, %r330, %r329;
	mad.lo.s32 	%r376, %r355, 162, %r331;
	mul.lo.s32 	%r103, %r12, 6;
$L__BB6_96:
	ld.shared.u16 	%rs73, [%r376];
	mul.wide.u32 	%rd35, %r380, 2;
	add.s64 	%rd36, %rd2, %rd35;
	st.global.u16 	[%rd36], %rs73;
	add.s32 	%r332, %r380, %r12;
	add.s32 	%r333, %r376, %r27;
	ld.shared.u16 	%rs74, [%r333];
	mul.wide.u32 	%rd37, %r377, 2;
	add.s64 	%rd38, %rd2, %rd37;
	st.global.u16 	[%rd38], %rs74;
	add.s32 	%r334, %r332, %r12;
	add.s32 	%r335, %r376, %r24;
	ld.shared.u16 	%rs75, [%r335];
	mul.wide.u32 	%rd39, %r379, 2;
	add.s64 	%rd40, %rd2, %rd39;
	st.global.u16 	[%rd40], %rs75;
	add.s32 	%r336, %r334, %r12;
	add.s32 	%r337, %r376, %r103;
	ld.shared.u16 	%rs76, [%r337];
	mul.wide.u32 	%rd41, %r378, 2;
	add.s64 	%rd42, %rd2, %rd41;
	st.global.u16 	[%rd42], %rs76;
	add.s32 	%r380, %r336, %r12;
	add.s32 	%r379, %r379, %r24;
	add.s32 	%r378, %r378, %r24;
	add.s32 	%r377, %r377, %r24;
	add.s32 	%r376, %r376, %r29;
	setp.lt.u32 	%p80, %r380, 81;
	@%p80 bra 	$L__BB6_96;
$L__BB6_97:
	setp.ne.s32 	%p81, %r1, 0;
	@%p81 bra 	$L__BB6_113;
	mov.b32 	%r338, -2;
	st.global.u32 	[%rd3], %r338;
	bra.uni 	$L__BB6_113;
$L__BB6_99:
	@%p10 bra 	$L__BB6_106;
	setp.eq.s32 	%p83, %r18, 3;
	mov.u32 	%r364, %r1;
	@%p83 bra 	$L__BB6_104;
	setp.eq.s32 	%p84, %r18, 0;
	ld.shared.u16 	%rs77, [%r26];
	add.s64 	%rd6, %rd58, %rd43;
	st.global.u16 	[%rd6], %rs77;
	mov.u32 	%r364, %r16;
	@%p84 bra 	$L__BB6_104;
	setp.eq.s32 	%p85, %r18, 1;
	ld.shared.u16 	%rs78, [%r28];
	add.s64 	%rd7, %rd6, %rd44;
	st.global.u16 	[%rd7], %rs78;
	mov.u32 	%r364, %r19;
	@%p85 bra 	$L__BB6_104;
	add.s32 	%r339, %r28, %r27;
	ld.shared.u16 	%rs79, [%r339];
	mul.wide.s32 	%rd45, %r12, 2;
	add.s64 	%rd46, %rd7, %rd45;
	st.global.u16 	[%rd46], %rs79;
	mov.u32 	%r364, %r20;
$L__BB6_104:
	setp.lt.u32 	%p86, %r17, 3;
	@%p86 bra 	$L__BB6_106;
$L__BB6_105:
	shl.b32 	%r340, %r364, 1;
	mov.u32 	%r341, _ZZ10SearchTreeItLj3ELj4ELj100EEvRAmlmlmlT0_T0_T0_T0__T_PS1_PjjE11board_stack;
	add.s32 	%r342, %r341, %r340;
	add.s32 	%r343, %r342, 486;
	ld.shared.u16 	%rs80, [%r342+486];
	mul.wide.u32 	%rd47, %r364, 2;
	add.s64 	%rd48, %rd58, %rd47;
	st.global.u16 	[%rd48], %rs80;
	add.s32 	%r344, %r364, %r12;
	add.s32 	%r345, %r343, %r27;
	ld.shared.u16 	%rs81, [%r345];
	mul.wide.u32 	%rd49, %r344, 2;
	add.s64 	%rd50, %rd58, %rd49;
	st.global.u16 	[%rd50], %rs81;
	add.s32 	%r346, %r344, %r12;
	add.s32 	%r347, %r345, %r27;
	ld.shared.u16 	%rs82, [%r347];
	mul.wide.u32 	%rd51, %r346, 2;
	add.s64 	%rd52, %rd58, %rd51;
	st.global.u16 	[%rd52], %rs82;
	add.s32 	%r348, %r346, %r12;
	add.s32 	%r349, %r347, %r27;
	ld.shared.u16 	%rs83, [%r349];
	mul.wide.u32 	%rd53, %r348, 2;
	add.s64 	%rd54, %rd58, %rd53;
	st.global.u16 	[%rd54], %rs83;
	add.s32 	%r364, %r348, %r12;
	setp.lt.u32 	%p87, %r364, 81;
	@%p87 bra 	$L__BB6_105;
$L__BB6_106:
	add.s64 	%rd58, %rd58, 162;
	add.s64 	%rd59, %rd59, 162;
	mov.b32 	%r355, 3;
	bra.uni 	$L__BB6_10;
$L__BB6_107:
	@%p16 bra 	$L__BB6_109;
	st.shared.u32 	[%r42], %r90;
	shl.b32 	%r322, %r90, 1;
	add.s32 	%r323, %r32, %r322;
	ld.shared.u16 	%rs71, [%r323];
	st.shared.u16 	[%r31], %rs71;
$L__BB6_109:
	add.s32 	%r355, %r355, 1;
	bra.uni 	$L__BB6_10;
$L__BB6_110:
	add.s32 	%r37, %r355, -1;
	setp.eq.s32 	%p88, %r355, 1;
	mov.u32 	%r355, %r37;
	@%p88 bra 	$L__BB6_111;
	bra.uni 	$L__BB6_10;
$L__BB6_111:
	setp.ne.s32 	%p89, %r1, 0;
	@%p89 bra 	$L__BB6_113;
	sub.s64 	%rd55, %rd59, %rd14;
	shr.u64 	%rd56, %rd55, 1;
	mul.lo.s64 	%rd57, %rd56, 3188326136196712625;
	st.global.u32 	[%rd3], %rd57;
$L__BB6_113:
	ret;

}
	// .globl	_Z8FinalizeItLj3EEvRAmlmlmlT0_T0_T0_T0__T_RAmlmlmlT0_T0_T0_T0__i
.visible .entry _Z8FinalizeItLj3EEvRAmlmlmlT0_T0_T0_T0__T_RAmlmlmlT0_T0_T0_T0__i(
	.param .u64 .ptr .align 1 _Z8FinalizeItLj3EEvRAmlmlmlT0_T0_T0_T0__T_RAmlmlmlT0_T0_T0_T0__i_param_0,
	.param .u64 .ptr .align 1 _Z8FinalizeItLj3EEvRAmlmlmlT0_T0_T0_T0__T_RAmlmlmlT0_T0_T0_T0__i_param_1
)
{
	.reg .pred 	%p<12>;
	.reg .b16 	%rs<16>;
	.reg .b32 	%r<55>;
	.reg .b64 	%rd<38>;

	ld.param.u64 	%rd11, [_Z8FinalizeItLj3EEvRAmlmlmlT0_T0_T0_T0__T_RAmlmlmlT0_T0_T0_T0__i_param_0];
	ld.param.u64 	%rd12, [_Z8FinalizeItLj3EEvRAmlmlmlT0_T0_T0_T0__T_RAmlmlmlT0_T0_T0_T0__i_param_1];
	cvta.to.global.u64 	%rd1, %rd12;
	cvta.to.global.u64 	%rd2, %rd11;
	mov.u32 	%r54, %tid.x;
	setp.gt.u32 	%p1, %r54, 80;
	@%p1 bra 	$L__BB7_7;
	mov.u32 	%r2, %ntid.x;
	add.s32 	%r21, %r54, %r2;
	max.u32 	%r22, %r21, 81;
	setp.lt.u32 	%p2, %r21, 81;
	selp.u32 	%r23, 1, 0, %p2;
	add.s32 	%r24, %r21, %r23;
	sub.s32 	%r25, %r22, %r24;
	div.u32 	%r26, %r25, %r2;
	add.s32 	%r3, %r26, %r23;
	and.b32  	%r27, %r3, 3;
	setp.eq.s32 	%p3, %r27, 3;
	@%p3 bra 	$L__BB7_4;
	add.s32 	%r28, %r3, 1;
	and.b32  	%r29, %r28, 3;
	mul.wide.u32 	%rd13, %r54, 4;
	add.s64 	%rd37, %rd1, %rd13;
	mul.wide.u32 	%rd4, %r2, 4;
	mul.wide.u32 	%rd14, %r54, 2;
	add.s64 	%rd36, %rd2, %rd14;
	mul.wide.u32 	%rd6, %r2, 2;
	neg.s32 	%r49, %r29;
	mad.lo.s32 	%r54, %r2, %r29, %r54;
$L__BB7_3:
	.pragma "nounroll";
	ld.global.u16 	%rs1, [%rd36];
	add.s16 	%rs2, %rs1, -1;
	xor.b16  	%rs3, %rs1, %rs2;
	setp.gt.u16 	%p4, %rs3, %rs2;
	cvt.u64.u16 	%rd15, %rs1;
	clz.b64 	%r30, %rd15;
	sub.s32 	%r31, 64, %r30;
	selp.b32 	%r32, %r31, 0, %p4;
	st.global.u32 	[%rd37], %r32;
	add.s64 	%rd37, %rd37, %rd4;
	add.s64 	%rd36, %rd36, %rd6;
	add.s32 	%r49, %r49, 1;
	setp.ne.s32 	%p5, %r49, 0;
	@%p5 bra 	$L__BB7_3;
$L__BB7_4:
	setp.lt.u32 	%p6, %r3, 3;
	@%p6 bra 	$L__BB7_7;
	shl.b32 	%r33, %r2, 1;
	add.s32 	%r53, %r54, %r33;
	shl.b32 	%r10, %r2, 2;
	mad.lo.s32 	%r52, %r2, 3, %r54;
	add.s32 	%r51, %r2, %r54;
$L__BB7_6:
	mul.wide.u32 	%rd16, %r54, 2;
	add.s64 	%rd17, %rd2, %rd16;
	ld.global.u16 	%rs4, [%rd17];
	add.s16 	%rs5, %rs4, -1;
	xor.b16  	%rs6, %rs4, %rs5;
	setp.gt.u16 	%p7, %rs6, %rs5;
	cvt.u64.u16 	%rd18, %rs4;
	clz.b64 	%r34, %rd18;
	sub.s32 	%r35, 64, %r34;
	selp.b32 	%r36, %r35, 0, %p7;
	mul.wide.u32 	%rd19, %r54, 4;
	add.s64 	%rd20, %rd1, %rd19;
	st.global.u32 	[%rd20], %r36;
	add.s32 	%r37, %r54, %r2;
	mul.wide.u32 	%rd21, %r51, 2;
	add.s64 	%rd22, %rd2, %rd21;
	ld.global.u16 	%rs7, [%rd22];
	add.s16 	%rs8, %rs7, -1;
	xor.b16  	%rs9, %rs7, %rs8;
	setp.gt.u16 	%p8, %rs9, %rs8;
	cvt.u64.u16 	%rd23, %rs7;
	clz.b64 	%r38, %rd23;
	sub.s32 	%r39, 64, %r38;
	selp.b32 	%r40, %r39, 0, %p8;
	mul.wide.u32 	%rd24, %r51, 4;
	add.s64 	%rd25, %rd1, %rd24;
	st.global.u32 	[%rd25], %r40;
	add.s32 	%r41, %r37, %r2;
	mul.wide.u32 	%rd26, %r53, 2;
	add.s64 	%rd27, %rd2, %rd26;
	ld.global.u16 	%rs10, [%rd27];
	add.s16 	%rs11, %rs10, -1;
	xor.b16  	%rs12, %rs10, %rs11;
	setp.gt.u16 	%p9, %rs12, %rs11;
	cvt.u64.u16 	%rd28, %rs10;
	clz.b64 	%r42, %rd28;
	sub.s32 	%r43, 64, %r42;
	selp.b32 	%r44, %r43, 0, %p9;
	mul.wide.u32 	%rd29, %r53, 4;
	add.s64 	%rd30, %rd1, %rd29;
	st.global.u32 	[%rd30], %r44;
	add.s32 	%r45, %r41, %r2;
	mul.wide.u32 	%rd31, %r52, 2;
	add.s64 	%rd32, %rd2, %rd31;
	ld.global.u16 	%rs13, [%rd32];
	add.s16 	%rs14, %rs13, -1;
	xor.b16  	%rs15, %rs13, %rs14;
	setp.gt.u16 	%p10, %rs15, %rs14;
	cvt.u64.u16 	%rd33, %rs13;
	clz.b64 	%r46, %rd33;
	sub.s32 	%r47, 64, %r46;
	selp.b32 	%r48, %r47, 0, %p10;
	mul.wide.u32 	%rd34, %r52, 4;
	add.s64 	%rd35, %rd1, %rd34;
	st.global.u32 	[%rd35], %r48;
	add.s32 	%r54, %r45, %r2;
	add.s32 	%r53, %r53, %r10;
	add.s32 	%r52, %r52, %r10;
	add.s32 	%r51, %r51, %r10;
	setp.lt.u32 	%p11, %r54, 81;
	@%p11 bra 	$L__BB7_6;
$L__BB7_7:
	ret;

}
	// .globl	_Z10InitializeItLj4ELj100EEvRAmlmlmlT0_T0_T0_T0__T_RAmlmlmlT0_T0_T0_T0__iPb
.visible .entry _Z10InitializeItLj4ELj100EEvRAmlmlmlT0_T0_T0_T0__T_RAmlmlmlT0_T0_T0_T0__iPb(
	.param .u64 .ptr .align 1 _Z10InitializeItLj4ELj100EEvRAmlmlmlT0_T0_T0_T0__T_RAmlmlmlT0_T0_T0_T0__iPb_param_0,
	.param .u64 .ptr .align 1 _Z10InitializeItLj4ELj100EEvRAmlmlmlT0_T0_T0_T0__T_RAmlmlmlT0_T0_T0_T0__iPb_param_1,
	.param .u64 .ptr .align 1 _Z10InitializeItLj4ELj100EEvRAmlmlmlT0_T0_T0_T0__T_RAmlmlmlT0_T0_T0_T0__iPb_param_2
)
{
	.reg .pred 	%p<40>;
	.reg .b16 	%rs<34>;
	.reg .b32 	%r<200>;
	.reg .b64 	%rd<27>;
	// demoted variable
	.shared .align 2 .b8 _ZZ10InitializeItLj4ELj100EEvRAmlmlmlT0_T0_T0_T0__T_RAmlmlmlT0_T0_T0_T0__iPbE5board[512];
	// demoted variable
	.shared .align 4 .b8 _ZZ10InitializeItLj4ELj100EEvRAmlmlmlT0_T0_T0_T0__T_RAmlmlmlT0_T0_T0_T0__iPbE6pivots[400];
	// demoted variable
	.shared .align 4 .u32 _ZZ10InitializeItLj4ELj100EEvRAmlmlmlT0_T0_T0_T0__T_RAmlmlmlT0_T0_T0_T0__iPbE11pivot_count;
	ld.param.u64 	%rd9, [_Z10InitializeItLj4ELj100EEvRAmlmlmlT0_T0_T0_T0__T_RAmlmlmlT0_T0_T0_T0__iPb_param_0];
	ld.param.u64 	%rd8, [_Z10InitializeItLj4ELj100EEvRAmlmlmlT0_T0_T0_T0__T_RAmlmlmlT0_T0_T0_T0__iPb_param_1];
	ld.param.u64 	%rd10, [_Z10InitializeItLj4ELj100EEvRAmlmlmlT0_T0_T0_T0__T_RAmlmlmlT0_T0_T0_T0__iPb_param_2];
	cvta.to.global.u64 	%rd1, %rd9;
	cvta.to.global.u64 	%rd2, %rd10;
	mov.u32 	%r1, %tid.x;
	setp.ne.s32 	%p1, %r1, 0;
	@%p1 bra 	$L__BB8_2;
	mov.b32 	%r79, 0;
	st.shared.u32 	[_ZZ10InitializeItLj4ELj100EEvRAmlmlmlT0_T0_T0_T0__T_RAmlmlmlT0_T0_T0_T0__iPbE11pivot_count], %r79;
	mov.b16 	%rs5, 1;
	st.global.u8 	[%rd2], %rs5;
$L__BB8_2:
	setp.gt.u32 	%p2, %r1, 255;
	@%p2 bra 	$L__BB8_9;
	mov.u32 	%r2, %ntid.x;
	add.s32 	%r80, %r1, %r2;
	max.u32 	%r81, %r80, 256;
	setp.lt.u32 	%p3, %r80, 256;
	selp.u32 	%r82, 1, 0, %p3;
	add.s32 	%r83, %r80, %r82;
	sub.s32 	%r84, %r81, %r83;
	div.u32 	%r85, %r84, %r2;
	add.s32 	%r3, %r85, %r82;
	and.b32  	%r86, %r3, 3;
	setp.eq.s32 	%p4, %r86, 3;
	mov.u32 	%r186, %r1;
	@%p4 bra 	$L__BB8_6;
	add.s32 	%r87, %r3, 1;
	and.b32  	%r88, %r87, 3;
	shl.b32 	%r89, %r1, 1;
	mov.u32 	%r90, _ZZ10InitializeItLj4ELj100EEvRAmlmlmlT0_T0_T0_T0__T_RAmlmlmlT0_T0_T0_T0__iPbE5board;
	add.s32 	%r183, %r90, %r89;
	shl.b32 	%r5, %r2, 1;
	neg.s32 	%r182, %r88;
	mad.lo.s32 	%r186, %r2, %r88, %r1;
$L__BB8_5:
	.pragma "nounroll";
	mov.b16 	%rs6, -1;
	st.shared.u16 	[%r183], %rs6;
	add.s32 	%r183, %r183, %r5;
	add.s32 	%r182, %r182, 1;
	setp.ne.s32 	%p5, %r182, 0;
	@%p5 bra 	$L__BB8_5;
$L__BB8_6:
	setp.lt.u32 	%p6, %r3, 3;
	@%p6 bra 	$L__BB8_9;
	shl.b32 	%r13, %r2, 2;
	shl.b32 	%r14, %r2, 1;
	shl.b32 	%r91, %r186, 1;
	mov.u32 	%r92, _ZZ10InitializeItLj4ELj100EEvRAmlmlmlT0_T0_T0_T0__T_RAmlmlmlT0_T0_T0_T0__iPbE5board;
	add.s32 	%r185, %r92, %r91;
	shl.b32 	%r16, %r2, 3;
	mul.lo.s32 	%r17, %r2, 6;
$L__BB8_8:
	mov.b16 	%rs7, -1;
	st.shared.u16 	[%r185], %rs7;
	add.s32 	%r93, %r185, %r14;
	st.shared.u16 	[%r93], %rs7;
	add.s32 	%r94, %r185, %r13;
	st.shared.u16 	[%r94], %rs7;
	add.s32 	%r95, %r185, %r17;
	st.shared.u16 	[%r95], %rs7;
	add.s32 	%r186, %r186, %r13;
	add.s32 	%r185, %r185, %r16;
	setp.lt.u32 	%p7, %r186, 256;
	@%p7 bra 	$L__BB8_8;
$L__BB8_9:
	bar.sync 	0;
	cvt.u16.u32 	%rs8, %r1;
	mul.hi.u16 	%rs9, %rs8, 4370;
	mul.lo.s16 	%rs10, %rs9, 15;
	sub.s16 	%rs11, %rs8, %rs10;
	cvt.u32.u16 	%r22, %rs11;
	mul.lo.s16 	%rs12, %rs11, 86;
	shr.u16 	%rs13, %rs12, 8;
	cvt.u32.u16 	%r23, %rs13;
	mul.lo.s16 	%rs14, %rs13, 3;
	sub.s16 	%rs15, %rs11, %rs14;
	cvt.u32.u16 	%r97, %rs15;
	and.b32  	%r24, %r97, 255;
	cvta.to.global.u64 	%rd3, %rd8;
	mov.b32 	%r44, 0;
	mov.u64 	%rd13, $str;
$L__BB8_10:
	mul.wide.u32 	%rd11, %r44, 4;
	add.s64 	%rd12, %rd3, %rd11;
	ld.global.u32 	%r45, [%rd12];
	setp.eq.s32 	%p8, %r45, 0;
	@%p8 bra 	$L__BB8_49;
	setp.ne.s32 	%p9, %r1, 0;
	add.s32 	%r98, %r45, -1;
	mov.b32 	%r99, 1;
	shl.b32 	%r46, %r99, %r98;
	@%p9 bra 	$L__BB8_13;
	shl.b32 	%r100, %r44, 1;
	mov.u32 	%r101, _ZZ10InitializeItLj4ELj100EEvRAmlmlmlT0_T0_T0_T0__T_RAmlmlmlT0_T0_T0_T0__iPbE5board;
	add.s32 	%r102, %r101, %r100;
	st.shared.u16 	[%r102], %r46;
$L__BB8_13:
	setp.gt.u32 	%p10, %r1, 14;
	bar.sync 	0;
	cvt.u16.u32 	%rs1, %r46;
	shr.u32 	%r191, %r44, 4;
	and.b32  	%r192, %r44, 15;
	@%p10 bra 	$L__BB8_22;
	setp.le.u32 	%p16, %r192, %r22;
	selp.u32 	%r110, 1, 0, %p16;
	add.s32 	%r192, %r22, %r110;
	bra.uni 	$L__BB8_26;
$L__BB8_15:
	setp.gt.u32 	%p34, %r1, 255;
	@%p34 bra 	$L__BB8_36;
	mov.u32 	%r25, %ntid.x;
	add.s32 	%r163, %r1, %r25;
	max.u32 	%r164, %r163, 256;
	setp.lt.u32 	%p35, %r163, 256;
	selp.u32 	%r165, 1, 0, %p35;
	add.s32 	%r166, %r163, %r165;
	sub.s32 	%r167, %r164, %r166;
	div.u32 	%r168, %r167, %r25;
	add.s32 	%r26, %r168, %r165;
	and.b32  	%r169, %r26, 3;
	setp.eq.s32 	%p36, %r169, 3;
	@%p36 bra 	$L__BB8_19;
	add.s32 	%r170, %r26, 1;
	and.b32  	%r171, %r170, 3;
	mul.wide.u32 	%rd17, %r1, 2;
	add.s64 	%rd26, %rd1, %rd17;
	mul.wide.u32 	%rd5, %r25, 2;
	shl.b32 	%r172, %r1, 1;
	mov.u32 	%r173, _ZZ10InitializeItLj4ELj100EEvRAmlmlmlT0_T0_T0_T0__T_RAmlmlmlT0_T0_T0_T0__iPbE5board;
	add.s32 	%r188, %r173, %r172;
	shl.b32 	%r28, %r25, 1;
	neg.s32 	%r187, %r171;
	mad.lo.s32 	%r1, %r25, %r171, %r1;
$L__BB8_18:
	.pragma "nounroll";
	ld.shared.u16 	%rs29, [%r188];
	st.global.u16 	[%rd26], %rs29;
	add.s64 	%rd26, %rd26, %rd5;
	add.s32 	%r188, %r188, %r28;
	add.s32 	%r187, %r187, 1;
	setp.ne.s32 	%p37, %r187, 0;
	@%p37 bra 	$L__BB8_18;
$L__BB8_19:
	setp.lt.u32 	%p38, %r26, 3;
	@%p38 bra 	$L__BB8_36;
	shl.b32 	%r36, %r25, 1;
	add.s32 	%r198, %r1, %r36;
	shl.b32 	%r38, %r25, 2;
	mad.lo.s32 	%r197, %r25, 3, %r1;
	add.s32 	%r196, %r25, %r1;
	shl.b32 	%r174, %r1, 1;
	mov.u32 	%r175, _ZZ10InitializeItLj4ELj100EEvRAmlmlmlT0_T0_T0_T0__T_RAmlmlmlT0_T0_T0_T0__iPbE5board;
	add.s32 	%r195, %r175, %r174;
	shl.b32 	%r42, %r25, 3;
	mul.lo.s32 	%r43, %r25, 6;
$L__BB8_21:
	ld.shared.u16 	%rs30, [%r195];
	mul.wide.u32 	%rd18, %r1, 2;
	add.s64 	%rd19, %rd1, %rd18;
	st.global.u16 	[%rd19], %rs30;
	add.s32 	%r176, %r1, %r25;
	add.s32 	%r177, %r195, %r36;
	ld.shared.u16 	%rs31, [%r177];
	mul.wide.u32 	%rd20, %r196, 2;
	add.s64 	%rd21, %rd1, %rd20;
	st.global.u16 	[%rd21], %rs31;
	add.s32 	%r178, %r176, %r25;
	add.s32 	%r179, %r195, %r38;
	ld.shared.u16 	%rs32, [%r179];
	mul.wide.u32 	%rd22, %r198, 2;
	add.s64 	%rd23, %rd1, %rd22;
	st.global.u16 	[%rd23], %rs32;
	add.s32 	%r180, %r178, %r25;
	add.s32 	%r181, %r195, %r43;
	ld.shared.u16 	%rs33, [%r181];
	mul.wide.u32 	%rd24, %r197, 2;
	add.s64 	%rd25, %rd1, %rd24;
	st.global.u16 	[%rd25], %rs33;
	add.s32 	%r1, %r180, %r25;
	add.s32 	%r198, %r198, %r38;
	add.s32 	%r197, %r197, %r38;
	add.s32 	%r196, %r196, %r38;
	add.s32 	%r195, %r195, %r42;
	setp.lt.u32 	%p39, %r1, 256;
	@%p39 bra 	$L__BB8_21;
	bra.uni 	$L__BB8_36;
$L__BB8_22:
	setp.gt.u32 	%p11, %r1, 29;
	@%p11 bra 	$L__BB8_24;
	setp.le.u32 	%p15, %r191, %r22;
	selp.u32 	%r109, 1, 0, %p15;
	add.s32 	%r191, %r22, %r109;
	bra.uni 	$L__BB8_26;
$L__BB8_24:
	setp.gt.u32 	%p12, %r1, 38;
	@%p12 bra 	$L__BB8_30;
	and.b32  	%r103, %r191, 12;
	add.s32 	%r104, %r103, %r23;
	and.b32  	%r105, %r44, 12;
	add.s32 	%r106, %r105, %r24;
	setp.ge.u32 	%p13, %r104, %r191;
	selp.u32 	%r107, 1, 0, %p13;
	add.s32 	%r191, %r104, %r107;
	setp.ge.u32 	%p14, %r106, %r192;
	selp.u32 	%r108, 1, 0, %p14;
	add.s32 	%r192, %r106, %r108;
$L__BB8_26:
	shl.b32 	%r111, %r191, 4;
	add.s32 	%r55, %r111, %r192;
	shl.b32 	%r112, %r55, 1;
	mov.u32 	%r113, _ZZ10InitializeItLj4ELj100EEvRAmlmlmlT0_T0_T0_T0__T_RAmlmlmlT0_T0_T0_T0__iPbE5board;
	add.s32 	%r114, %r113, %r112;
	ld.shared.u16 	%rs16, [%r114];
	cvt.u32.u16 	%r115, %rs16;
	popc.b32 	%r116, %r115;
	cvt.u16.u32 	%rs18, %r116;
	not.b16 	%rs19, %rs1;
	and.b16  	%rs20, %rs16, %rs19;
	st.shared.u16 	[%r114], %rs20;
	cvt.u32.u16 	%r117, %rs20;
	popc.b32 	%r118, %r117;
	cvt.u16.u32 	%rs2, %r118;
	min.u16 	%rs21, %rs18, 2;
	setp.le.u16 	%p17, %rs21, %rs2;
	@%p17 bra 	$L__BB8_30;
	atom.shared.add.u32 	%r56, [_ZZ10InitializeItLj4ELj100EEvRAmlmlmlT0_T0_T0_T0__T_RAmlmlmlT0_T0_T0_T0__iPbE11pivot_count], 1;
	setp.lt.u32 	%p18, %r56, 100;
	@%p18 bra 	$L__BB8_29;
	cvta.global.u64 	%rd14, %rd13;
	{ // callseq 8, 0
	.param .b64 param0;
	st.param.b64 	[param0], %rd14;
	.param .b64 param1;
	st.param.b64 	[param1], 0;
	.param .b32 retval0;
	call.uni (retval0), 
	vprintf, 
	(
	param0, 
	param1
	);
	ld.param.b32 	%r125, [retval0];
	} // callseq 8
	bra.uni 	$L__BB8_30;
$L__BB8_29:
	cvt.u32.u16 	%r119, %rs2;
	mad.lo.s32 	%r120, %r55, %r119, %r119;
	add.s32 	%r121, %r120, -1;
	shl.b32 	%r122, %r56, 2;
	mov.u32 	%r123, _ZZ10InitializeItLj4ELj100EEvRAmlmlmlT0_T0_T0_T0__T_RAmlmlmlT0_T0_T0_T0__iPbE6pivots;
	add.s32 	%r124, %r123, %r122;
	st.shared.u32 	[%r124], %r121;
$L__BB8_30:
	bar.sync 	0;
	ld.shared.u32 	%r127, [_ZZ10InitializeItLj4ELj100EEvRAmlmlmlT0_T0_T0_T0__T_RAmlmlmlT0_T0_T0_T0__iPbE11pivot_count];
	setp.eq.s32 	%p19, %r127, 0;
	@%p19 bra 	$L__BB8_48;
$L__BB8_31:
	setp.ne.s32 	%p20, %r1, 0;
	bar.sync 	0;
	ld.shared.u32 	%r128, [_ZZ10InitializeItLj4ELj100EEvRAmlmlmlT0_T0_T0_T0__T_RAmlmlmlT0_T0_T0_T0__iPbE11pivot_count];
	shl.b32 	%r129, %r128, 2;
	mov.u32 	%r130, _ZZ10InitializeItLj4ELj100EEvRAmlmlmlT0_T0_T0_T0__T_RAmlmlmlT0_T0_T0_T0__iPbE6pivots;
	add.s32 	%r131, %r130, %r129;
	ld.shared.u32 	%r57, [%r131+-4];
	bar.sync 	0;
	@%p20 bra 	$L__BB8_33;
	ld.shared.u32 	%r132, [_ZZ10InitializeItLj4ELj100EEvRAmlmlmlT0_T0_T0_T0__T_RAmlmlmlT0_T0_T0_T0__iPbE11pivot_count];
	add.s32 	%r133, %r132, -1;
	st.shared.u32 	[_ZZ10InitializeItLj4ELj100EEvRAmlmlmlT0_T0_T0_T0__T_RAmlmlmlT0_T0_T0_T0__iPbE11pivot_count], %r133;
$L__BB8_33:
	bar.sync 	0;
	setp.ne.s32 	%p21, %r57, -1;
	@%p21 bra 	$L__BB8_37;
	setp.eq.s32 	%p32, %r1, 0;
	@%p32 bra 	$L__BB8_35;
	bra.uni 	$L__BB8_36;
$L__BB8_35:
	mov.b32 	%r162, 0;
	st.shared.u32 	[_ZZ10InitializeItLj4ELj100EEvRAmlmlmlT0_T0_T0_T0__T_RAmlmlmlT0_T0_T0_T0__iPbE11pivot_count], %r162;
	mov.b16 	%rs28, 0;
	st.global.u8 	[%rd2], %rs28;
$L__BB8_36:
	ret;
$L__BB8_37:
	setp.gt.u32 	%p22, %r1, 14;
	bar.sync 	0;
	shl.b32 	%r134, %r57, 1;
	mov.u32 	%r135, _ZZ10InitializeItLj4ELj100EEvRAmlmlmlT0_T0_T0_T0__T_RAmlmlmlT0_T0_T0_T0__iPbE5board;
	add.s32 	%r136, %r135, %r134;
	ld.shared.u16 	%rs3, [%r136];
	shr.u32 	%r193, %r57, 4;
	and.b32  	%r194, %r57, 15;
	@%p22 bra 	$L__BB8_39;
	setp.le.u32 	%p28, %r194, %r22;
	selp.u32 	%r144, 1, 0, %p28;
	add.s32 	%r194, %r22, %r144;
	bra.uni 	$L__BB8_43;
$L__BB8_39:
	setp.gt.u32 	%p23, %r1, 29;
	@%p23 bra 	$L__BB8_41;
	setp.le.u32 	%p27, %r193, %r22;
	selp.u32 	%r143, 1, 0, %p27;
	add.s32 	%r193, %r22, %r143;
	bra.uni 	$L__BB8_43;
$L__BB8_41:
	setp.gt.u32 	%p24, %r1, 38;
	@%p24 bra 	$L__BB8_47;
	and.b32  	%r137, %r193, 268435452;
	add.s32 	%r138, %r137, %r23;
	and.b32  	%r139, %r57, 12;
	add.s32 	%r140, %r139, %r24;
	setp.ge.u32 	%p25, %r138, %r193;
	selp.u32 	%r141, 1, 0, %p25;
	add.s32 	%r193, %r138, %r141;
	setp.ge.u32 	%p26, %r140, %r194;
	selp.u32 	%r142, 1, 0, %p26;
	add.s32 	%r194, %r140, %r142;
$L__BB8_43:
	shl.b32 	%r145, %r193, 4;
	add.s32 	%r66, %r145, %r194;
	shl.b32 	%r146, %r66, 1;
	add.s32 	%r148, %r135, %r146;
	ld.shared.u16 	%rs22, [%r148];
	cvt.u32.u16 	%r149, %rs22;
	popc.b32 	%r150, %r149;
	cvt.u16.u32 	%rs24, %r150;
	not.b16 	%rs25, %rs3;
	and.b16  	%rs26, %rs22, %rs25;
	st.shared.u16 	[%r148], %rs26;
	cvt.u32.u16 	%r151, %rs26;
	popc.b32 	%r152, %r151;
	cvt.u16.u32 	%rs4, %r152;
	min.u16 	%rs27, %rs24, 2;
	setp.le.u16 	%p29, %rs27, %rs4;
	@%p29 bra 	$L__BB8_47;
	atom.shared.add.u32 	%r67, [_ZZ10InitializeItLj4ELj100EEvRAmlmlmlT0_T0_T0_T0__T_RAmlmlmlT0_T0_T0_T0__iPbE11pivot_count], 1;
	setp.lt.u32 	%p30, %r67, 100;
	@%p30 bra 	$L__BB8_46;
	cvta.global.u64 	%rd16, %rd13;
	{ // callseq 9, 0
	.param .b64 param0;
	st.param.b64 	[param0], %rd16;
	.param .b64 param1;
	st.param.b64 	[param1], 0;
	.param .b32 retval0;
	call.uni (retval0), 
	vprintf, 
	(
	param0, 
	param1
	);
	ld.param.b32 	%r159, [retval0];
	} // callseq 9
	bra.uni 	$L__BB8_47;
$L__BB8_46:
	cvt.u32.u16 	%r153, %rs4;
	mad.lo.s32 	%r154, %r66, %r153, %r153;
	add.s32 	%r155, %r154, -1;
	shl.b32 	%r156, %r67, 2;
	add.s32 	%r158, %r130, %r156;
	st.shared.u32 	[%r158], %r155;
$L__BB8_47:
	bar.sync 	0;
	ld.shared.u32 	%r161, [_ZZ10InitializeItLj4ELj100EEvRAmlmlmlT0_T0_T0_T0__T_RAmlmlmlT0_T0_T0_T0__iPbE11pivot_count];
	setp.eq.s32 	%p31, %r161, 0;
	@%p31 bra 	$L__BB8_48;
	bra.uni 	$L__BB8_31;
$L__BB8_48:
	bar.sync 	0;
$L__BB8_49:
	add.s32 	%r44, %r44, 1;
	setp.eq.s32 	%p33, %r44, 256;
	@%p33 bra 	$L__BB8_15;
	bra.uni 	$L__BB8_10;

}
	// .globl	_Z14FindMinsKernelItLj4ELj4EEvRAmlmlmlT0_T0_T0_T0__T_RAT1__j
.visible .entry _Z14FindMinsKernelItLj4ELj4EEvRAmlmlmlT0_T0_T0_T0__T_RAT1__j(
	.param .u64 .ptr .align 1 _Z14FindMinsKernelItLj4ELj4EEvRAmlmlmlT0_T0_T0_T0__T_RAT1__j_param_0,
	.param .u64 .ptr .align 1 _Z14FindMinsKernelItLj4ELj4EEvRAmlmlmlT0_T0_T0_T0__T_RAT1__j_param_1
)
{
	.reg .pred 	%p<44>;
	.reg .b16 	%rs<43>;
	.reg .b32 	%r<169>;
	.reg .b64 	%rd<21>;
	// demoted variable
	.shared .align 1 .b8 _ZZ14FindMinsKernelItLj4ELj4EEvRAmlmlmlT0_T0_T0_T0__T_RAT1__jE6values[1024];
	// demoted variable
	.shared .align 4 .b8 _ZZ14FindMinsKernelItLj4ELj4EEvRAmlmlmlT0_T0_T0_T0__T_RAT1__jE3pos[4096];
	ld.param.u64 	%rd7, [_Z14FindMinsKernelItLj4ELj4EEvRAmlmlmlT0_T0_T0_T0__T_RAT1__j_param_0];
	ld.param.u64 	%rd6, [_Z14FindMinsKernelItLj4ELj4EEvRAmlmlmlT0_T0_T0_T0__T_RAT1__j_param_1];
	cvta.to.global.u64 	%rd1, %rd7;
	mov.u32 	%r168, %tid.x;
	setp.gt.u32 	%p2, %r168, 255;
	@%p2 bra 	$L__BB9_7;
	mov.u32 	%r2, %ntid.x;
	add.s32 	%r55, %r168, %r2;
	max.u32 	%r56, %r55, 256;
	setp.lt.u32 	%p3, %r55, 256;
	selp.u32 	%r57, 1, 0, %p3;
	add.s32 	%r58, %r55, %r57;
	sub.s32 	%r59, %r56, %r58;
	div.u32 	%r60, %r59, %r2;
	add.s32 	%r3, %r60, %r57;
	and.b32  	%r61, %r3, 3;
	setp.eq.s32 	%p4, %r61, 3;
	mov.u32 	%r153, %r168;
	@%p4 bra 	$L__BB9_4;
	add.s32 	%r63, %r3, 1;
	and.b32  	%r4, %r63, 3;
	mov.b32 	%r152, 0;
	mov.u32 	%r153, %r168;
$L__BB9_3:
	.pragma "nounroll";
	mul.wide.u32 	%rd8, %r153, 2;
	add.s64 	%rd9, %rd1, %rd8;
	ld.global.u16 	%r64, [%rd9];
	popc.b32 	%r65, %r64;
	cvt.u16.u32 	%rs13, %r65;
	setp.eq.s16 	%p5, %rs13, 1;
	selp.b32 	%r66, -3, %r153, %p5;
	selp.b16 	%rs14, -1, %rs13, %p5;
	shl.b32 	%r67, %r153, 2;
	mov.u32 	%r68, _ZZ14FindMinsKernelItLj4ELj4EEvRAmlmlmlT0_T0_T0_T0__T_RAT1__jE6values;
	add.s32 	%r69, %r68, %r67;
	st.shared.u8 	[%r69], %rs14;
	shl.b32 	%r70, %r153, 4;
	mov.u32 	%r71, _ZZ14FindMinsKernelItLj4ELj4EEvRAmlmlmlT0_T0_T0_T0__T_RAT1__jE3pos;
	add.s32 	%r72, %r71, %r70;
	st.shared.u32 	[%r72], %r66;
	mov.b16 	%rs15, 255;
	st.shared.u8 	[%r69+1], %rs15;
	mov.b32 	%r73, -3;
	st.shared.u32 	[%r72+4], %r73;
	st.shared.u8 	[%r69+2], %rs15;
	st.shared.u32 	[%r72+8], %r73;
	st.shared.u8 	[%r69+3], %rs15;
	st.shared.u32 	[%r72+12], %r73;
	add.s32 	%r153, %r153, %r2;
	add.s32 	%r152, %r152, 1;
	setp.ne.s32 	%p6, %r152, %r4;
	@%p6 bra 	$L__BB9_3;
$L__BB9_4:
	setp.lt.u32 	%p7, %r3, 3;
	@%p7 bra 	$L__BB9_7;
	mov.u32 	%r78, _ZZ14FindMinsKernelItLj4ELj4EEvRAmlmlmlT0_T0_T0_T0__T_RAT1__jE6values;
	mov.u32 	%r81, _ZZ14FindMinsKernelItLj4ELj4EEvRAmlmlmlT0_T0_T0_T0__T_RAT1__jE3pos;
	shl.b32 	%r88, %r2, 2;
	shl.b32 	%r90, %r2, 4;
$L__BB9_6:
	mul.wide.u32 	%rd10, %r153, 2;
	add.s64 	%rd11, %rd1, %rd10;
	ld.global.u16 	%r74, [%rd11];
	popc.b32 	%r75, %r74;
	cvt.u16.u32 	%rs16, %r75;
	setp.eq.s16 	%p8, %rs16, 1;
	selp.b32 	%r76, -3, %r153, %p8;
	selp.b16 	%rs17, -1, %rs16, %p8;
	shl.b32 	%r77, %r153, 2;
	add.s32 	%r79, %r78, %r77;
	st.shared.u8 	[%r79], %rs17;
	shl.b32 	%r80, %r153, 4;
	add.s32 	%r82, %r81, %r80;
	st.shared.u32 	[%r82], %r76;
	mov.b16 	%rs18, 255;
	st.shared.u8 	[%r79+1], %rs18;
	mov.b32 	%r83, -3;
	st.shared.u32 	[%r82+4], %r83;
	st.shared.u8 	[%r79+2], %rs18;
	st.shared.u32 	[%r82+8], %r83;
	st.shared.u8 	[%r79+3], %rs18;
	st.shared.u32 	[%r82+12], %r83;
	add.s32 	%r84, %r153, %r2;
	mul.wide.u32 	%rd12, %r84, 2;
	add.s64 	%rd13, %rd1, %rd12;
	ld.global.u16 	%r85, [%rd13];
	popc.b32 	%r86, %r85;
	cvt.u16.u32 	%rs19, %r86;
	setp.eq.s16 	%p9, %rs19, 1;
	selp.b32 	%r87, -3, %r84, %p9;
	selp.b16 	%rs20, -1, %rs19, %p9;
	add.s32 	%r89, %r79, %r88;
	st.shared.u8 	[%r89], %rs20;
	add.s32 	%r91, %r82, %r90;
	st.shared.u32 	[%r91], %r87;
	st.shared.u8 	[%r89+1], %rs18;
	st.shared.u32 	[%r91+4], %r83;
	st.shared.u8 	[%r89+2], %rs18;
	st.shared.u32 	[%r91+8], %r83;
	st.shared.u8 	[%r89+3], %rs18;
	st.shared.u32 	[%r91+12], %r83;
	add.s32 	%r92, %r84, %r2;
	mul.wide.u32 	%rd14, %r92, 2;
	add.s64 	%rd15, %rd1, %rd14;
	ld.global.u16 	%r93, [%rd15];
	popc.b32 	%r94, %r93;
	cvt.u16.u32 	%rs21, %r94;
	setp.eq.s16 	%p10, %rs21, 1;
	selp.b32 	%r95, -3, %r92, %p10;
	selp.b16 	%rs22, -1, %rs21, %p10;
	add.s32 	%r96, %r89, %r88;
	st.shared.u8 	[%r96], %rs22;
	add.s32 	%r97, %r91, %r90;
	st.shared.u32 	[%r97], %r95;
	st.shared.u8 	[%r96+1], %rs18;
	st.shared.u32 	[%r97+4], %r83;
	st.shared.u8 	[%r96+2], %rs18;
	st.shared.u32 	[%r97+8], %r83;
	st.shared.u8 	[%r96+3], %rs18;
	st.shared.u32 	[%r97+12], %r83;
	add.s32 	%r98, %r92, %r2;
	mul.wide.u32 	%rd16, %r98, 2;
	add.s64 	%rd17, %rd1, %rd16;
	ld.global.u16 	%r99, [%rd17];
	popc.b32 	%r100, %r99;
	cvt.u16.u32 	%rs23, %r100;
	setp.eq.s16 	%p11, %rs23, 1;
	selp.b32 	%r101, -3, %r98, %p11;
	selp.b16 	%rs24, -1, %rs23, %p11;
	add.s32 	%r102, %r96, %r88;
	st.shared.u8 	[%r102], %rs24;
	add.s32 	%r103, %r97, %r90;
	st.shared.u32 	[%r103], %r101;
	st.shared.u8 	[%r102+1], %rs18;
	st.shared.u32 	[%r103+4], %r83;
	st.shared.u8 	[%r102+2], %rs18;
	st.shared.u32 	[%r103+8], %r83;
	st.shared.u8 	[%r102+3], %rs18;
	st.shared.u32 	[%r103+12], %r83;
	add.s32 	%r153, %r98, %r2;
	setp.lt.u32 	%p12, %r153, 256;
	@%p12 bra 	$L__BB9_6;
$L__BB9_7:
	bar.sync 	0;
	mov.b32 	%r155, 128;
	mov.u32 	%r12, %ntid.x;
	mov.u32 	%r107, _ZZ14FindMinsKernelItLj4ELj4EEvRAmlmlmlT0_T0_T0_T0__T_RAT1__jE6values;
$L__BB9_8:
	setp.ge.u32 	%p13, %r168, %r155;
	@%p13 bra 	$L__BB9_42;
	shl.b32 	%r108, %r155, 2;
	mov.u32 	%r156, %r168;
$L__BB9_10:
	shl.b32 	%r106, %r156, 2;
	add.s32 	%r15, %r107, %r106;
	add.s32 	%r16, %r15, %r108;
	ld.shared.u8 	%rs39, [%r16];
	ld.shared.u8 	%rs25, [%r15];
	setp.gt.u16 	%p15, %rs39, %rs25;
	mov.b32 	%r157, 0;
	mov.pred 	%p43, -1;
	mov.u32 	%r158, %r15;
	@%p15 bra 	$L__BB9_37;
$L__BB9_11:
	not.pred 	%p22, %p43;
	@%p22 bra 	$L__BB9_15;
	shl.b32 	%r113, %r156, 4;
	mov.u32 	%r114, _ZZ14FindMinsKernelItLj4ELj4EEvRAmlmlmlT0_T0_T0_T0__T_RAT1__jE3pos;
	add.s32 	%r115, %r114, %r113;
	add.s32 	%r159, %r115, 12;
	mov.b32 	%r160, 2;
$L__BB9_13:
	add.s32 	%r25, %r159, -4;
	ld.shared.u32 	%r116, [%r159+-4];
	st.shared.u32 	[%r159], %r116;
	add.s32 	%r117, %r15, %r160;
	ld.shared.u8 	%rs29, [%r117];
	st.shared.u8 	[%r117+1], %rs29;
	add.s32 	%r26, %r160, -1;
	setp.gt.u32 	%p23, %r160, %r157;
	mov.u32 	%r159, %r25;
	mov.u32 	%r160, %r26;
	@%p23 bra 	$L__BB9_13;
	ld.shared.u8 	%rs39, [%r16];
$L__BB9_15:
	shl.b32 	%r118, %r156, 4;
	mov.u32 	%r119, _ZZ14FindMinsKernelItLj4ELj4EEvRAmlmlmlT0_T0_T0_T0__T_RAT1__jE3pos;
	add.s32 	%r27, %r119, %r118;
	shl.b32 	%r120, %r155, 4;
	add.s32 	%r28, %r27, %r120;
	ld.shared.u32 	%r121, [%r28];
	shl.b32 	%r122, %r157, 2;
	add.s32 	%r123, %r27, %r122;
	st.shared.u32 	[%r123], %r121;
	st.shared.u8 	[%r158], %rs39;
	add.s32 	%r161, %r157, 1;
	setp.eq.s32 	%p24, %r161, 4;
	@%p24 bra 	$L__BB9_41;
	ld.shared.u8 	%rs40, [%r16+1];
$L__BB9_17:
	add.s32 	%r31, %r15, %r161;
	ld.shared.u8 	%rs30, [%r31];
	setp.gt.u16 	%p25, %rs40, %rs30;
	@%p25 bra 	$L__BB9_47;
	setp.gt.u32 	%p26, %r161, 2;
	@%p26 bra 	$L__BB9_22;
	mov.b32 	%r162, 3;
$L__BB9_20:
	add.s32 	%r33, %r162, -1;
	shl.b32 	%r125, %r162, 2;
	add.s32 	%r126, %r27, %r125;
	ld.shared.u32 	%r127, [%r126+-4];
	st.shared.u32 	[%r126], %r127;
	add.s32 	%r128, %r15, %r162;
	ld.shared.u8 	%rs32, [%r128+-1];
	st.shared.u8 	[%r128], %rs32;
	setp.gt.u32 	%p27, %r33, %r161;
	mov.u32 	%r162, %r33;
	@%p27 bra 	$L__BB9_20;
	ld.shared.u8 	%rs40, [%r16+1];
$L__BB9_22:
	ld.shared.u32 	%r129, [%r28+4];
	shl.b32 	%r130, %r161, 2;
	add.s32 	%r131, %r27, %r130;
	st.shared.u32 	[%r131], %r129;
	st.shared.u8 	[%r31], %rs40;
	add.s32 	%r163, %r161, 1;
	setp.eq.s32 	%p28, %r163, 4;
	@%p28 bra 	$L__BB9_41;
	ld.shared.u8 	%rs41, [%r16+2];
$L__BB9_24:
	add.s32 	%r37, %r15, %r163;
	ld.shared.u8 	%rs33, [%r37];
	setp.gt.u16 	%p29, %rs41, %rs33;
	@%p29 bra 	$L__BB9_48;
	setp.gt.u32 	%p30, %r163, 2;
	@%p30 bra 	$L__BB9_29;
	mov.b32 	%r164, 3;
$L__BB9_27:
	add.s32 	%r39, %r164, -1;
	shl.b32 	%r133, %r164, 2;
	add.s32 	%r134, %r27, %r133;
	ld.shared.u32 	%r135, [%r134+-4];
	st.shared.u32 	[%r134], %r135;
	add.s32 	%r136, %r15, %r164;
	ld.shared.u8 	%rs35, [%r136+-1];
	st.shared.u8 	[%r136], %rs35;
	setp.gt.u32 	%p31, %r39, %r163;
	mov.u32 	%r164, %r39;
	@%p31 bra 	$L__BB9_27;
	ld.shared.u8 	%rs41, [%r16+2];
$L__BB9_29:
	ld.shared.u32 	%r137, [%r28+8];
	shl.b32 	%r138, %r163, 2;
	add.s32 	%r139, %r27, %r138;
	st.shared.u32 	[%r139], %r137;
	st.shared.u8 	[%r37], %rs41;
	add.s32 	%r165, %r163, 1;
	setp.eq.s32 	%p32, %r165, 4;
	@%p32 bra 	$L__BB9_41;
	ld.shared.u8 	%rs42, [%r16+3];
$L__BB9_31:
	add.s32 	%r43, %r15, %r165;
	ld.shared.u8 	%rs36, [%r43];
	setp.gt.u16 	%p33, %rs42, %rs36;
	@%p33 bra 	$L__BB9_40;
	setp.gt.u32 	%p34, %r165, 2;
	@%p34 bra 	$L__BB9_36;
	mov.b32 	%r166, 3;
$L__BB9_34:
	add.s32 	%r45, %r166, -1;
	shl.b32 	%r141, %r166, 2;
	add.s32 	%r142, %r27, %r141;
	ld.shared.u32 	%r143, [%r142+-4];
	st.shared.u32 	[%r142], %r143;
	add.s32 	%r144, %r15, %r166;
	ld.shared.u8 	%rs38, [%r144+-1];
	st.shared.u8 	[%r144], %rs38;
	setp.gt.u32 	%p35, %r45, %r165;
	mov.u32 	%r166, %r45;
	@%p35 bra 	$L__BB9_34;
	ld.shared.u8 	%rs42, [%r16+3];
$L__BB9_36:
	ld.shared.u32 	%r145, [%r28+12];
	shl.b32 	%r146, %r165, 2;
	add.s32 	%r147, %r27, %r146;
	st.shared.u32 	[%r147], %r145;
	st.shared.u8 	[%r43], %rs42;
	bra.uni 	$L__BB9_41;
$L__BB9_37:
	add.s32 	%r158, %r15, 1;
	ld.shared.u8 	%rs26, [%r15+1];
	setp.le.u16 	%p17, %rs39, %rs26;
	mov.b32 	%r157, 1;
	@%p17 bra 	$L__BB9_11;
	add.s32 	%r158, %r15, 2;
	ld.shared.u8 	%rs27, [%r15+2];
	setp.le.u16 	%p19, %rs39, %rs27;
	mov.b32 	%r157, 2;
	@%p19 bra 	$L__BB9_11;
	add.s32 	%r158, %r15, 3;
	ld.shared.u8 	%rs28, [%r15+3];
	setp.gt.u16 	%p21, %rs39, %rs28;
	mov.b32 	%r157, 3;
	mov.pred 	%p43, 0;
	@%p21 bra 	$L__BB9_41;
	bra.uni 	$L__BB9_11;
$L__BB9_40:
	add.s32 	%r165, %r165, 1;
	setp.ne.s32 	%p36, %r165, 4;
	@%p36 bra 	$L__BB9_31;
$L__BB9_41:
	add.s32 	%r156, %r156, %r12;
	setp.lt.u32 	%p39, %r156, %r155;
	@%p39 bra 	$L__BB9_10;
$L__BB9_42:
	bar.sync 	0;
	shr.u32 	%r48, %r155, 1;
	setp.gt.u32 	%p40, %r155, 1;
	mov.u32 	%r155, %r48;
	@%p40 bra 	$L__BB9_8;
	bar.sync 	0;
	setp.gt.u32 	%p41, %r168, 3;
	@%p41 bra 	$L__BB9_46;
	mul.wide.u32 	%rd18, %r168, 4;
	cvta.to.global.u64 	%rd19, %rd6;
	add.s64 	%rd20, %rd19, %rd18;
	mul.wide.u32 	%rd3, %r12, 4;
	shl.b32 	%r148, %r168, 2;
	mov.u32 	%r149, _ZZ14FindMinsKernelItLj4ELj4EEvRAmlmlmlT0_T0_T0_T0__T_RAT1__jE3pos;
	add.s32 	%r167, %r149, %r148;
	shl.b32 	%r50, %r12, 2;
$L__BB9_45:
	ld.shared.u32 	%r150, [%r167];
	st.global.u32 	[%rd20], %r150;
	add.s32 	%r168, %r168, %r12;
	add.s64 	%rd20, %rd20, %rd3;
	add.s32 	%r167, %r167, %r50;
	setp.lt.u32 	%p42, %r168, 4;
	@%p42 bra 	$L__BB9_45;
$L__BB9_46:
	ret;
$L__BB9_47:
	add.s32 	%r161, %r161, 1;
	setp.eq.s32 	%p38, %r161, 4;
	@%p38 bra 	$L__BB9_41;
	bra.uni 	$L__BB9_17;
$L__BB9_48:
	add.s32 	%r163, %r163, 1;
	setp.eq.s32 	%p37, %r163, 4;
	@%p37 bra 	$L__BB9_41;
	bra.uni 	$L__BB9_24;

}
	// .globl	_Z10SearchTreeItLj4ELj4ELj100EEvRAmlmlmlT0_T0_T0_T0__T_PS1_Pjj
.visible .entry _Z10SearchTreeItLj4ELj4ELj100EEvRAmlmlmlT0_T0_T0_T0__T_PS1_Pjj(
	.param .u64 .ptr .align 1 _Z10SearchTreeItLj4ELj4ELj100EEvRAmlmlmlT0_T0_T0_T0__T_PS1_Pjj_param_0,
	.param .u64 .ptr .align 1 _Z10SearchTreeItLj4ELj4ELj100EEvRAmlmlmlT0_T0_T0_T0__T_PS1_Pjj_param_1,
	.param .u64 .ptr .align 1 _Z10SearchTreeItLj4ELj4ELj100EEvRAmlmlmlT0_T0_T0_T0__T_PS1_Pjj_param_2,
	.param .u32 _Z10SearchTreeItLj4ELj4ELj100EEvRAmlmlmlT0_T0_T0_T0__T_PS1_Pjj_param_3
)
{
	.reg .pred 	%p<93>;
	.reg .b16 	%rs<84>;
	.reg .b32 	%r<379>;
	.reg .b64 	%rd<60>;
	// demoted variable
	.shared .align 2 .b8 _ZZ10SearchTreeItLj4ELj4ELj100EEvRAmlmlmlT0_T0_T0_T0__T_PS1_PjjE11board_stack[2048];
	// demoted variable
	.shared .align 4 .b8 _ZZ10SearchTreeItLj4ELj4ELj100EEvRAmlmlmlT0_T0_T0_T0__T_PS1_PjjE15candidate_stack[12];
	// demoted variable
	.shared .align 2 .b8 _ZZ10SearchTreeItLj4ELj4ELj100EEvRAmlmlmlT0_T0_T0_T0__T_PS1_PjjE9bit_stack[6];
	// demoted variable
	.shared .align 4 .b8 _ZZ10SearchTreeItLj4ELj4ELj100EEvRAmlmlmlT0_T0_T0_T0__T_PS1_PjjE6pivots[400];
	// demoted variable
	.shared .align 4 .u32 _ZZ10SearchTreeItLj4ELj4ELj100EEvRAmlmlmlT0_T0_T0_T0__T_PS1_PjjE11pivot_count;
	// demoted variable
	.shared .align 1 .b8 _ZZ10SearchTreeItLj4ELj4ELj100EEvRAmlmlmlT0_T0_T0_T0__T_PS1_PjjE15min_value_board[256];
	// demoted variable
	.shared .align 4 .b8 _ZZ10SearchTreeItLj4ELj4ELj100EEvRAmlmlmlT0_T0_T0_T0__T_PS1_PjjE13min_pos_board[1024];
	ld.param.u64 	%rd15, [_Z10SearchTreeItLj4ELj4ELj100EEvRAmlmlmlT0_T0_T0_T0__T_PS1_Pjj_param_0];
	ld.param.u64 	%rd14, [_Z10SearchTreeItLj4ELj4ELj100EEvRAmlmlmlT0_T0_T0_T0__T_PS1_Pjj_param_1];
	ld.param.u64 	%rd16, [_Z10SearchTreeItLj4ELj4ELj100EEvRAmlmlmlT0_T0_T0_T0__T_PS1_Pjj_param_2];
	ld.param.u32 	%r118, [_Z10SearchTreeItLj4ELj4ELj100EEvRAmlmlmlT0_T0_T0_T0__T_PS1_Pjj_param_3];
	cvta.to.global.u64 	%rd1, %rd15;
	cvta.to.global.u64 	%rd2, %rd14;
	cvta.to.global.u64 	%rd3, %rd16;
	mov.u32 	%r1, %tid.x;
	setp.gt.u32 	%p1, %r1, 255;
	@%p1 bra 	$L__BB10_7;
	mov.u32 	%r2, %ntid.x;
	add.s32 	%r119, %r1, %r2;
	max.u32 	%r120, %r119, 256;
	setp.lt.u32 	%p2, %r119, 256;
	selp.u32 	%r121, 1, 0, %p2;
	add.s32 	%r122, %r119, %r121;
	sub.s32 	%r123, %r120, %r122;
	div.u32 	%r124, %r123, %r2;
	add.s32 	%r3, %r124, %r121;
	and.b32  	%r125, %r3, 3;
	setp.eq.s32 	%p3, %r125, 3;
	mov.u32 	%r350, %r1;
	@%p3 bra 	$L__BB10_4;
	add.s32 	%r127, %r3, 1;
	and.b32  	%r4, %r127, 3;
	mov.b32 	%r349, 0;
	mov.u32 	%r350, %r1;
$L__BB10_3:
	.pragma "nounroll";
	mul.wide.u32 	%rd17, %r350, 2;
	add.s64 	%rd18, %rd1, %rd17;
	ld.global.u16 	%rs15, [%rd18];
	shl.b32 	%r128, %r350, 1;
	mov.u32 	%r129, _ZZ10SearchTreeItLj4ELj4ELj100EEvRAmlmlmlT0_T0_T0_T0__T_PS1_PjjE11board_stack;
	add.s32 	%r130, %r129, %r128;
	st.shared.u16 	[%r130], %rs15;
	add.s32 	%r350, %r350, %r2;
	add.s32 	%r349, %r349, 1;
	setp.ne.s32 	%p4, %r349, %r4;
	@%p4 bra 	$L__BB10_3;
$L__BB10_4:
	setp.lt.u32 	%p5, %r3, 3;
	@%p5 bra 	$L__BB10_7;
	mov.u32 	%r132, _ZZ10SearchTreeItLj4ELj4ELj100EEvRAmlmlmlT0_T0_T0_T0__T_PS1_PjjE11board_stack;
	shl.b32 	%r135, %r2, 1;
$L__BB10_6:
	mul.wide.u32 	%rd19, %r350, 2;
	add.s64 	%rd20, %rd1, %rd19;
	ld.global.u16 	%rs16, [%rd20];
	shl.b32 	%r131, %r350, 1;
	add.s32 	%r133, %r132, %r131;
	st.shared.u16 	[%r133], %rs16;
	add.s32 	%r134, %r350, %r2;
	mul.wide.u32 	%rd21, %r134, 2;
	add.s64 	%rd22, %rd1, %rd21;
	ld.global.u16 	%rs17, [%rd22];
	add.s32 	%r136, %r133, %r135;
	st.shared.u16 	[%r136], %rs17;
	add.s32 	%r137, %r134, %r2;
	mul.wide.u32 	%rd23, %r137, 2;
	add.s64 	%rd24, %rd1, %rd23;
	ld.global.u16 	%rs18, [%rd24];
	add.s32 	%r138, %r136, %r135;
	st.shared.u16 	[%r138], %rs18;
	add.s32 	%r139, %r137, %r2;
	mul.wide.u32 	%rd25, %r139, 2;
	add.s64 	%rd26, %rd1, %rd25;
	ld.global.u16 	%rs19, [%rd26];
	add.s32 	%r140, %r138, %r135;
	st.shared.u16 	[%r140], %rs19;
	add.s32 	%r350, %r139, %r2;
	setp.lt.u32 	%p6, %r350, 256;
	@%p6 bra 	$L__BB10_6;
$L__BB10_7:
	bar.sync 	0;
	setp.ne.s32 	%p7, %r1, 0;
	@%p7 bra 	$L__BB10_9;
	mov.b32 	%r141, 0;
	st.shared.u32 	[_ZZ10SearchTreeItLj4ELj4ELj100EEvRAmlmlmlT0_T0_T0_T0__T_PS1_PjjE11pivot_count], %r141;
	st.global.u32 	[%rd3], %r141;
	st.shared.u32 	[_ZZ10SearchTreeItLj4ELj4ELj100EEvRAmlmlmlT0_T0_T0_T0__T_PS1_PjjE15candidate_stack], %r118;
	shl.b32 	%r142, %r118, 1;
	mov.u32 	%r143, _ZZ10SearchTreeItLj4ELj4ELj100EEvRAmlmlmlT0_T0_T0_T0__T_PS1_PjjE11board_stack;
	add.s32 	%r144, %r143, %r142;
	ld.shared.u16 	%rs20, [%r144];
	st.shared.u16 	[_ZZ10SearchTreeItLj4ELj4ELj100EEvRAmlmlmlT0_T0_T0_T0__T_PS1_PjjE9bit_stack], %rs20;
$L__BB10_9:
	mov.u32 	%r12, %ntid.x;
	cvt.u16.u32 	%rs21, %r1;
	mul.hi.u16 	%rs22, %rs21, 4370;
	mul.lo.s16 	%rs23, %rs22, 15;
	sub.s16 	%rs24, %rs21, %rs23;
	cvt.u32.u16 	%r13, %rs24;
	mul.lo.s16 	%rs25, %rs24, 86;
	shr.u16 	%rs26, %rs25, 8;
	cvt.u32.u16 	%r14, %rs26;
	mul.lo.s16 	%rs27, %rs26, 3;
	sub.s16 	%rs28, %rs24, %rs27;
	cvt.u32.u16 	%r146, %rs28;
	and.b32  	%r15, %r146, 255;
	add.s32 	%r16, %r1, %r12;
	max.u32 	%r147, %r16, 256;
	setp.lt.u32 	%p8, %r16, 256;
	selp.u32 	%r148, 1, 0, %p8;
	add.s32 	%r149, %r16, %r148;
	sub.s32 	%r150, %r147, %r149;
	div.u32 	%r151, %r150, %r12;
	add.s32 	%r17, %r151, %r148;
	and.b32  	%r18, %r17, 3;
	add.s32 	%r19, %r16, %r12;
	add.s32 	%r20, %r19, %r12;
	mov.u32 	%r152, _ZZ10SearchTreeItLj4ELj4ELj100EEvRAmlmlmlT0_T0_T0_T0__T_PS1_PjjE15min_value_board;
	add.s32 	%r21, %r152, %r1;
	shl.b32 	%r153, %r1, 2;
	mov.u32 	%r154, _ZZ10SearchTreeItLj4ELj4ELj100EEvRAmlmlmlT0_T0_T0_T0__T_PS1_PjjE13min_pos_board;
	add.s32 	%r22, %r154, %r153;
	add.s32 	%r23, %r21, %r12;
	shl.b32 	%r24, %r12, 2;
	add.s32 	%r25, %r22, %r24;
	shl.b32 	%r155, %r1, 1;
	mov.u32 	%r156, _ZZ10SearchTreeItLj4ELj4ELj100EEvRAmlmlmlT0_T0_T0_T0__T_PS1_PjjE11board_stack;
	add.s32 	%r157, %r156, %r155;
	add.s32 	%r26, %r157, 1536;
	shl.b32 	%r27, %r12, 1;
	add.s32 	%r28, %r26, %r27;
	shl.b32 	%r29, %r12, 3;
	mov.b32 	%r352, 1;
	mov.u64 	%rd30, $str;
	mul.wide.u32 	%rd43, %r1, 2;
	mul.wide.s32 	%rd44, %r12, 2;
	mov.u64 	%rd57, %rd2;
	mov.u64 	%rd58, %rd14;
$L__BB10_10:
	bar.sync 	0;
	shl.b32 	%r158, %r352, 1;
	mov.u32 	%r159, _ZZ10SearchTreeItLj4ELj4ELj100EEvRAmlmlmlT0_T0_T0_T0__T_PS1_PjjE9bit_stack;
	add.s32 	%r31, %r159, %r158;
	ld.shared.u16 	%rs1, [%r31+-2];
	setp.eq.s16 	%p9, %rs1, 0;
	@%p9 bra 	$L__BB10_115;
	setp.gt.u32 	%p10, %r1, 255;
	shl.b32 	%r160, %r352, 9;
	mov.u32 	%r161, _ZZ10SearchTreeItLj4ELj4ELj100EEvRAmlmlmlT0_T0_T0_T0__T_PS1_PjjE11board_stack;
	add.s32 	%r32, %r161, %r160;
	shl.b32 	%r162, %r1, 1;
	add.s32 	%r33, %r32, %r162;
	@%p10 bra 	$L__BB10_19;
	setp.eq.s32 	%p11, %r18, 3;
	mov.u32 	%r353, %r1;
	@%p11 bra 	$L__BB10_16;
	setp.eq.s32 	%p12, %r18, 0;
	ld.shared.u16 	%rs29, [%r33+-512];
	st.shared.u16 	[%r33], %rs29;
	mov.u32 	%r353, %r16;
	@%p12 bra 	$L__BB10_16;
	setp.eq.s32 	%p13, %r18, 1;
	add.s32 	%r34, %r33, %r27;
	ld.shared.u16 	%rs30, [%r34+-512];
	st.shared.u16 	[%r34], %rs30;
	mov.u32 	%r353, %r19;
	@%p13 bra 	$L__BB10_16;
	add.s32 	%r163, %r34, %r27;
	ld.shared.u16 	%rs31, [%r163+-512];
	st.shared.u16 	[%r163], %rs31;
	mov.u32 	%r353, %r20;
$L__BB10_16:
	setp.lt.u32 	%p14, %r17, 3;
	@%p14 bra 	$L__BB10_19;
	shl.b32 	%r164, %r352, 9;
	shl.b32 	%r165, %r353, 1;
	add.s32 	%r166, %r164, %r165;
	mov.u32 	%r167, _ZZ10SearchTreeItLj4ELj4ELj100EEvRAmlmlmlT0_T0_T0_T0__T_PS1_PjjE11board_stack;
	add.s32 	%r168, %r167, %r166;
	add.s32 	%r354, %r168, -512;
$L__BB10_18:
	ld.shared.u16 	%rs32, [%r354];
	st.shared.u16 	[%r354+512], %rs32;
	add.s32 	%r169, %r354, %r27;
	ld.shared.u16 	%rs33, [%r169];
	st.shared.u16 	[%r169+512], %rs33;
	add.s32 	%r170, %r169, %r27;
	ld.shared.u16 	%rs34, [%r170];
	st.shared.u16 	[%r170+512], %rs34;
	add.s32 	%r171, %r170, %r27;
	ld.shared.u16 	%rs35, [%r171];
	st.shared.u16 	[%r171+512], %rs35;
	add.s32 	%r353, %r353, %r24;
	add.s32 	%r354, %r354, %r29;
	setp.lt.u32 	%p15, %r353, 256;
	@%p15 bra 	$L__BB10_18;
$L__BB10_19:
	setp.ne.s32 	%p16, %r1, 0;
	cvt.u64.u16 	%rd27, %rs1;
	neg.s64 	%rd28, %rd27;
	and.b64  	%rd29, %rd27, %rd28;
	clz.b64 	%r172, %rd29;
	sub.s32 	%r173, 63, %r172;
	mov.b32 	%r174, 1;
	shl.b32 	%r175, %r174, %r173;
	cvt.u16.u32 	%rs2, %r175;
	not.b16 	%rs3, %rs2;
	bar.sync 	0;
	shl.b32 	%r176, %r352, 2;
	mov.u32 	%r177, _ZZ10SearchTreeItLj4ELj4ELj100EEvRAmlmlmlT0_T0_T0_T0__T_PS1_PjjE15candidate_stack;
	add.s32 	%r42, %r177, %r176;
	@%p16 bra 	$L__BB10_21;
	ld.shared.u16 	%rs36, [%r31+-2];
	and.b16  	%rs37, %rs36, %rs3;
	st.shared.u16 	[%r31+-2], %rs37;
	ld.shared.u32 	%r178, [%r42+-4];
	shl.b32 	%r179, %r178, 1;
	add.s32 	%r180, %r32, %r179;
	st.shared.u16 	[%r180], %rs2;
$L__BB10_21:
	setp.gt.u32 	%p17, %r1, 14;
	bar.sync 	0;
	ld.shared.u32 	%r43, [%r42+-4];
	shr.u32 	%r356, %r43, 4;
	and.b32  	%r357, %r43, 15;
	@%p17 bra 	$L__BB10_23;
	setp.le.u32 	%p23, %r357, %r13;
	selp.u32 	%r188, 1, 0, %p23;
	add.s32 	%r357, %r13, %r188;
	bra.uni 	$L__BB10_27;
$L__BB10_23:
	setp.gt.u32 	%p18, %r1, 29;
	@%p18 bra 	$L__BB10_25;
	setp.le.u32 	%p22, %r356, %r13;
	selp.u32 	%r187, 1, 0, %p22;
	add.s32 	%r356, %r13, %r187;
	bra.uni 	$L__BB10_27;
$L__BB10_25:
	setp.gt.u32 	%p19, %r1, 38;
	@%p19 bra 	$L__BB10_31;
	and.b32  	%r181, %r356, 268435452;
	add.s32 	%r182, %r181, %r14;
	and.b32  	%r183, %r43, 12;
	add.s32 	%r184, %r183, %r15;
	setp.ge.u32 	%p20, %r182, %r356;
	selp.u32 	%r185, 1, 0, %p20;
	add.s32 	%r356, %r182, %r185;
	setp.ge.u32 	%p21, %r184, %r357;
	selp.u32 	%r186, 1, 0, %p21;
	add.s32 	%r357, %r184, %r186;
$L__BB10_27:
	shl.b32 	%r189, %r356, 4;
	add.s32 	%r52, %r189, %r357;
	shl.b32 	%r190, %r52, 1;
	add.s32 	%r191, %r32, %r190;
	ld.shared.u16 	%rs38, [%r191];
	cvt.u32.u16 	%r192, %rs38;
	popc.b32 	%r193, %r192;
	cvt.u16.u32 	%rs40, %r193;
	and.b16  	%rs41, %rs38, %rs3;
	st.shared.u16 	[%r191], %rs41;
	cvt.u32.u16 	%r194, %rs41;
	popc.b32 	%r195, %r194;
	cvt.u16.u32 	%rs4, %r195;
	min.u16 	%rs42, %rs40, 2;
	setp.le.u16 	%p24, %rs42, %rs4;
	@%p24 bra 	$L__BB10_31;
	atom.shared.add.u32 	%r53, [_ZZ10SearchTreeItLj4ELj4ELj100EEvRAmlmlmlT0_T0_T0_T0__T_PS1_PjjE11pivot_count], 1;
	setp.lt.u32 	%p25, %r53, 100;
	@%p25 bra 	$L__BB10_30;
	cvta.global.u64 	%rd31, %rd30;
	{ // callseq 10, 0
	.param .b64 param0;
	st.param.b64 	[param0], %rd31;
	.param .b64 param1;
	st.param.b64 	[param1], 0;
	.param .b32 retval0;
	call.uni (retval0), 
	vprintf, 
	(
	param0, 
	param1
	);
	ld.param.b32 	%r202, [retval0];
	} // callseq 10
	bra.uni 	$L__BB10_31;
$L__BB10_30:
	cvt.u32.u16 	%r196, %rs4;
	mad.lo.s32 	%r197, %r52, %r196, %r196;
	add.s32 	%r198, %r197, -1;
	shl.b32 	%r199, %r53, 2;
	mov.u32 	%r200, _ZZ10SearchTreeItLj4ELj4ELj100EEvRAmlmlmlT0_T0_T0_T0__T_PS1_PjjE6pivots;
	add.s32 	%r201, %r200, %r199;
	st.shared.u32 	[%r201], %r198;
$L__BB10_31:
	bar.sync 	0;
	ld.shared.u32 	%r204, [_ZZ10SearchTreeItLj4ELj4ELj100EEvRAmlmlmlT0_T0_T0_T0__T_PS1_PjjE11pivot_count];
	setp.eq.s32 	%p26, %r204, 0;
	@%p26 bra 	$L__BB10_48;
$L__BB10_32:
	bar.sync 	0;
	ld.shared.u32 	%r205, [_ZZ10SearchTreeItLj4ELj4ELj100EEvRAmlmlmlT0_T0_T0_T0__T_PS1_PjjE11pivot_count];
	shl.b32 	%r206, %r205, 2;
	mov.u32 	%r207, _ZZ10SearchTreeItLj4ELj4ELj100EEvRAmlmlmlT0_T0_T0_T0__T_PS1_PjjE6pivots;
	add.s32 	%r208, %r207, %r206;
	ld.shared.u32 	%r54, [%r208+-4];
	bar.sync 	0;
	@%p16 bra 	$L__BB10_34;
	ld.shared.u32 	%r209, [_ZZ10SearchTreeItLj4ELj4ELj100EEvRAmlmlmlT0_T0_T0_T0__T_PS1_PjjE11pivot_count];
	add.s32 	%r210, %r209, -1;
	st.shared.u32 	[_ZZ10SearchTreeItLj4ELj4ELj100EEvRAmlmlmlT0_T0_T0_T0__T_PS1_PjjE11pivot_count], %r210;
$L__BB10_34:
	bar.sync 	0;
	setp.ne.s32 	%p28, %r54, -1;
	@%p28 bra 	$L__BB10_37;
	@%p16 bra 	$L__BB10_10;
	mov.b32 	%r237, 0;
	st.shared.u32 	[_ZZ10SearchTreeItLj4ELj4ELj100EEvRAmlmlmlT0_T0_T0_T0__T_PS1_PjjE11pivot_count], %r237;
	bra.uni 	$L__BB10_10;
$L__BB10_37:
	bar.sync 	0;
	shl.b32 	%r211, %r54, 1;
	add.s32 	%r212, %r32, %r211;
	ld.shared.u16 	%rs5, [%r212];
	shr.u32 	%r358, %r54, 4;
	and.b32  	%r359, %r54, 15;
	@%p17 bra 	$L__BB10_39;
	setp.le.u32 	%p35, %r359, %r13;
	selp.u32 	%r220, 1, 0, %p35;
	add.s32 	%r359, %r13, %r220;
	bra.uni 	$L__BB10_43;
$L__BB10_39:
	setp.gt.u32 	%p30, %r1, 29;
	@%p30 bra 	$L__BB10_41;
	setp.le.u32 	%p34, %r358, %r13;
	selp.u32 	%r219, 1, 0, %p34;
	add.s32 	%r358, %r13, %r219;
	bra.uni 	$L__BB10_43;
$L__BB10_41:
	setp.gt.u32 	%p31, %r1, 38;
	@%p31 bra 	$L__BB10_47;
	and.b32  	%r213, %r358, 268435452;
	add.s32 	%r214, %r213, %r14;
	and.b32  	%r215, %r54, 12;
	add.s32 	%r216, %r215, %r15;
	setp.ge.u32 	%p32, %r214, %r358;
	selp.u32 	%r217, 1, 0, %p32;
	add.s32 	%r358, %r214, %r217;
	setp.ge.u32 	%p33, %r216, %r359;
	selp.u32 	%r218, 1, 0, %p33;
	add.s32 	%r359, %r216, %r218;
$L__BB10_43:
	shl.b32 	%r221, %r358, 4;
	add.s32 	%r63, %r221, %r359;
	shl.b32 	%r222, %r63, 1;
	add.s32 	%r223, %r32, %r222;
	ld.shared.u16 	%rs43, [%r223];
	cvt.u32.u16 	%r224, %rs43;
	popc.b32 	%r225, %r224;
	cvt.u16.u32 	%rs45, %r225;
	not.b16 	%rs46, %rs5;
	and.b16  	%rs47, %rs43, %rs46;
	st.shared.u16 	[%r223], %rs47;
	cvt.u32.u16 	%r226, %rs47;
	popc.b32 	%r227, %r226;
	cvt.u16.u32 	%rs6, %r227;
	min.u16 	%rs48, %rs45, 2;
	setp.le.u16 	%p36, %rs48, %rs6;
	@%p36 bra 	$L__BB10_47;
	atom.shared.add.u32 	%r64, [_ZZ10SearchTreeItLj4ELj4ELj100EEvRAmlmlmlT0_T0_T0_T0__T_PS1_PjjE11pivot_count], 1;
	setp.lt.u32 	%p37, %r64, 100;
	@%p37 bra 	$L__BB10_46;
	mov.u64 	%rd32, $str;
	cvta.global.u64 	%rd33, %rd32;
	{ // callseq 11, 0
	.param .b64 param0;
	st.param.b64 	[param0], %rd33;
	.param .b64 param1;
	st.param.b64 	[param1], 0;
	.param .b32 retval0;
	call.uni (retval0), 
	vprintf, 
	(
	param0, 
	param1
	);
	ld.param.b32 	%r234, [retval0];
	} // callseq 11
	bra.uni 	$L__BB10_47;
$L__BB10_46:
	cvt.u32.u16 	%r228, %rs6;
	mad.lo.s32 	%r229, %r63, %r228, %r228;
	add.s32 	%r230, %r229, -1;
	shl.b32 	%r231, %r64, 2;
	mov.u32 	%r232, _ZZ10SearchTreeItLj4ELj4ELj100EEvRAmlmlmlT0_T0_T0_T0__T_PS1_PjjE6pivots;
	add.s32 	%r233, %r232, %r231;
	st.shared.u32 	[%r233], %r230;
$L__BB10_47:
	bar.sync 	0;
	ld.shared.u32 	%r236, [_ZZ10SearchTreeItLj4ELj4ELj100EEvRAmlmlmlT0_T0_T0_T0__T_PS1_PjjE11pivot_count];
	setp.ne.s32 	%p38, %r236, 0;
	@%p38 bra 	$L__BB10_32;
$L__BB10_48:
	bar.sync 	0;
	setp.eq.s32 	%p40, %r352, 3;
	@%p40 bra 	$L__BB10_104;
	@%p10 bra 	$L__BB10_56;
	setp.eq.s32 	%p42, %r18, 3;
	mov.u32 	%r360, %r1;
	@%p42 bra 	$L__BB10_54;
	setp.eq.s32 	%p43, %r18, 0;
	ld.shared.u16 	%r238, [%r33];
	popc.b32 	%r239, %r238;
	cvt.u16.u32 	%rs49, %r239;
	setp.eq.s16 	%p44, %rs49, 1;
	selp.b32 	%r240, -3, %r1, %p44;
	selp.b16 	%rs50, -1, %rs49, %p44;
	st.shared.u8 	[%r21], %rs50;
	st.shared.u32 	[%r22], %r240;
	mov.u32 	%r360, %r16;
	@%p43 bra 	$L__BB10_54;
	setp.eq.s32 	%p45, %r18, 1;
	add.s32 	%r65, %r33, %r27;
	ld.shared.u16 	%r241, [%r65];
	popc.b32 	%r242, %r241;
	cvt.u16.u32 	%rs51, %r242;
	setp.eq.s16 	%p46, %rs51, 1;
	selp.b32 	%r243, -3, %r16, %p46;
	selp.b16 	%rs52, -1, %rs51, %p46;
	st.shared.u8 	[%r23], %rs52;
	st.shared.u32 	[%r25], %r243;
	mov.u32 	%r360, %r19;
	@%p45 bra 	$L__BB10_54;
	add.s32 	%r244, %r65, %r27;
	ld.shared.u16 	%r245, [%r244];
	popc.b32 	%r246, %r245;
	cvt.u16.u32 	%rs53, %r246;
	setp.eq.s16 	%p47, %rs53, 1;
	selp.b32 	%r247, -3, %r19, %p47;
	selp.b16 	%rs54, -1, %rs53, %p47;
	add.s32 	%r248, %r23, %r12;
	st.shared.u8 	[%r248], %rs54;
	add.s32 	%r249, %r25, %r24;
	st.shared.u32 	[%r249], %r247;
	mov.u32 	%r360, %r20;
$L__BB10_54:
	setp.lt.u32 	%p48, %r17, 3;
	@%p48 bra 	$L__BB10_56;
$L__BB10_55:
	shl.b32 	%r250, %r360, 1;
	add.s32 	%r251, %r32, %r250;
	ld.shared.u16 	%r252, [%r251];
	popc.b32 	%r253, %r252;
	cvt.u16.u32 	%rs55, %r253;
	setp.eq.s16 	%p49, %rs55, 1;
	selp.b32 	%r254, -3, %r360, %p49;
	selp.b16 	%rs56, -1, %rs55, %p49;
	mov.u32 	%r255, _ZZ10SearchTreeItLj4ELj4ELj100EEvRAmlmlmlT0_T0_T0_T0__T_PS1_PjjE15min_value_board;
	add.s32 	%r256, %r255, %r360;
	st.shared.u8 	[%r256], %rs56;
	shl.b32 	%r257, %r360, 2;
	mov.u32 	%r258, _ZZ10SearchTreeItLj4ELj4ELj100EEvRAmlmlmlT0_T0_T0_T0__T_PS1_PjjE13min_pos_board;
	add.s32 	%r259, %r258, %r257;
	st.shared.u32 	[%r259], %r254;
	add.s32 	%r260, %r360, %r12;
	add.s32 	%r261, %r251, %r27;
	ld.shared.u16 	%r262, [%r261];
	popc.b32 	%r263, %r262;
	cvt.u16.u32 	%rs57, %r263;
	setp.eq.s16 	%p50, %rs57, 1;
	selp.b32 	%r264, -3, %r260, %p50;
	selp.b16 	%rs58, -1, %rs57, %p50;
	add.s32 	%r265, %r256, %r12;
	st.shared.u8 	[%r265], %rs58;
	add.s32 	%r266, %r259, %r24;
	st.shared.u32 	[%r266], %r264;
	add.s32 	%r267, %r260, %r12;
	add.s32 	%r268, %r261, %r27;
	ld.shared.u16 	%r269, [%r268];
	popc.b32 	%r270, %r269;
	cvt.u16.u32 	%rs59, %r270;
	setp.eq.s16 	%p51, %rs59, 1;
	selp.b32 	%r271, -3, %r267, %p51;
	selp.b16 	%rs60, -1, %rs59, %p51;
	add.s32 	%r272, %r265, %r12;
	st.shared.u8 	[%r272], %rs60;
	add.s32 	%r273, %r266, %r24;
	st.shared.u32 	[%r273], %r271;
	add.s32 	%r274, %r267, %r12;
	add.s32 	%r275, %r268, %r27;
	ld.shared.u16 	%r276, [%r275];
	popc.b32 	%r277, %r276;
	cvt.u16.u32 	%rs61, %r277;
	setp.eq.s16 	%p52, %rs61, 1;
	selp.b32 	%r278, -3, %r274, %p52;
	selp.b16 	%rs62, -1, %rs61, %p52;
	add.s32 	%r279, %r272, %r12;
	st.shared.u8 	[%r279], %rs62;
	add.s32 	%r280, %r273, %r24;
	st.shared.u32 	[%r280], %r278;
	add.s32 	%r360, %r274, %r12;
	setp.lt.u32 	%p53, %r360, 256;
	@%p53 bra 	$L__BB10_55;
$L__BB10_56:
	setp.gt.u32 	%p54, %r1, 127;
	bar.sync 	0;
	@%p54 bra 	$L__BB10_61;
	mov.u32 	%r364, %r1;
$L__BB10_58:
	mov.u32 	%r281, _ZZ10SearchTreeItLj4ELj4ELj100EEvRAmlmlmlT0_T0_T0_T0__T_PS1_PjjE15min_value_board;
	add.s32 	%r73, %r281, %r364;
	ld.shared.u8 	%rs7, [%r73+128];
	ld.shared.u8 	%rs63, [%r73];
	setp.gt.u16 	%p55, %rs7, %rs63;
	@%p55 bra 	$L__BB10_60;
	shl.b32 	%r282, %r364, 2;
	mov.u32 	%r283, _ZZ10SearchTreeItLj4ELj4ELj100EEvRAmlmlmlT0_T0_T0_T0__T_PS1_PjjE13min_pos_board;
	add.s32 	%r284, %r283, %r282;
	ld.shared.u32 	%r285, [%r284+512];
	st.shared.u32 	[%r284], %r285;
	st.shared.u8 	[%r73], %rs7;
$L__BB10_60:
	add.s32 	%r364, %r364, %r12;
	setp.lt.u32 	%p56, %r364, 128;
	@%p56 bra 	$L__BB10_58;
$L__BB10_61:
	setp.gt.u32 	%p57, %r1, 63;
	bar.sync 	0;
	@%p57 bra 	$L__BB10_66;
	mov.u32 	%r365, %r1;
$L__BB10_63:
	mov.u32 	%r286, _ZZ10SearchTreeItLj4ELj4ELj100EEvRAmlmlmlT0_T0_T0_T0__T_PS1_PjjE15min_value_board;
	add.s32 	%r76, %r286, %r365;
	ld.shared.u8 	%rs8, [%r76+64];
	ld.shared.u8 	%rs64, [%r76];
	setp.gt.u16 	%p58, %rs8, %rs64;
	@%p58 bra 	$L__BB10_65;
	shl.b32 	%r287, %r365, 2;
	mov.u32 	%r288, _ZZ10SearchTreeItLj4ELj4ELj100EEvRAmlmlmlT0_T0_T0_T0__T_PS1_PjjE13min_pos_board;
	add.s32 	%r289, %r288, %r287;
	ld.shared.u32 	%r290, [%r289+256];
	st.shared.u32 	[%r289], %r290;
	st.shared.u8 	[%r76], %rs8;
$L__BB10_65:
	add.s32 	%r365, %r365, %r12;
	setp.lt.u32 	%p59, %r365, 64;
	@%p59 bra 	$L__BB10_63;
$L__BB10_66:
	setp.gt.u32 	%p60, %r1, 31;
	bar.sync 	0;
	@%p60 bra 	$L__BB10_71;
	mov.u32 	%r366, %r1;
$L__BB10_68:
	mov.u32 	%r291, _ZZ10SearchTreeItLj4ELj4ELj100EEvRAmlmlmlT0_T0_T0_T0__T_PS1_PjjE15min_value_board;
	add.s32 	%r79, %r291, %r366;
	ld.shared.u8 	%rs9, [%r79+32];
	ld.shared.u8 	%rs65, [%r79];
	setp.gt.u16 	%p61, %rs9, %rs65;
	@%p61 bra 	$L__BB10_70;
	shl.b32 	%r292, %r366, 2;
	mov.u32 	%r293, _ZZ10SearchTreeItLj4ELj4ELj100EEvRAmlmlmlT0_T0_T0_T0__T_PS1_PjjE13min_pos_board;
	add.s32 	%r294, %r293, %r292;
	ld.shared.u32 	%r295, [%r294+128];
	st.shared.u32 	[%r294], %r295;
	st.shared.u8 	[%r79], %rs9;
$L__BB10_70:
	add.s32 	%r366, %r366, %r12;
	setp.lt.u32 	%p62, %r366, 32;
	@%p62 bra 	$L__BB10_68;
$L__BB10_71:
	setp.gt.u32 	%p63, %r1, 15;
	bar.sync 	0;
	@%p63 bra 	$L__BB10_76;
	mov.u32 	%r367, %r1;
$L__BB10_73:
	mov.u32 	%r296, _ZZ10SearchTreeItLj4ELj4ELj100EEvRAmlmlmlT0_T0_T0_T0__T_PS1_PjjE15min_value_board;
	add.s32 	%r82, %r296, %r367;
	ld.shared.u8 	%rs10, [%r82+16];
	ld.shared.u8 	%rs66, [%r82];
	setp.gt.u16 	%p64, %rs10, %rs66;
	@%p64 bra 	$L__BB10_75;
	shl.b32 	%r297, %r367, 2;
	mov.u32 	%r298, _ZZ10SearchTreeItLj4ELj4ELj100EEvRAmlmlmlT0_T0_T0_T0__T_PS1_PjjE13min_pos_board;
	add.s32 	%r299, %r298, %r297;
	ld.shared.u32 	%r300, [%r299+64];
	st.shared.u32 	[%r299], %r300;
	st.shared.u8 	[%r82], %rs10;
$L__BB10_75:
	add.s32 	%r367, %r367, %r12;
	setp.lt.u32 	%p65, %r367, 16;
	@%p65 bra 	$L__BB10_73;
$L__BB10_76:
	setp.gt.u32 	%p66, %r1, 7;
	bar.sync 	0;
	@%p66 bra 	$L__BB10_81;
	mov.u32 	%r368, %r1;
$L__BB10_78:
	mov.u32 	%r301, _ZZ10SearchTreeItLj4ELj4ELj100EEvRAmlmlmlT0_T0_T0_T0__T_PS1_PjjE15min_value_board;
	add.s32 	%r85, %r301, %r368;
	ld.shared.u8 	%rs11, [%r85+8];
	ld.shared.u8 	%rs67, [%r85];
	setp.gt.u16 	%p67, %rs11, %rs67;
	@%p67 bra 	$L__BB10_80;
	shl.b32 	%r302, %r368, 2;
	mov.u32 	%r303, _ZZ10SearchTreeItLj4ELj4ELj100EEvRAmlmlmlT0_T0_T0_T0__T_PS1_PjjE13min_pos_board;
	add.s32 	%r304, %r303, %r302;
	ld.shared.u32 	%r305, [%r304+32];
	st.shared.u32 	[%r304], %r305;
	st.shared.u8 	[%r85], %rs11;
$L__BB10_80:
	add.s32 	%r368, %r368, %r12;
	setp.lt.u32 	%p68, %r368, 8;
	@%p68 bra 	$L__BB10_78;
$L__BB10_81:
	setp.gt.u32 	%p69, %r1, 3;
	bar.sync 	0;
	@%p69 bra 	$L__BB10_86;
	mov.u32 	%r369, %r1;
$L__BB10_83:
	mov.u32 	%r306, _ZZ10SearchTreeItLj4ELj4ELj100EEvRAmlmlmlT0_T0_T0_T0__T_PS1_PjjE15min_value_board;
	add.s32 	%r88, %r306, %r369;
	ld.shared.u8 	%rs12, [%r88+4];
	ld.shared.u8 	%rs68, [%r88];
	setp.gt.u16 	%p70, %rs12, %rs68;
	@%p70 bra 	$L__BB10_85;
	shl.b32 	%r307, %r369, 2;
	mov.u32 	%r308, _ZZ10SearchTreeItLj4ELj4ELj100EEvRAmlmlmlT0_T0_T0_T0__T_PS1_PjjE13min_pos_board;
	add.s32 	%r309, %r308, %r307;
	ld.shared.u32 	%r310, [%r309+16];
	st.shared.u32 	[%r309], %r310;
	st.shared.u8 	[%r88], %rs12;
$L__BB10_85:
	add.s32 	%r369, %r369, %r12;
	setp.lt.u32 	%p71, %r369, 4;
	@%p71 bra 	$L__BB10_83;
$L__BB10_86:
	setp.gt.u32 	%p72, %r1, 1;
	bar.sync 	0;
	@%p72 bra 	$L__BB10_91;
	mov.u32 	%r370, %r1;
$L__BB10_88:
	mov.u32 	%r311, _ZZ10SearchTreeItLj4ELj4ELj100EEvRAmlmlmlT0_T0_T0_T0__T_PS1_PjjE15min_value_board;
	add.s32 	%r91, %r311, %r370;
	ld.shared.u8 	%rs13, [%r91+2];
	ld.shared.u8 	%rs69, [%r91];
	setp.gt.u16 	%p73, %rs13, %rs69;
	@%p73 bra 	$L__BB10_90;
	shl.b32 	%r312, %r370, 2;
	mov.u32 	%r313, _ZZ10SearchTreeItLj4ELj4ELj100EEvRAmlmlmlT0_T0_T0_T0__T_PS1_PjjE13min_pos_board;
	add.s32 	%r314, %r313, %r312;
	ld.shared.u32 	%r315, [%r314+8];
	st.shared.u32 	[%r314], %r315;
	st.shared.u8 	[%r91], %rs13;
$L__BB10_90:
	add.s32 	%r370, %r370, %r12;
	setp.lt.u32 	%p74, %r370, 2;
	@%p74 bra 	$L__BB10_88;
$L__BB10_91:
	bar.sync 	0;
	@%p16 bra 	$L__BB10_94;
	ld.shared.u8 	%rs14, [_ZZ10SearchTreeItLj4ELj4ELj100EEvRAmlmlmlT0_T0_T0_T0__T_PS1_PjjE15min_value_board+1];
	ld.shared.u8 	%rs70, [_ZZ10SearchTreeItLj4ELj4ELj100EEvRAmlmlmlT0_T0_T0_T0__T_PS1_PjjE15min_value_board];
	setp.gt.u16 	%p76, %rs14, %rs70;
	@%p76 bra 	$L__BB10_94;
	ld.shared.u32 	%r316, [_ZZ10SearchTreeItLj4ELj4ELj100EEvRAmlmlmlT0_T0_T0_T0__T_PS1_PjjE13min_pos_board+4];
	st.shared.u32 	[_ZZ10SearchTreeItLj4ELj4ELj100EEvRAmlmlmlT0_T0_T0_T0__T_PS1_PjjE13min_pos_board], %r316;
	st.shared.u8 	[_ZZ10SearchTreeItLj4ELj4ELj100EEvRAmlmlmlT0_T0_T0_T0__T_PS1_PjjE15min_value_board], %rs14;
$L__BB10_94:
	bar.sync 	0;
	bar.sync 	0;
	ld.shared.u32 	%r93, [_ZZ10SearchTreeItLj4ELj4ELj100EEvRAmlmlmlT0_T0_T0_T0__T_PS1_PjjE13min_pos_board];
	setp.ne.s32 	%p77, %r93, -3;
	@%p77 bra 	$L__BB10_112;
	setp.gt.u32 	%p79, %r1, 255;
	@%p79 bra 	$L__BB10_102;
	setp.eq.s32 	%p80, %r18, 3;
	mov.u32 	%r378, %r1;
	@%p80 bra 	$L__BB10_99;
	add.s32 	%r319, %r17, 1;
	and.b32  	%r320, %r319, 3;
	mul.wide.u32 	%rd34, %r1, 2;
	add.s64 	%rd59, %rd2, %rd34;
	mul.wide.u32 	%rd11, %r12, 2;
	shl.b32 	%r321, %r1, 1;
	mov.u32 	%r322, _ZZ10SearchTreeItLj4ELj4ELj100EEvRAmlmlmlT0_T0_T0_T0__T_PS1_PjjE11board_stack;
	add.s32 	%r323, %r322, %r321;
	shl.b32 	%r324, %r352, 9;
	add.s32 	%r372, %r323, %r324;
	neg.s32 	%r371, %r320;
	mad.lo.s32 	%r378, %r12, %r320, %r1;
$L__BB10_98:
	.pragma "nounroll";
	ld.shared.u16 	%rs72, [%r372];
	st.global.u16 	[%rd59], %rs72;
	add.s64 	%rd59, %rd59, %rd11;
	add.s32 	%r372, %r372, %r27;
	add.s32 	%r371, %r371, 1;
	setp.ne.s32 	%p81, %r371, 0;
	@%p81 bra 	$L__BB10_98;
$L__BB10_99:
	setp.lt.u32 	%p82, %r17, 3;
	@%p82 bra 	$L__BB10_102;
	add.s32 	%r377, %r378, %r27;
	mad.lo.s32 	%r376, %r12, 3, %r378;
	add.s32 	%r375, %r12, %r378;
	shl.b32 	%r325, %r378, 1;
	mov.u32 	%r326, _ZZ10SearchTreeItLj4ELj4ELj100EEvRAmlmlmlT0_T0_T0_T0__T_PS1_PjjE11board_stack;
	add.s32 	%r327, %r326, %r325;
	shl.b32 	%r328, %r352, 9;
	add.s32 	%r374, %r327, %r328;
	mul.lo.s32 	%r106, %r12, 6;
$L__BB10_101:
	ld.shared.u16 	%rs73, [%r374];
	mul.wide.u32 	%rd35, %r378, 2;
	add.s64 	%rd36, %rd2, %rd35;
	st.global.u16 	[%rd36], %rs73;
	add.s32 	%r329, %r378, %r12;
	add.s32 	%r330, %r374, %r27;
	ld.shared.u16 	%rs74, [%r330];
	mul.wide.u32 	%rd37, %r375, 2;
	add.s64 	%rd38, %rd2, %rd37;
	st.global.u16 	[%rd38], %rs74;
	add.s32 	%r331, %r329, %r12;
	add.s32 	%r332, %r374, %r24;
	ld.shared.u16 	%rs75, [%r332];
	mul.wide.u32 	%rd39, %r377, 2;
	add.s64 	%rd40, %rd2, %rd39;
	st.global.u16 	[%rd40], %rs75;
	add.s32 	%r333, %r331, %r12;
	add.s32 	%r334, %r374, %r106;
	ld.shared.u16 	%rs76, [%r334];
	mul.wide.u32 	%rd41, %r376, 2;
	add.s64 	%rd42, %rd2, %rd41;
	st.global.u16 	[%rd42], %rs76;
	add.s32 	%r378, %r333, %r12;
	add.s32 	%r377, %r377, %r24;
	add.s32 	%r376, %r376, %r24;
	add.s32 	%r375, %r375, %r24;
	add.s32 	%r374, %r374, %r29;
	setp.lt.u32 	%p83, %r378, 256;
	@%p83 bra 	$L__BB10_101;
$L__BB10_102:
	setp.ne.s32 	%p84, %r1, 0;
	@%p84 bra 	$L__BB10_118;
	mov.b32 	%r335, -2;
	st.global.u32 	[%rd3], %r335;
	bra.uni 	$L__BB10_118;
$L__BB10_104:
	@%p10 bra 	$L__BB10_111;
	setp.eq.s32 	%p86, %r18, 3;
	mov.u32 	%r361, %r1;
	@%p86 bra 	$L__BB10_109;
	setp.eq.s32 	%p87, %r18, 0;
	ld.shared.u16 	%rs77, [%r26];
	add.s64 	%rd6, %rd57, %rd43;
	st.global.u16 	[%rd6], %rs77;
	mov.u32 	%r361, %r16;
	@%p87 bra 	$L__BB10_109;
	setp.eq.s32 	%p88, %r18, 1;
	ld.shared.u16 	%rs78, [%r28];
	add.s64 	%rd7, %rd6, %rd44;
	st.global.u16 	[%rd7], %rs78;
	mov.u32 	%r361, %r19;
	@%p88 bra 	$L__BB10_109;
	add.s32 	%r336, %r28, %r27;
	ld.shared.u16 	%rs79, [%r336];
	mul.wide.s32 	%rd45, %r12, 2;
	add.s64 	%rd46, %rd7, %rd45;
	st.global.u16 	[%rd46], %rs79;
	mov.u32 	%r361, %r20;
$L__BB10_109:
	setp.lt.u32 	%p89, %r17, 3;
	@%p89 bra 	$L__BB10_111;
$L__BB10_110:
	shl.b32 	%r337, %r361, 1;
	mov.u32 	%r338, _ZZ10SearchTreeItLj4ELj4ELj100EEvRAmlmlmlT0_T0_T0_T0__T_PS1_PjjE11board_stack;
	add.s32 	%r339, %r338, %r337;
	add.s32 	%r340, %r339, 1536;
	ld.shared.u16 	%rs80, [%r339+1536];
	mul.wide.u32 	%rd47, %r361, 2;
	add.s64 	%rd48, %rd57, %rd47;
	st.global.u16 	[%rd48], %rs80;
	add.s32 	%r341, %r361, %r12;
	add.s32 	%r342, %r340, %r27;
	ld.shared.u16 	%rs81, [%r342];
	mul.wide.u32 	%rd49, %r341, 2;
	add.s64 	%rd50, %rd57, %rd49;
	st.global.u16 	[%rd50], %rs81;
	add.s32 	%r343, %r341, %r12;
	add.s32 	%r344, %r342, %r27;
	ld.shared.u16 	%rs82, [%r344];
	mul.wide.u32 	%rd51, %r343, 2;
	add.s64 	%rd52, %rd57, %rd51;
	st.global.u16 	[%rd52], %rs82;
	add.s32 	%r345, %r343, %r12;
	add.s32 	%r346, %r344, %r27;
	ld.shared.u16 	%rs83, [%r346];
	mul.wide.u32 	%rd53, %r345, 2;
	add.s64 	%rd54, %rd57, %rd53;
	st.global.u16 	[%rd54], %rs83;
	add.s32 	%r361, %r345, %r12;
	setp.lt.u32 	%p90, %r361, 256;
	@%p90 bra 	$L__BB10_110;
$L__BB10_111:
	add.s64 	%rd57, %rd57, 512;
	add.s64 	%rd58, %rd58, 512;
	mov.b32 	%r352, 3;
	bra.uni 	$L__BB10_10;
$L__BB10_112:
	@%p16 bra 	$L__BB10_114;
	st.shared.u32 	[%r42], %r93;
	shl.b32 	%r317, %r93, 1;
	add.s32 	%r318, %r32, %r317;
	ld.shared.u16 	%rs71, [%r318];
	st.shared.u16 	[%r31], %rs71;
$L__BB10_114:
	add.s32 	%r352, %r352, 1;
	bra.uni 	$L__BB10_10;
$L__BB10_115:
	add.s32 	%r37, %r352, -1;
	setp.eq.s32 	%p91, %r352, 1;
	mov.u32 	%r352, %r37;
	@%p91 bra 	$L__BB10_116;
	bra.uni 	$L__BB10_10;
$L__BB10_116:
	setp.ne.s32 	%p92, %r1, 0;
	@%p92 bra 	$L__BB10_118;
	sub.s64 	%rd55, %rd58, %rd14;
	shr.u64 	%rd56, %rd55, 9;
	st.global.u32 	[%rd3], %rd56;
$L__BB10_118:
	ret;

}
	// .globl	_Z8FinalizeItLj4EEvRAmlmlmlT0_T0_T0_T0__T_RAmlmlmlT0_T0_T0_T0__i
.visible .entry _Z8FinalizeItLj4EEvRAmlmlmlT0_T0_T0_T0__T_RAmlmlmlT0_T0_T0_T0__i(
	.param .u64 .ptr .align 1 _Z8FinalizeItLj4EEvRAmlmlmlT0_T0_T0_T0__T_RAmlmlmlT0_T0_T0_T0__i_param_0,
	.param .u64 .ptr .align 1 _Z8FinalizeItLj4EEvRAmlmlmlT0_T0_T0_T0__T_RAmlmlmlT0_T0_T0_T0__i_param_1
)
{
	.reg .pred 	%p<12>;
	.reg .b16 	%rs<16>;
	.reg .b32 	%r<55>;
	.reg .b64 	%rd<38>;

	ld.param.u64 	%rd11, [_Z8FinalizeItLj4EEvRAmlmlmlT0_T0_T0_T0__T_RAmlmlmlT0_T0_T0_T0__i_param_0];
	ld.param.u64 	%rd12, [_Z8FinalizeItLj4EEvRAmlmlmlT0_T0_T0_T0__T_RAmlmlmlT0_T0_T0_T0__i_param_1];
	cvta.to.global.u64 	%rd1, %rd12;
	cvta.to.global.u64 	%rd2, %rd11;
	mov.u32 	%r54, %tid.x;
	setp.gt.u32 	%p1, %r54, 255;
	@%p1 bra 	$L__BB11_7;
	mov.u32 	%r2, %ntid.x;
	add.s32 	%r21, %r54, %r2;
	max.u32 	%r22, %r21, 256;
	setp.lt.u32 	%p2, %r21, 256;
	selp.u32 	%r23, 1, 0, %p2;
	add.s32 	%r24, %r21, %r23;
	sub.s32 	%r25, %r22, %r24;
	div.u32 	%r26, %r25, %r2;
	add.s32 	%r3, %r26, %r23;
	and.b32  	%r27, %r3, 3;
	setp.eq.s32 	%p3, %r27, 3;
	@%p3 bra 	$L__BB11_4;
	add.s32 	%r28, %r3, 1;
	and.b32  	%r29, %r28, 3;
	mul.wide.u32 	%rd13, %r54, 4;
	add.s64 	%rd37, %rd1, %rd13;
	mul.wide.u32 	%rd4, %r2, 4;
	mul.wide.u32 	%rd14, %r54, 2;
	add.s64 	%rd36, %rd2, %rd14;
	mul.wide.u32 	%rd6, %r2, 2;
	neg.s32 	%r49, %r29;
	mad.lo.s32 	%r54, %r2, %r29, %r54;
$L__BB11_3:
	.pragma "nounroll";
	ld.global.u16 	%rs1, [%rd36];
	add.s16 	%rs2, %rs1, -1;
	xor.b16  	%rs3, %rs1, %rs2;
	setp.gt.u16 	%p4, %rs3, %rs2;
	cvt.u64.u16 	%rd15, %rs1;
	clz.b64 	%r30, %rd15;
	sub.s32 	%r31, 64, %r30;
	selp.b32 	%r32, %r31, 0, %p4;
	st.global.u32 	[%rd37], %r32;
	add.s64 	%rd37, %rd37, %rd4;
	add.s64 	%rd36, %rd36, %rd6;
	add.s32 	%r49, %r49, 1;
	setp.ne.s32 	%p5, %r49, 0;
	@%p5 bra 	$L__BB11_3;
$L__BB11_4:
	setp.lt.u32 	%p6, %r3, 3;
	@%p6 bra 	$L__BB11_7;
	shl.b32 	%r33, %r2, 1;
	add.s32 	%r53, %r54, %r33;
	shl.b32 	%r10, %r2, 2;
	mad.lo.s32 	%r52, %r2, 3, %r54;
	add.s32 	%r51, %r2, %r54;
$L__BB11_6:
	mul.wide.u32 	%rd16, %r54, 2;
	add.s64 	%rd17, %rd2, %rd16;
	ld.global.u16 	%rs4, [%rd17];
	add.s16 	%rs5, %rs4, -1;
	xor.b16  	%rs6, %rs4, %rs5;
	setp.gt.u16 	%p7, %rs6, %rs5;
	cvt.u64.u16 	%rd18, %rs4;
	clz.b64 	%r34, %rd18;
	sub.s32 	%r35, 64, %r34;
	selp.b32 	%r36, %r35, 0, %p7;
	mul.wide.u32 	%rd19, %r54, 4;
	add.s64 	%rd20, %rd1, %rd19;
	st.global.u32 	[%rd20], %r36;
	add.s32 	%r37, %r54, %r2;
	mul.wide.u32 	%rd21, %r51, 2;
	add.s64 	%rd22, %rd2, %rd21;
	ld.global.u16 	%rs7, [%rd22];
	add.s16 	%rs8, %rs7, -1;
	xor.b16  	%rs9, %rs7, %rs8;
	setp.gt.u16 	%p8, %rs9, %rs8;
	cvt.u64.u16 	%rd23, %rs7;
	clz.b64 	%r38, %rd23;
	sub.s32 	%r39, 64, %r38;
	selp.b32 	%r40, %r39, 0, %p8;
	mul.wide.u32 	%rd24, %r51, 4;
	add.s64 	%rd25, %rd1, %rd24;
	st.global.u32 	[%rd25], %r40;
	add.s32 	%r41, %r37, %r2;
	mul.wide.u32 	%rd26, %r53, 2;
	add.s64 	%rd27, %rd2, %rd26;
	ld.global.u16 	%rs10, [%rd27];
	add.s16 	%rs11, %rs10, -1;
	xor.b16  	%rs12, %rs10, %rs11;
	setp.gt.u16 	%p9, %rs12, %rs11;
	cvt.u64.u16 	%rd28, %rs10;
	clz.b64 	%r42, %rd28;
	sub.s32 	%r43, 64, %r42;
	selp.b32 	%r44, %r43, 0, %p9;
	mul.wide.u32 	%rd29, %r53, 4;
	add.s64 	%rd30, %rd1, %rd29;
	st.global.u32 	[%rd30], %r44;
	add.s32 	%r45, %r41, %r2;
	mul.wide.u32 	%rd31, %r52, 2;
	add.s64 	%rd32, %rd2, %rd31;
	ld.global.u16 	%rs13, [%rd32];
	add.s16 	%rs14, %rs13, -1;
	xor.b16  	%rs15, %rs13, %rs14;
	setp.gt.u16 	%p10, %rs15, %rs14;
	cvt.u64.u16 	%rd33, %rs13;
	clz.b64 	%r46, %rd33;
	sub.s32 	%r47, 64, %r46;
	selp.b32 	%r48, %r47, 0, %p10;
	mul.wide.u32 	%rd34, %r52, 4;
	add.s64 	%rd35, %rd1, %rd34;
	st.global.u32 	[%rd35], %r48;
	add.s32 	%r54, %r45, %r2;
	add.s32 	%r53, %r53, %r10;
	add.s32 	%r52, %r52, %r10;
	add.s32 	%r51, %r51, %r10;
	setp.lt.u32 	%p11, %r54, 256;
	@%p11 bra 	$L__BB11_6;
$L__BB11_7:
	ret;

}
	// .globl	_Z10InitializeIjLj5ELj100EEvRAmlmlmlT0_T0_T0_T0__T_RAmlmlmlT0_T0_T0_T0__iPb
.visible .entry _Z10InitializeIjLj5ELj100EEvRAmlmlmlT0_T0_T0_T0__T_RAmlmlmlT0_T0_T0_T0__iPb(
	.param .u64 .ptr .align 1 _Z10InitializeIjLj5ELj100EEvRAmlmlmlT0_T0_T0_T0__T_RAmlmlmlT0_T0_T0_T0__iPb_param_0,
	.param .u64 .ptr .align 1 _Z10InitializeIjLj5ELj100EEvRAmlmlmlT0_T0_T0_T0__T_RAmlmlmlT0_T0_T0_T0__iPb_param_1,
	.param .u64 .ptr .align 1 _Z10InitializeIjLj5ELj100EEvRAmlmlmlT0_T0_T0_T0__T_RAmlmlmlT0_T0_T0_T0__iPb_param_2
)
{
	.reg .pred 	%p<40>;
	.reg .b16 	%rs<30>;
	.reg .b32 	%r<218>;
	.reg .b64 	%rd<27>;
	// demoted variable
	.shared .align 4 .b8 _ZZ10InitializeIjLj5ELj100EEvRAmlmlmlT0_T0_T0_T0__T_RAmlmlmlT0_T0_T0_T0__iPbE5board[2500];
	// demoted variable
	.shared .align 4 .b8 _ZZ10InitializeIjLj5ELj100EEvRAmlmlmlT0_T0_T0_T0__T_RAmlmlmlT0_T0_T0_T0__iPbE6pivots[400];
	// demoted variable
	.shared .align 4 .u32 _ZZ10InitializeIjLj5ELj100EEvRAmlmlmlT0_T0_T0_T0__T_RAmlmlmlT0_T0_T0_T0__iPbE11pivot_count;
	ld.param.u64 	%rd9, [_Z10InitializeIjLj5ELj100EEvRAmlmlmlT0_T0_T0_T0__T_RAmlmlmlT0_T0_T0_T0__iPb_param_0];
	ld.param.u64 	%rd8, [_Z10InitializeIjLj5ELj100EEvRAmlmlmlT0_T0_T0_T0__T_RAmlmlmlT0_T0_T0_T0__iPb_param_1];
	ld.param.u64 	%rd10, [_Z10InitializeIjLj5ELj100EEvRAmlmlmlT0_T0_T0_T0__T_RAmlmlmlT0_T0_T0_T0__iPb_param_2];
	cvta.to.global.u64 	%rd1, %rd9;
	cvta.to.global.u64 	%rd2, %rd10;
	mov.u32 	%r1, %tid.x;
	setp.ne.s32 	%p1, %r1, 0;
	@%p1 bra 	$L__BB12_2;
	mov.b32 	%r82, 0;
	st.shared.u32 	[_ZZ10InitializeIjLj5ELj100EEvRAmlmlmlT0_T0_T0_T0__T_RAmlmlmlT0_T0_T0_T0__iPbE11pivot_count], %r82;
	mov.b16 	%rs5, 1;
	st.global.u8 	[%rd2], %rs5;
$L__BB12_2:
	setp.gt.u32 	%p2, %r1, 624;
	@%p2 bra 	$L__BB12_9;
	mov.u32 	%r2, %ntid.x;
	add.s32 	%r83, %r1, %r2;
	max.u32 	%r84, %r83, 625;
	setp.lt.u32 	%p3, %r83, 625;
	selp.u32 	%r85, 1, 0, %p3;
	add.s32 	%r86, %r83, %r85;
	sub.s32 	%r87, %r84, %r86;
	div.u32 	%r88, %r87, %r2;
	add.s32 	%r3, %r88, %r85;
	and.b32  	%r89, %r3, 3;
	setp.eq.s32 	%p4, %r89, 3;
	mov.u32 	%r204, %r1;
	@%p4 bra 	$L__BB12_6;
	add.s32 	%r90, %r3, 1;
	and.b32  	%r91, %r90, 3;
	shl.b32 	%r92, %r1, 2;
	mov.u32 	%r93, _ZZ10InitializeIjLj5ELj100EEvRAmlmlmlT0_T0_T0_T0__T_RAmlmlmlT0_T0_T0_T0__iPbE5board;
	add.s32 	%r201, %r93, %r92;
	shl.b32 	%r5, %r2, 2;
	neg.s32 	%r200, %r91;
	mad.lo.s32 	%r204, %r2, %r91, %r1;
$L__BB12_5:
	.pragma "nounroll";
	mov.b32 	%r94, 33554431;
	st.shared.u32 	[%r201], %r94;
	add.s32 	%r201, %r201, %r5;
	add.s32 	%r200, %r200, 1;
	setp.ne.s32 	%p5, %r200, 0;
	@%p5 bra 	$L__BB12_5;
$L__BB12_6:
	setp.lt.u32 	%p6, %r3, 3;
	@%p6 bra 	$L__BB12_9;
	shl.b32 	%r13, %r2, 2;
	shl.b32 	%r95, %r204, 2;
	mov.u32 	%r96, _ZZ10InitializeIjLj5ELj100EEvRAmlmlmlT0_T0_T0_T0__T_RAmlmlmlT0_T0_T0_T0__iPbE5board;
	add.s32 	%r203, %r96, %r95;
	shl.b32 	%r15, %r2, 4;
	shl.b32 	%r16, %r2, 3;
	mul.lo.s32 	%r17, %r2, 12;
$L__BB12_8:
	mov.b32 	%r97, 33554431;
	st.shared.u32 	[%r203], %r97;
	add.s32 	%r98, %r203, %r13;
	st.shared.u32 	[%r98], %r97;
	add.s32 	%r99, %r203, %r16;
	st.shared.u32 	[%r99], %r97;
	add.s32 	%r100, %r203, %r17;
	st.shared.u32 	[%r100], %r97;
	add.s32 	%r204, %r204, %r13;
	add.s32 	%r203, %r203, %r15;
	setp.lt.u32 	%p7, %r204, 625;
	@%p7 bra 	$L__BB12_8;
$L__BB12_9:
	bar.sync 	0;
	cvt.u16.u32 	%rs6, %r1;
	mul.hi.u16 	%rs7, %rs6, 2731;
	mul.lo.s16 	%rs8, %rs7, 24;
	sub.s16 	%rs1, %rs6, %rs8;
	cvt.u32.u16 	%r22, %rs1;
	shr.u32 	%r23, %r22, 2;
	and.b32  	%r24, %r22, 3;
	cvta.to.global.u64 	%rd3, %rd8;
	mov.b32 	%r44, 0;
	mov.u64 	%rd13, $str;
$L__BB12_10:
	mul.wide.u32 	%rd11, %r44, 4;
	add.s64 	%rd12, %rd3, %rd11;
	ld.global.u32 	%r45, [%rd12];
	setp.eq.s32 	%p8, %r45, 0;
	@%p8 bra 	$L__BB12_49;
	setp.ne.s32 	%p9, %r1, 0;
	add.s32 	%r102, %r45, -1;
	mov.b32 	%r103, 1;
	shl.b32 	%r46, %r103, %r102;
	@%p9 bra 	$L__BB12_13;
	shl.b32 	%r104, %r44, 2;
	mov.u32 	%r105, _ZZ10InitializeIjLj5ELj100EEvRAmlmlmlT0_T0_T0_T0__T_RAmlmlmlT0_T0_T0_T0__iPbE5board;
	add.s32 	%r106, %r105, %r104;
	st.shared.u32 	[%r106], %r46;
$L__BB12_13:
	setp.gt.u32 	%p10, %r1, 23;
	bar.sync 	0;
	cvt.u16.u32 	%rs2, %r44;
	mul.hi.u16 	%rs9, %rs2, 18351;
	sub.s16 	%rs10, %rs2, %rs9;
	shr.u16 	%rs11, %rs10, 1;
	add.s16 	%rs12, %rs11, %rs9;
	shr.u16 	%rs3, %rs12, 4;
	cvt.u32.u16 	%r209, %rs3;
	mul.lo.s16 	%rs13, %rs3, 25;
	sub.s16 	%rs4, %rs2, %rs13;
	cvt.u32.u16 	%r210, %rs4;
	@%p10 bra 	$L__BB12_22;
	setp.ge.u16 	%p16, %rs1, %rs4;
	selp.u32 	%r116, 1, 0, %p16;
	add.s32 	%r210, %r22, %r116;
	bra.uni 	$L__BB12_26;
$L__BB12_15:
	setp.gt.u32 	%p34, %r1, 624;
	@%p34 bra 	$L__BB12_36;
	mov.u32 	%r25, %ntid.x;
	add.s32 	%r175, %r1, %r25;
	max.u32 	%r176, %r175, 625;
	setp.lt.u32 	%p35, %r175, 625;
	selp.u32 	%r177, 1, 0, %p35;
	add.s32 	%r178, %r175, %r177;
	sub.s32 	%r179, %r176, %r178;
	div.u32 	%r180, %r179, %r25;
	add.s32 	%r26, %r180, %r177;
	and.b32  	%r181, %r26, 3;
	setp.eq.s32 	%p36, %r181, 3;
	@%p36 bra 	$L__BB12_19;
	add.s32 	%r182, %r26, 1;
	and.b32  	%r183, %r182, 3;
	mul.wide.u32 	%rd17, %r1, 4;
	add.s64 	%rd26, %rd1, %rd17;
	mul.wide.u32 	%rd5, %r25, 4;
	shl.b32 	%r184, %r1, 2;
	mov.u32 	%r185, _ZZ10InitializeIjLj5ELj100EEvRAmlmlmlT0_T0_T0_T0__T_RAmlmlmlT0_T0_T0_T0__iPbE5board;
	add.s32 	%r206, %r185, %r184;
	shl.b32 	%r28, %r25, 2;
	neg.s32 	%r205, %r183;
	mad.lo.s32 	%r1, %r25, %r183, %r1;
$L__BB12_18:
	.pragma "nounroll";
	ld.shared.u32 	%r186, [%r206];
	st.global.u32 	[%rd26], %r186;
	add.s64 	%rd26, %rd26, %rd5;
	add.s32 	%r206, %r206, %r28;
	add.s32 	%r205, %r205, 1;
	setp.ne.s32 	%p37, %r205, 0;
	@%p37 bra 	$L__BB12_18;
$L__BB12_19:
	setp.lt.u32 	%p38, %r26, 3;
	@%p38 bra 	$L__BB12_36;
	shl.b32 	%r187, %r25, 1;
	add.s32 	%r216, %r1, %r187;
	shl.b32 	%r37, %r25, 2;
	mad.lo.s32 	%r215, %r25, 3, %r1;
	add.s32 	%r214, %r25, %r1;
	shl.b32 	%r188, %r1, 2;
	mov.u32 	%r189, _ZZ10InitializeIjLj5ELj100EEvRAmlmlmlT0_T0_T0_T0__T_RAmlmlmlT0_T0_T0_T0__iPbE5board;
	add.s32 	%r213, %r189, %r188;
	shl.b32 	%r41, %r25, 4;
	shl.b32 	%r42, %r25, 3;
	mul.lo.s32 	%r43, %r25, 12;
$L__BB12_21:
	ld.shared.u32 	%r190, [%r213];
	mul.wide.u32 	%rd18, %r1, 4;
	add.s64 	%rd19, %rd1, %rd18;
	st.global.u32 	[%rd19], %r190;
	add.s32 	%r191, %r1, %r25;
	add.s32 	%r192, %r213, %r37;
	ld.shared.u32 	%r193, [%r192];
	mul.wide.u32 	%rd20, %r214, 4;
	add.s64 	%rd21, %rd1, %rd20;
	st.global.u32 	[%rd21], %r193;
	add.s32 	%r194, %r191, %r25;
	add.s32 	%r195, %r213, %r42;
	ld.shared.u32 	%r196, [%r195];
	mul.wide.u32 	%rd22, %r216, 4;
	add.s64 	%rd23, %rd1, %rd22;
	st.global.u32 	[%rd23], %r196;
	add.s32 	%r197, %r194, %r25;
	add.s32 	%r198, %r213, %r43;
	ld.shared.u32 	%r199, [%r198];
	mul.wide.u32 	%rd24, %r215, 4;
	add.s64 	%rd25, %rd1, %rd24;
	st.global.u32 	[%rd25], %r199;
	add.s32 	%r1, %r197, %r25;
	add.s32 	%r216, %r216, %r37;
	add.s32 	%r215, %r215, %r37;
	add.s32 	%r214, %r214, %r37;
	add.s32 	%r213, %r213, %r41;
	setp.lt.u32 	%p39, %r1, 625;
	@%p39 bra 	$L__BB12_21;
	bra.uni 	$L__BB12_36;
$L__BB12_22:
	setp.gt.u32 	%p11, %r1, 47;
	@%p11 bra 	$L__BB12_24;
	setp.ge.u16 	%p15, %rs1, %rs3;
	selp.u32 	%r115, 1, 0, %p15;
	add.s32 	%r209, %r22, %r115;
	bra.uni 	$L__BB12_26;
$L__BB12_24:
	setp.gt.u32 	%p12, %r1, 63;
	@%p12 bra 	$L__BB12_30;
	mul.hi.u16 	%rs14, %rs2, 1573;
	sub.s16 	%rs15, %rs2, %rs14;
	shr.u16 	%rs16, %rs15, 1;
	add.s16 	%rs17, %rs16, %rs14;
	shr.u16 	%rs18, %rs17, 6;
	mul.lo.s16 	%rs19, %rs18, 5;
	cvt.u32.u16 	%r107, %rs19;
	add.s32 	%r108, %r23, %r107;
	mul.lo.s16 	%rs20, %rs4, 205;
	shr.u16 	%rs21, %rs20, 10;
	mul.lo.s16 	%rs22, %rs21, 5;
	sub.s16 	%rs23, %rs4, %rs22;
	cvt.u32.u16 	%r109, %rs23;
	and.b32  	%r110, %r109, 255;
	sub.s32 	%r111, %r210, %r110;
	add.s32 	%r112, %r111, %r24;
	setp.ge.u32 	%p13, %r108, %r209;
	selp.u32 	%r113, 1, 0, %p13;
	add.s32 	%r209, %r108, %r113;
	setp.ge.u32 	%p14, %r112, %r210;
	selp.u32 	%r114, 1, 0, %p14;
	add.s32 	%r210, %r112, %r114;
$L__BB12_26:
	mad.lo.s32 	%r55, %r209, 25, %r210;
	shl.b32 	%r117, %r55, 2;
	mov.u32 	%r118, _ZZ10InitializeIjLj5ELj100EEvRAmlmlmlT0_T0_T0_T0__T_RAmlmlmlT0_T0_T0_T0__iPbE5board;
	add.s32 	%r119, %r118, %r117;
	ld.shared.u32 	%r120, [%r119];
	popc.b32 	%r122, %r120;
	not.b32 	%r123, %r46;
	and.b32  	%r124, %r120, %r123;
	st.shared.u32 	[%r119], %r124;
	popc.b32 	%r56, %r124;
	min.u32 	%r125, %r122, 2;
	setp.le.u32 	%p17, %r125, %r56;
	@%p17 bra 	$L__BB12_30;
	atom.shared.add.u32 	%r57, [_ZZ10InitializeIjLj5ELj100EEvRAmlmlmlT0_T0_T0_T0__T_RAmlmlmlT0_T0_T0_T0__iPbE11pivot_count], 1;
	setp.lt.u32 	%p18, %r57, 100;
	@%p18 bra 	$L__BB12_29;
	cvta.global.u64 	%rd14, %rd13;
	{ // callseq 12, 0
	.param .b64 param0;
	st.param.b64 	[param0], %rd14;
	.param .b64 param1;
	st.param.b64 	[param1], 0;
	.param .b32 retval0;
	call.uni (retval0), 
	vprintf, 
	(
	param0, 
	param1
	);
	ld.param.b32 	%r131, [retval0];
	} // callseq 12
	bra.uni 	$L__BB12_30;
$L__BB12_29:
	mad.lo.s32 	%r126, %r56, %r55, %r56;
	add.s32 	%r127, %r126, -1;
	shl.b32 	%r128, %r57, 2;
	mov.u32 	%r129, _ZZ10InitializeIjLj5ELj100EEvRAmlmlmlT0_T0_T0_T0__T_RAmlmlmlT0_T0_T0_T0__iPbE6pivots;
	add.s32 	%r130, %r129, %r128;
	st.shared.u32 	[%r130], %r127;
$L__BB12_30:
	bar.sync 	0;
	ld.shared.u32 	%r133, [_ZZ10InitializeIjLj5ELj100EEvRAmlmlmlT0_T0_T0_T0__T_RAmlmlmlT0_T0_T0_T0__iPbE11pivot_count];
	setp.eq.s32 	%p19, %r133, 0;
	@%p19 bra 	$L__BB12_48;
$L__BB12_31:
	setp.ne.s32 	%p20, %r1, 0;
	bar.sync 	0;
	ld.shared.u32 	%r134, [_ZZ10InitializeIjLj5ELj100EEvRAmlmlmlT0_T0_T0_T0__T_RAmlmlmlT0_T0_T0_T0__iPbE11pivot_count];
	shl.b32 	%r135, %r134, 2;
	mov.u32 	%r136, _ZZ10InitializeIjLj5ELj100EEvRAmlmlmlT0_T0_T0_T0__T_RAmlmlmlT0_T0_T0_T0__iPbE6pivots;
	add.s32 	%r137, %r136, %r135;
	ld.shared.u32 	%r138, [%r137+-4];
	bar.sync 	0;
	@%p20 bra 	$L__BB12_33;
	ld.shared.u32 	%r139, [_ZZ10InitializeIjLj5ELj100EEvRAmlmlmlT0_T0_T0_T0__T_RAmlmlmlT0_T0_T0_T0__iPbE11pivot_count];
	add.s32 	%r140, %r139, -1;
	st.shared.u32 	[_ZZ10InitializeIjLj5ELj100EEvRAmlmlmlT0_T0_T0_T0__T_RAmlmlmlT0_T0_T0_T0__iPbE11pivot_count], %r140;
$L__BB12_33:
	bar.sync 	0;
	setp.ne.s32 	%p21, %r138, -1;
	@%p21 bra 	$L__BB12_37;
	setp.eq.s32 	%p32, %r1, 0;
	@%p32 bra 	$L__BB12_35;
	bra.uni 	$L__BB12_36;
$L__BB12_35:
	mov.b32 	%r174, 0;
	st.shared.u32 	[_ZZ10InitializeIjLj5ELj100EEvRAmlmlmlT0_T0_T0_T0__T_RAmlmlmlT0_T0_T0_T0__iPbE11pivot_count], %r174;
	mov.b16 	%rs29, 0;
	st.global.u8 	[%rd2], %rs29;
$L__BB12_36:
	ret;
$L__BB12_37:
	setp.gt.u32 	%p22, %r1, 23;
	bar.sync 	0;
	shl.b32 	%r141, %r138, 2;
	mov.u32 	%r142, _ZZ10InitializeIjLj5ELj100EEvRAmlmlmlT0_T0_T0_T0__T_RAmlmlmlT0_T0_T0_T0__iPbE5board;
	add.s32 	%r143, %r142, %r141;
	ld.shared.u32 	%r59, [%r143];
	mul.hi.u32 	%r144, %r138, 1374389535;
	shr.u32 	%r211, %r144, 3;
	mul.lo.s32 	%r145, %r211, 25;
	sub.s32 	%r212, %r138, %r145;
	@%p22 bra 	$L__BB12_39;
	setp.le.u32 	%p28, %r212, %r22;
	selp.u32 	%r156, 1, 0, %p28;
	add.s32 	%r212, %r22, %r156;
	bra.uni 	$L__BB12_43;
$L__BB12_39:
	setp.gt.u32 	%p23, %r1, 47;
	@%p23 bra 	$L__BB12_41;
	setp.le.u32 	%p27, %r211, %r22;
	selp.u32 	%r155, 1, 0, %p27;
	add.s32 	%r211, %r22, %r155;
	bra.uni 	$L__BB12_43;
$L__BB12_41:
	setp.gt.u32 	%p24, %r1, 63;
	@%p24 bra 	$L__BB12_47;
	mul.hi.u32 	%r146, %r138, 274877907;
	shr.u32 	%r147, %r146, 3;
	mad.lo.s32 	%r148, %r147, 5, %r23;
	cvt.u16.u32 	%rs24, %r212;
	mul.lo.s16 	%rs25, %rs24, 205;
	shr.u16 	%rs26, %rs25, 10;
	mul.lo.s16 	%rs27, %rs26, 5;
	sub.s16 	%rs28, %rs24, %rs27;
	cvt.u32.u16 	%r149, %rs28;
	and.b32  	%r150, %r149, 255;
	sub.s32 	%r151, %r212, %r150;
	add.s32 	%r152, %r151, %r24;
	setp.ge.u32 	%p25, %r148, %r211;
	selp.u32 	%r153, 1, 0, %p25;
	add.s32 	%r211, %r148, %r153;
	setp.ge.u32 	%p26, %r152, %r212;
	selp.u32 	%r154, 1, 0, %p26;
	add.s32 	%r212, %r152, %r154;
$L__BB12_43:
	mad.lo.s32 	%r68, %r211, 25, %r212;
	shl.b32 	%r157, %r68, 2;
	add.s32 	%r159, %r142, %r157;
	ld.shared.u32 	%r160, [%r159];
	popc.b32 	%r162, %r160;
	not.b32 	%r163, %r59;
	and.b32  	%r164, %r160, %r163;
	st.shared.u32 	[%r159], %r164;
	popc.b32 	%r69, %r164;
	min.u32 	%r165, %r162, 2;
	setp.le.u32 	%p29, %r165, %r69;
	@%p29 bra 	$L__BB12_47;
	atom.shared.add.u32 	%r70, [_ZZ10InitializeIjLj5ELj100EEvRAmlmlmlT0_T0_T0_T0__T_RAmlmlmlT0_T0_T0_T0__iPbE11pivot_count], 1;
	setp.lt.u32 	%p30, %r70, 100;
	@%p30 bra 	$L__BB12_46;
	cvta.global.u64 	%rd16, %rd13;
	{ // callseq 13, 0
	.param .b64 param0;
	st.param.b64 	[param0], %rd16;
	.param .b64 param1;
	st.param.b64 	[param1], 0;
	.param .b32 retval0;
	call.uni (retval0), 
	vprintf, 
	(
	param0, 
	param1
	);
	ld.param.b32 	%r171, [retval0];
	} // callseq 13
	bra.uni 	$L__BB12_47;
$L__BB12_46:
	mad.lo.s32 	%r166, %r69, %r68, %r69;
	add.s32 	%r167, %r166, -1;
	shl.b32 	%r168, %r70, 2;
	add.s32 	%r170, %r136, %r168;
	st.shared.u32 	[%r170], %r167;
$L__BB12_47:
	bar.sync 	0;
	ld.shared.u32 	%r173, [_ZZ10InitializeIjLj5ELj100EEvRAmlmlmlT0_T0_T0_T0__T_RAmlmlmlT0_T0_T0_T0__iPbE11pivot_count];
	setp.eq.s32 	%p31, %r173, 0;
	@%p31 bra 	$L__BB12_48;
	bra.uni 	$L__BB12_31;
$L__BB12_48:
	bar.sync 	0;
$L__BB12_49:
	add.s32 	%r44, %r44, 1;
	setp.eq.s32 	%p33, %r44, 625;
	@%p33 bra 	$L__BB12_15;
	bra.uni 	$L__BB12_10;

}
	// .globl	_Z14FindMinsKernelIjLj5ELj4EEvRAmlmlmlT0_T0_T0_T0__T_RAT1__j
.visible .entry _Z14FindMinsKernelIjLj5ELj4EEvRAmlmlmlT0_T0_T0_T0__T_RAT1__j(
	.param .u64 .ptr .align 1 _Z14FindMinsKernelIjLj5ELj4EEvRAmlmlmlT0_T0_T0_T0__T_RAT1__j_param_0,
	.param .u64 .ptr .align 1 _Z14FindMinsKernelIjLj5ELj4EEvRAmlmlmlT0_T0_T0_T0__T_RAT1__j_param_1
)
{
	.reg .pred 	%p<44>;
	.reg .b16 	%rs<43>;
	.reg .b32 	%r<171>;
	.reg .b64 	%rd<21>;
	// demoted variable
	.shared .align 1 .b8 _ZZ14FindMinsKernelIjLj5ELj4EEvRAmlmlmlT0_T0_T0_T0__T_RAT1__jE6values[2500];
	// demoted variable
	.shared .align 4 .b8 _ZZ14FindMinsKernelIjLj5ELj4EEvRAmlmlmlT0_T0_T0_T0__T_RAT1__jE3pos[10000];
	ld.param.u64 	%rd7, [_Z14FindMinsKernelIjLj5ELj4EEvRAmlmlmlT0_T0_T0_T0__T_RAT1__j_param_0];
	ld.param.u64 	%rd6, [_Z14FindMinsKernelIjLj5ELj4EEvRAmlmlmlT0_T0_T0_T0__T_RAT1__j_param_1];
	cvta.to.global.u64 	%rd1, %rd7;
	mov.u32 	%r170, %tid.x;
	setp.gt.u32 	%p2, %r170, 624;
	@%p2 bra 	$L__BB13_7;
	mov.u32 	%r2, %ntid.x;
	add.s32 	%r56, %r170, %r2;
	max.u32 	%r57, %r56, 625;
	setp.lt.u32 	%p3, %r56, 625;
	selp.u32 	%r58, 1, 0, %p3;
	add.s32 	%r59, %r56, %r58;
	sub.s32 	%r60, %r57, %r59;
	div.u32 	%r61, %r60, %r2;
	add.s32 	%r3, %r61, %r58;
	and.b32  	%r62, %r3, 3;
	setp.eq.s32 	%p4, %r62, 3;
	mov.u32 	%r155, %r170;
	@%p4 bra 	$L__BB13_4;
	add.s32 	%r64, %r3, 1;
	and.b32  	%r4, %r64, 3;
	mov.b32 	%r154, 0;
	mov.u32 	%r155, %r170;
$L__BB13_3:
	.pragma "nounroll";
	mul.wide.u32 	%rd8, %r155, 4;
	add.s64 	%rd9, %rd1, %rd8;
	ld.global.u32 	%r65, [%rd9];
	popc.b32 	%r66, %r65;
	setp.eq.s32 	%p5, %r66, 1;
	cvt.u16.u32 	%rs13, %r66;
	selp.b32 	%r67, -3, %r155, %p5;
	selp.b16 	%rs14, -1, %rs13, %p5;
	shl.b32 	%r68, %r155, 2;
	mov.u32 	%r69, _ZZ14FindMinsKernelIjLj5ELj4EEvRAmlmlmlT0_T0_T0_T0__T_RAT1__jE6values;
	add.s32 	%r70, %r69, %r68;
	st.shared.u8 	[%r70], %rs14;
	shl.b32 	%r71, %r155, 4;
	mov.u32 	%r72, _ZZ14FindMinsKernelIjLj5ELj4EEvRAmlmlmlT0_T0_T0_T0__T_RAT1__jE3pos;
	add.s32 	%r73, %r72, %r71;
	st.shared.u32 	[%r73], %r67;
	mov.b16 	%rs15, 255;
	st.shared.u8 	[%r70+1], %rs15;
	mov.b32 	%r74, -3;
	st.shared.u32 	[%r73+4], %r74;
	st.shared.u8 	[%r70+2], %rs15;
	st.shared.u32 	[%r73+8], %r74;
	st.shared.u8 	[%r70+3], %rs15;
	st.shared.u32 	[%r73+12], %r74;
	add.s32 	%r155, %r155, %r2;
	add.s32 	%r154, %r154, 1;
	setp.ne.s32 	%p6, %r154, %r4;
	@%p6 bra 	$L__BB13_3;
$L__BB13_4:
	setp.lt.u32 	%p7, %r3, 3;
	@%p7 bra 	$L__BB13_7;
	mov.u32 	%r79, _ZZ14FindMinsKernelIjLj5ELj4EEvRAmlmlmlT0_T0_T0_T0__T_RAT1__jE6values;
	mov.u32 	%r82, _ZZ14FindMinsKernelIjLj5ELj4EEvRAmlmlmlT0_T0_T0_T0__T_RAT1__jE3pos;
	shl.b32 	%r89, %r2, 2;
	shl.b32 	%r91, %r2, 4;
$L__BB13_6:
	mul.wide.u32 	%rd10, %r155, 4;
	add.s64 	%rd11, %rd1, %rd10;
	ld.global.u32 	%r75, [%rd11];
	popc.b32 	%r76, %r75;
	setp.eq.s32 	%p8, %r76, 1;
	cvt.u16.u32 	%rs16, %r76;
	selp.b32 	%r77, -3, %r155, %p8;
	selp.b16 	%rs17, -1, %rs16, %p8;
	shl.b32 	%r78, %r155, 2;
	add.s32 	%r80, %r79, %r78;
	st.shared.u8 	[%r80], %rs17;
	shl.b32 	%r81, %r155, 4;
	add.s32 	%r83, %r82, %r81;
	st.shared.u32 	[%r83], %r77;
	mov.b16 	%rs18, 255;
	st.shared.u8 	[%r80+1], %rs18;
	mov.b32 	%r84, -3;
	st.shared.u32 	[%r83+4], %r84;
	st.shared.u8 	[%r80+2], %rs18;
	st.shared.u32 	[%r83+8], %r84;
	st.shared.u8 	[%r80+3], %rs18;
	st.shared.u32 	[%r83+12], %r84;
	add.s32 	%r85, %r155, %r2;
	mul.wide.u32 	%rd12, %r85, 4;
	add.s64 	%rd13, %rd1, %rd12;
	ld.global.u32 	%r86, [%rd13];
	popc.b32 	%r87, %r86;
	setp.eq.s32 	%p9, %r87, 1;
	cvt.u16.u32 	%rs19, %r87;
	selp.b32 	%r88, -3, %r85, %p9;
	selp.b16 	%rs20, -1, %rs19, %p9;
	add.s32 	%r90, %r80, %r89;
	st.shared.u8 	[%r90], %rs20;
	add.s32 	%r92, %r83, %r91;
	st.shared.u32 	[%r92], %r88;
	st.shared.u8 	[%r90+1], %rs18;
	st.shared.u32 	[%r92+4], %r84;
	st.shared.u8 	[%r90+2], %rs18;
	st.shared.u32 	[%r92+8], %r84;
	st.shared.u8 	[%r90+3], %rs18;
	st.shared.u32 	[%r92+12], %r84;
	add.s32 	%r93, %r85, %r2;
	mul.wide.u32 	%rd14, %r93, 4;
	add.s64 	%rd15, %rd1, %rd14;
	ld.global.u32 	%r94, [%rd15];
	popc.b32 	%r95, %r94;
	setp.eq.s32 	%p10, %r95, 1;
	cvt.u16.u32 	%rs21, %r95;
	selp.b32 	%r96, -3, %r93, %p10;
	selp.b16 	%rs22, -1, %rs21, %p10;
	add.s32 	%r97, %r90, %r89;
	st.shared.u8 	[%r97], %rs22;
	add.s32 	%r98, %r92, %r91;
	st.shared.u32 	[%r98], %r96;
	st.shared.u8 	[%r97+1], %rs18;
	st.shared.u32 	[%r98+4], %r84;
	st.shared.u8 	[%r97+2], %rs18;
	st.shared.u32 	[%r98+8], %r84;
	st.shared.u8 	[%r97+3], %rs18;
	st.shared.u32 	[%r98+12], %r84;
	add.s32 	%r99, %r93, %r2;
	mul.wide.u32 	%rd16, %r99, 4;
	add.s64 	%rd17, %rd1, %rd16;
	ld.global.u32 	%r100, [%rd17];
	popc.b32 	%r101, %r100;
	setp.eq.s32 	%p11, %r101, 1;
	cvt.u16.u32 	%rs23, %r101;
	selp.b32 	%r102, -3, %r99, %p11;
	selp.b16 	%rs24, -1, %rs23, %p11;
	add.s32 	%r103, %r97, %r89;
	st.shared.u8 	[%r103], %rs24;
	add.s32 	%r104, %r98, %r91;
	st.shared.u32 	[%r104], %r102;
	st.shared.u8 	[%r103+1], %rs18;
	st.shared.u32 	[%r104+4], %r84;
	st.shared.u8 	[%r103+2], %rs18;
	st.shared.u32 	[%r104+8], %r84;
	st.shared.u8 	[%r103+3], %rs18;
	st.shared.u32 	[%r104+12], %r84;
	add.s32 	%r155, %r99, %r2;
	setp.lt.u32 	%p12, %r155, 625;
	@%p12 bra 	$L__BB13_6;
$L__BB13_7:
	bar.sync 	0;
	mov.b32 	%r157, 512;
	mov.u32 	%r12, %ntid.x;
	mov.u32 	%r109, _ZZ14FindMinsKernelIjLj5ELj4EEvRAmlmlmlT0_T0_T0_T0__T_RAT1__jE6values;
$L__BB13_8:
	sub.s32 	%r106, 625, %r157;
	min.u32 	%r14, %r157, %r106;
	setp.ge.u32 	%p13, %r170, %r14;
	@%p13 bra 	$L__BB13_42;
	shl.b32 	%r110, %r157, 2;
	mov.u32 	%r158, %r170;
$L__BB13_10:
	shl.b32 	%r108, %r158, 2;
	add.s32 	%r16, %r109, %r108;
	add.s32 	%r17, %r16, %r110;
	ld.shared.u8 	%rs39, [%r17];
	ld.shared.u8 	%rs25, [%r16];
	setp.gt.u16 	%p15, %rs39, %rs25;
	mov.b32 	%r159, 0;
	mov.pred 	%p43, -1;
	mov.u32 	%r160, %r16;
	@%p15 bra 	$L__BB13_37;
$L__BB13_11:
	not.pred 	%p22, %p43;
	@%p22 bra 	$L__BB13_15;
	shl.b32 	%r115, %r158, 4;
	mov.u32 	%r116, _ZZ14FindMinsKernelIjLj5ELj4EEvRAmlmlmlT0_T0_T0_T0__T_RAT1__jE3pos;
	add.s32 	%r117, %r116, %r115;
	add.s32 	%r161, %r117, 12;
	mov.b32 	%r162, 2;
$L__BB13_13:
	add.s32 	%r26, %r161, -4;
	ld.shared.u32 	%r118, [%r161+-4];
	st.shared.u32 	[%r161], %r118;
	add.s32 	%r119, %r16, %r162;
	ld.shared.u8 	%rs29, [%r119];
	st.shared.u8 	[%r119+1], %rs29;
	add.s32 	%r27, %r162, -1;
	setp.gt.u32 	%p23, %r162, %r159;
	mov.u32 	%r161, %r26;
	mov.u32 	%r162, %r27;
	@%p23 bra 	$L__BB13_13;
	ld.shared.u8 	%rs39, [%r17];
$L__BB13_15:
	shl.b32 	%r120, %r158, 4;
	mov.u32 	%r121, _ZZ14FindMinsKernelIjLj5ELj4EEvRAmlmlmlT0_T0_T0_T0__T_RAT1__jE3pos;
	add.s32 	%r28, %r121, %r120;
	shl.b32 	%r122, %r157, 4;
	add.s32 	%r29, %r28, %r122;
	ld.shared.u32 	%r123, [%r29];
	shl.b32 	%r124, %r159, 2;
	add.s32 	%r125, %r28, %r124;
	st.shared.u32 	[%r125], %r123;
	st.shared.u8 	[%r160], %rs39;
	add.s32 	%r163, %r159, 1;
	setp.eq.s32 	%p24, %r163, 4;
	@%p24 bra 	$L__BB13_41;
	ld.shared.u8 	%rs40, [%r17+1];
$L__BB13_17:
	add.s32 	%r32, %r16, %r163;
	ld.shared.u8 	%rs30, [%r32];
	setp.gt.u16 	%p25, %rs40, %rs30;
	@%p25 bra 	$L__BB13_47;
	setp.gt.u32 	%p26, %r163, 2;
	@%p26 bra 	$L__BB13_22;
	mov.b32 	%r164, 3;
$L__BB13_20:
	add.s32 	%r34, %r164, -1;
	shl.b32 	%r127, %r164, 2;
	add.s32 	%r128, %r28, %r127;
	ld.shared.u32 	%r129, [%r128+-4];
	st.shared.u32 	[%r128], %r129;
	add.s32 	%r130, %r16, %r164;
	ld.shared.u8 	%rs32, [%r130+-1];
	st.shared.u8 	[%r130], %rs32;
	setp.gt.u32 	%p27, %r34, %r163;
	mov.u32 	%r164, %r34;
	@%p27 bra 	$L__BB13_20;
	ld.shared.u8 	%rs40, [%r17+1];
$L__BB13_22:
	ld.shared.u32 	%r131, [%r29+4];
	shl.b32 	%r132, %r163, 2;
	add.s32 	%r133, %r28, %r132;
	st.shared.u32 	[%r133], %r131;
	st.shared.u8 	[%r32], %rs40;
	add.s32 	%r165, %r163, 1;
	setp.eq.s32 	%p28, %r165, 4;
	@%p28 bra 	$L__BB13_41;
	ld.shared.u8 	%rs41, [%r17+2];
$L__BB13_24:
	add.s32 	%r38, %r16, %r165;
	ld.shared.u8 	%rs33, [%r38];
	setp.gt.u16 	%p29, %rs41, %rs33;
	@%p29 bra 	$L__BB13_48;
	setp.gt.u32 	%p30, %r165, 2;
	@%p30 bra 	$L__BB13_29;
	mov.b32 	%r166, 3;
$L__BB13_27:
	add.s32 	%r40, %r166, -1;
	shl.b32 	%r135, %r166, 2;
	add.s32 	%r136, %r28, %r135;
	ld.shared.u32 	%r137, [%r136+-4];
	st.shared.u32 	[%r136], %r137;
	add.s32 	%r138, %r16, %r166;
	ld.shared.u8 	%rs35, [%r138+-1];
	st.shared.u8 	[%r138], %rs35;
	setp.gt.u32 	%p31, %r40, %r165;
	mov.u32 	%r166, %r40;
	@%p31 bra 	$L__BB13_27;
	ld.shared.u8 	%rs41, [%r17+2];
$L__BB13_29:
	ld.shared.u32 	%r139, [%r29+8];
	shl.b32 	%r140, %r165, 2;
	add.s32 	%r141, %r28, %r140;
	st.shared.u32 	[%r141], %r139;
	st.shared.u8 	[%r38], %rs41;
	add.s32 	%r167, %r165, 1;
	setp.eq.s32 	%p32, %r167, 4;
	@%p32 bra 	$L__BB13_41;
	ld.shared.u8 	%rs42, [%r17+3];
$L__BB13_31:
	add.s32 	%r44, %r16, %r167;
	ld.shared.u8 	%rs36, [%r44];
	setp.gt.u16 	%p33, %rs42, %rs36;
	@%p33 bra 	$L__BB13_40;
	setp.gt.u32 	%p34, %r167, 2;
	@%p34 bra 	$L__BB13_36;
	mov.b32 	%r168, 3;
$L__BB13_34:
	add.s32 	%r46, %r168, -1;
	shl.b32 	%r143, %r168, 2;
	add.s32 	%r144, %r28, %r143;
	ld.shared.u32 	%r145, [%r144+-4];
	st.shared.u32 	[%r144], %r145;
	add.s32 	%r146, %r16, %r168;
	ld.shared.u8 	%rs38, [%r146+-1];
	st.shared.u8 	[%r146], %rs38;
	setp.gt.u32 	%p35, %r46, %r167;
	mov.u32 	%r168, %r46;
	@%p35 bra 	$L__BB13_34;
	ld.shared.u8 	%rs42, [%r17+3];
$L__BB13_36:
	ld.shared.u32 	%r147, [%r29+12];
	shl.b32 	%r148, %r167, 2;
	add.s32 	%r149, %r28, %r148;
	st.shared.u32 	[%r149], %r147;
	st.shared.u8 	[%r44], %rs42;
	bra.uni 	$L__BB13_41;
$L__BB13_37:
	add.s32 	%r160, %r16, 1;
	ld.shared.u8 	%rs26, [%r16+1];
	setp.le.u16 	%p17, %rs39, %rs26;
	mov.b32 	%r159, 1;
	@%p17 bra 	$L__BB13_11;
	add.s32 	%r160, %r16, 2;
	ld.shared.u8 	%rs27, [%r16+2];
	setp.le.u16 	%p19, %rs39, %rs27;
	mov.b32 	%r159, 2;
	@%p19 bra 	$L__BB13_11;
	add.s32 	%r160, %r16, 3;
	ld.shared.u8 	%rs28, [%r16+3];
	setp.gt.u16 	%p21, %rs39, %rs28;
	mov.b32 	%r159, 3;
	mov.pred 	%p43, 0;
	@%p21 bra 	$L__BB13_41;
	bra.uni 	$L__BB13_11;
$L__BB13_40:
	add.s32 	%r167, %r167, 1;
	setp.ne.s32 	%p36, %r167, 4;
	@%p36 bra 	$L__BB13_31;
$L__BB13_41:
	add.s32 	%r158, %r158, %r12;
	setp.lt.u32 	%p39, %r158, %r14;
	@%p39 bra 	$L__BB13_10;
$L__BB13_42:
	bar.sync 	0;
	shr.u32 	%r49, %r157, 1;
	setp.gt.u32 	%p40, %r157, 1;
	mov.u32 	%r157, %r49;
	@%p40 bra 	$L__BB13_8;
	bar.sync 	0;
	setp.gt.u32 	%p41, %r170, 3;
	@%p41 bra 	$L__BB13_46;
	mul.wide.u32 	%rd18, %r170, 4;
	cvta.to.global.u64 	%rd19, %rd6;
	add.s64 	%rd20, %rd19, %rd18;
	mul.wide.u32 	%rd3, %r12, 4;
	shl.b32 	%r150, %r170, 2;
	mov.u32 	%r151, _ZZ14FindMinsKernelIjLj5ELj4EEvRAmlmlmlT0_T0_T0_T0__T_RAT1__jE3pos;
	add.s32 	%r169, %r151, %r150;
	shl.b32 	%r51, %r12, 2;
$L__BB13_45:
	ld.shared.u32 	%r152, [%r169];
	st.global.u32 	[%rd20], %r152;
	add.s32 	%r170, %r170, %r12;
	add.s64 	%rd20, %rd20, %rd3;
	add.s32 	%r169, %r169, %r51;
	setp.lt.u32 	%p42, %r170, 4;
	@%p42 bra 	$L__BB13_45;
$L__BB13_46:
	ret;
$L__BB13_47:
	add.s32 	%r163, %r163, 1;
	setp.eq.s32 	%p38, %r163, 4;
	@%p38 bra 	$L__BB13_41;
	bra.uni 	$L__BB13_17;
$L__BB13_48:
	add.s32 	%r165, %r165, 1;
	setp.eq.s32 	%p37, %r165, 4;
	@%p37 bra 	$L__BB13_41;
	bra.uni 	$L__BB13_24;

}
	// .globl	_Z10SearchTreeIjLj5ELj4ELj100EEvRAmlmlmlT0_T0_T0_T0__T_PS1_Pjj
.visible .entry _Z10SearchTreeIjLj5ELj4ELj100EEvRAmlmlmlT0_T0_T0_T0__T_PS1_Pjj(
	.param .u64 .ptr .align 1 _Z10SearchTreeIjLj5ELj4ELj100EEvRAmlmlmlT0_T0_T0_T0__T_PS1_Pjj_param_0,
	.param .u64 .ptr .align 1 _Z10SearchTreeIjLj5ELj4ELj100EEvRAmlmlmlT0_T0_T0_T0__T_PS1_Pjj_param_1,
	.param .u64 .ptr .align 1 _Z10SearchTreeIjLj5ELj4ELj100EEvRAmlmlmlT0_T0_T0_T0__T_PS1_Pjj_param_2,
	.param .u32 _Z10SearchTreeIjLj5ELj4ELj100EEvRAmlmlmlT0_T0_T0_T0__T_PS1_Pjj_param_3
)
{
	.reg .pred 	%p<99>;
	.reg .b16 	%rs<49>;
	.reg .b32 	%r<435>;
	.reg .b64 	%rd<61>;
	// demoted variable
	.shared .align 4 .b8 _ZZ10SearchTreeIjLj5ELj4ELj100EEvRAmlmlmlT0_T0_T0_T0__T_PS1_PjjE11board_stack[10000];
	// demoted variable
	.shared .align 4 .b8 _ZZ10SearchTreeIjLj5ELj4ELj100EEvRAmlmlmlT0_T0_T0_T0__T_PS1_PjjE15candidate_stack[12];
	// demoted variable
	.shared .align 4 .b8 _ZZ10SearchTreeIjLj5ELj4ELj100EEvRAmlmlmlT0_T0_T0_T0__T_PS1_PjjE9bit_stack[12];
	// demoted variable
	.shared .align 4 .b8 _ZZ10SearchTreeIjLj5ELj4ELj100EEvRAmlmlmlT0_T0_T0_T0__T_PS1_PjjE6pivots[400];
	// demoted variable
	.shared .align 4 .u32 _ZZ10SearchTreeIjLj5ELj4ELj100EEvRAmlmlmlT0_T0_T0_T0__T_PS1_PjjE11pivot_count;
	// demoted variable
	.shared .align 1 .b8 _ZZ10SearchTreeIjLj5ELj4ELj100EEvRAmlmlmlT0_T0_T0_T0__T_PS1_PjjE15min_value_board[625];
	// demoted variable
	.shared .align 4 .b8 _ZZ10SearchTreeIjLj5ELj4ELj100EEvRAmlmlmlT0_T0_T0_T0__T_PS1_PjjE13min_pos_board[2500];
	ld.param.u64 	%rd15, [_Z10SearchTreeIjLj5ELj4ELj100EEvRAmlmlmlT0_T0_T0_T0__T_PS1_Pjj_param_0];
	ld.param.u64 	%rd14, [_Z10SearchTreeIjLj5ELj4ELj100EEvRAmlmlmlT0_T0_T0_T0__T_PS1_Pjj_param_1];
	ld.param.u64 	%rd16, [_Z10SearchTreeIjLj5ELj4ELj100EEvRAmlmlmlT0_T0_T0_T0__T_PS1_Pjj_param_2];
	ld.param.u32 	%r131, [_Z10SearchTreeIjLj5ELj4ELj100EEvRAmlmlmlT0_T0_T0_T0__T_PS1_Pjj_param_3];
	cvta.to.global.u64 	%rd1, %rd15;
	cvta.to.global.u64 	%rd2, %rd14;
	cvta.to.global.u64 	%rd3, %rd16;
	mov.u32 	%r1, %tid.x;
	setp.gt.u32 	%p1, %r1, 624;
	@%p1 bra 	$L__BB14_7;
	mov.u32 	%r2, %ntid.x;
	add.s32 	%r132, %r1, %r2;
	max.u32 	%r133, %r132, 625;
	setp.lt.u32 	%p2, %r132, 625;
	selp.u32 	%r134, 1, 0, %p2;
	add.s32 	%r135, %r132, %r134;
	sub.s32 	%r136, %r133, %r135;
	div.u32 	%r137, %r136, %r2;
	add.s32 	%r3, %r137, %r134;
	and.b32  	%r138, %r3, 3;
	setp.eq.s32 	%p3, %r138, 3;
	mov.u32 	%r404, %r1;
	@%p3 bra 	$L__BB14_4;
	add.s32 	%r140, %r3, 1;
	and.b32  	%r4, %r140, 3;
	mov.b32 	%r403, 0;
	mov.u32 	%r404, %r1;
$L__BB14_3:
	.pragma "nounroll";
	mul.wide.u32 	%rd17, %r404, 4;
	add.s64 	%rd18, %rd1, %rd17;
	ld.global.u32 	%r141, [%rd18];
	shl.b32 	%r142, %r404, 2;
	mov.u32 	%r143, _ZZ10SearchTreeIjLj5ELj4ELj100EEvRAmlmlmlT0_T0_T0_T0__T_PS1_PjjE11board_stack;
	add.s32 	%r144, %r143, %r142;
	st.shared.u32 	[%r144], %r141;
	add.s32 	%r404, %r404, %r2;
	add.s32 	%r403, %r403, 1;
	setp.ne.s32 	%p4, %r403, %r4;
	@%p4 bra 	$L__BB14_3;
$L__BB14_4:
	setp.lt.u32 	%p5, %r3, 3;
	@%p5 bra 	$L__BB14_7;
	mov.u32 	%r147, _ZZ10SearchTreeIjLj5ELj4ELj100EEvRAmlmlmlT0_T0_T0_T0__T_PS1_PjjE11board_stack;
	shl.b32 	%r151, %r2, 2;
$L__BB14_6:
	mul.wide.u32 	%rd19, %r404, 4;
	add.s64 	%rd20, %rd1, %rd19;
	ld.global.u32 	%r145, [%rd20];
	shl.b32 	%r146, %r404, 2;
	add.s32 	%r148, %r147, %r146;
	st.shared.u32 	[%r148], %r145;
	add.s32 	%r149, %r404, %r2;
	mul.wide.u32 	%rd21, %r149, 4;
	add.s64 	%rd22, %rd1, %rd21;
	ld.global.u32 	%r150, [%rd22];
	add.s32 	%r152, %r148, %r151;
	st.shared.u32 	[%r152], %r150;
	add.s32 	%r153, %r149, %r2;
	mul.wide.u32 	%rd23, %r153, 4;
	add.s64 	%rd24, %rd1, %rd23;
	ld.global.u32 	%r154, [%rd24];
	add.s32 	%r155, %r152, %r151;
	st.shared.u32 	[%r155], %r154;
	add.s32 	%r156, %r153, %r2;
	mul.wide.u32 	%rd25, %r156, 4;
	add.s64 	%rd26, %rd1, %rd25;
	ld.global.u32 	%r157, [%rd26];
	add.s32 	%r158, %r155, %r151;
	st.shared.u32 	[%r158], %r157;
	add.s32 	%r404, %r156, %r2;
	setp.lt.u32 	%p6, %r404, 625;
	@%p6 bra 	$L__BB14_6;
$L__BB14_7:
	bar.sync 	0;
	setp.ne.s32 	%p7, %r1, 0;
	@%p7 bra 	$L__BB14_9;
	mov.b32 	%r159, 0;
	st.shared.u32 	[_ZZ10SearchTreeIjLj5ELj4ELj100EEvRAmlmlmlT0_T0_T0_T0__T_PS1_PjjE11pivot_count], %r159;
	st.global.u32 	[%rd3], %r159;
	st.shared.u32 	[_ZZ10SearchTreeIjLj5ELj4ELj100EEvRAmlmlmlT0_T0_T0_T0__T_PS1_PjjE15candidate_stack], %r131;
	shl.b32 	%r160, %r131, 2;
	mov.u32 	%r161, _ZZ10SearchTreeIjLj5ELj4ELj100EEvRAmlmlmlT0_T0_T0_T0__T_PS1_PjjE11board_stack;
	add.s32 	%r162, %r161, %r160;
	ld.shared.u32 	%r163, [%r162];
	st.shared.u32 	[_ZZ10SearchTreeIjLj5ELj4ELj100EEvRAmlmlmlT0_T0_T0_T0__T_PS1_PjjE9bit_stack], %r163;
$L__BB14_9:
	mov.u32 	%r12, %ntid.x;
	cvt.u16.u32 	%rs11, %r1;
	mul.hi.u16 	%rs12, %rs11, 2731;
	mul.lo.s16 	%rs13, %rs12, 24;
	sub.s16 	%rs14, %rs11, %rs13;
	cvt.u32.u16 	%r13, %rs14;
	shr.u32 	%r14, %r13, 2;
	and.b32  	%r15, %r13, 3;
	add.s32 	%r16, %r1, %r12;
	max.u32 	%r165, %r16, 625;
	setp.lt.u32 	%p8, %r16, 625;
	selp.u32 	%r166, 1, 0, %p8;
	add.s32 	%r167, %r16, %r166;
	sub.s32 	%r168, %r165, %r167;
	div.u32 	%r169, %r168, %r12;
	add.s32 	%r17, %r169, %r166;
	and.b32  	%r18, %r17, 3;
	add.s32 	%r19, %r16, %r12;
	add.s32 	%r20, %r19, %r12;
	mov.u32 	%r170, _ZZ10SearchTreeIjLj5ELj4ELj100EEvRAmlmlmlT0_T0_T0_T0__T_PS1_PjjE15min_value_board;
	add.s32 	%r21, %r170, %r1;
	shl.b32 	%r171, %r1, 2;
	mov.u32 	%r172, _ZZ10SearchTreeIjLj5ELj4ELj100EEvRAmlmlmlT0_T0_T0_T0__T_PS1_PjjE13min_pos_board;
	add.s32 	%r22, %r172, %r171;
	add.s32 	%r23, %r21, %r12;
	shl.b32 	%r24, %r12, 2;
	add.s32 	%r25, %r22, %r24;
	add.s32 	%r26, %r25, %r24;
	mov.u32 	%r173, _ZZ10SearchTreeIjLj5ELj4ELj100EEvRAmlmlmlT0_T0_T0_T0__T_PS1_PjjE11board_stack;
	add.s32 	%r174, %r173, %r171;
	add.s32 	%r27, %r174, 7500;
	add.s32 	%r28, %r27, %r24;
	shl.b32 	%r29, %r12, 4;
	mov.b32 	%r406, 1;
	mov.u64 	%rd30, $str;
	mul.wide.u32 	%rd43, %r1, 4;
	mul.wide.s32 	%rd44, %r12, 4;
	mov.u64 	%rd58, %rd2;
	mov.u64 	%rd59, %rd14;
$L__BB14_10:
	bar.sync 	0;
	shl.b32 	%r175, %r406, 2;
	mov.u32 	%r176, _ZZ10SearchTreeIjLj5ELj4ELj100EEvRAmlmlmlT0_T0_T0_T0__T_PS1_PjjE9bit_stack;
	add.s32 	%r31, %r176, %r175;
	ld.shared.u32 	%r32, [%r31+-4];
	setp.eq.s32 	%p9, %r32, 0;
	@%p9 bra 	$L__BB14_125;
	setp.gt.u32 	%p10, %r1, 624;
	mov.u32 	%r177, _ZZ10SearchTreeIjLj5ELj4ELj100EEvRAmlmlmlT0_T0_T0_T0__T_PS1_PjjE11board_stack;
	mad.lo.s32 	%r33, %r406, 2500, %r177;
	shl.b32 	%r178, %r1, 2;
	add.s32 	%r34, %r33, %r178;
	@%p10 bra 	$L__BB14_19;
	setp.eq.s32 	%p11, %r18, 3;
	mov.u32 	%r407, %r1;
	@%p11 bra 	$L__BB14_16;
	setp.eq.s32 	%p12, %r18, 0;
	ld.shared.u32 	%r179, [%r34+-2500];
	st.shared.u32 	[%r34], %r179;
	mov.u32 	%r407, %r16;
	@%p12 bra 	$L__BB14_16;
	setp.eq.s32 	%p13, %r18, 1;
	add.s32 	%r35, %r34, %r24;
	ld.shared.u32 	%r180, [%r35+-2500];
	st.shared.u32 	[%r35], %r180;
	mov.u32 	%r407, %r19;
	@%p13 bra 	$L__BB14_16;
	add.s32 	%r181, %r35, %r24;
	ld.shared.u32 	%r182, [%r181+-2500];
	st.shared.u32 	[%r181], %r182;
	mov.u32 	%r407, %r20;
$L__BB14_16:
	setp.lt.u32 	%p14, %r17, 3;
	@%p14 bra 	$L__BB14_19;
	shl.b32 	%r183, %r407, 2;
	mad.lo.s32 	%r184, %r406, 2500, %r183;
	mov.u32 	%r185, _ZZ10SearchTreeIjLj5ELj4ELj100EEvRAmlmlmlT0_T0_T0_T0__T_PS1_PjjE11board_stack;
	add.s32 	%r186, %r185, %r184;
	add.s32 	%r408, %r186, -2500;
$L__BB14_18:
	ld.shared.u32 	%r187, [%r408];
	st.shared.u32 	[%r408+2500], %r187;
	add.s32 	%r188, %r408, %r24;
	ld.shared.u32 	%r189, [%r188];
	st.shared.u32 	[%r188+2500], %r189;
	add.s32 	%r190, %r188, %r24;
	ld.shared.u32 	%r191, [%r190];
	st.shared.u32 	[%r190+2500], %r191;
	add.s32 	%r192, %r190, %r24;
	ld.shared.u32 	%r193, [%r192];
	st.shared.u32 	[%r192+2500], %r193;
	add.s32 	%r407, %r407, %r24;
	add.s32 	%r408, %r408, %r29;
	setp.lt.u32 	%p15, %r407, 625;
	@%p15 bra 	$L__BB14_18;
$L__BB14_19:
	cvt.u64.u32 	%rd27, %r32;
	setp.ne.s32 	%p16, %r1, 0;
	neg.s64 	%rd28, %rd27;
	and.b64  	%rd29, %rd27, %rd28;
	clz.b64 	%r194, %rd29;
	sub.s32 	%r195, 63, %r194;
	mov.b32 	%r196, 1;
	shl.b32 	%r43, %r196, %r195;
	not.b32 	%r44, %r43;
	bar.sync 	0;
	shl.b32 	%r197, %r406, 2;
	mov.u32 	%r198, _ZZ10SearchTreeIjLj5ELj4ELj100EEvRAmlmlmlT0_T0_T0_T0__T_PS1_PjjE15candidate_stack;
	add.s32 	%r45, %r198, %r197;
	@%p16 bra 	$L__BB14_21;
	ld.shared.u32 	%r199, [%r31+-4];
	and.b32  	%r200, %r199, %r44;
	st.shared.u32 	[%r31+-4], %r200;
	ld.shared.u32 	%r201, [%r45+-4];
	shl.b32 	%r202, %r201, 2;
	add.s32 	%r203, %r33, %r202;
	st.shared.u32 	[%r203], %r43;
$L__BB14_21:
	setp.gt.u32 	%p17, %r1, 23;
	bar.sync 	0;
	ld.shared.u32 	%r204, [%r45+-4];
	mul.hi.u32 	%r205, %r204, 1374389535;
	shr.u32 	%r410, %r205, 3;
	mul.lo.s32 	%r206, %r410, 25;
	sub.s32 	%r411, %r204, %r206;
	@%p17 bra 	$L__BB14_23;
	setp.le.u32 	%p23, %r411, %r13;
	selp.u32 	%r217, 1, 0, %p23;
	add.s32 	%r411, %r13, %r217;
	bra.uni 	$L__BB14_27;
$L__BB14_23:
	setp.gt.u32 	%p18, %r1, 47;
	@%p18 bra 	$L__BB14_25;
	setp.le.u32 	%p22, %r410, %r13;
	selp.u32 	%r216, 1, 0, %p22;
	add.s32 	%r410, %r13, %r216;
	bra.uni 	$L__BB14_27;
$L__BB14_25:
	setp.gt.u32 	%p19, %r1, 63;
	@%p19 bra 	$L__BB14_31;
	mul.hi.u32 	%r207, %r204, 274877907;
	shr.u32 	%r208, %r207, 3;
	mad.lo.s32 	%r209, %r208, 5, %r14;
	cvt.u16.u32 	%rs15, %r411;
	mul.lo.s16 	%rs16, %rs15, 205;
	shr.u16 	%rs17, %rs16, 10;
	mul.lo.s16 	%rs18, %rs17, 5;
	sub.s16 	%rs19, %rs15, %rs18;
	cvt.u32.u16 	%r210, %rs19;
	and.b32  	%r211, %r210, 255;
	sub.s32 	%r212, %r411, %r211;
	add.s32 	%r213, %r212, %r15;
	setp.ge.u32 	%p20, %r209, %r410;
	selp.u32 	%r214, 1, 0, %p20;
	add.s32 	%r410, %r209, %r214;
	setp.ge.u32 	%p21, %r213, %r411;
	selp.u32 	%r215, 1, 0, %p21;
	add.s32 	%r411, %r213, %r215;
$L__BB14_27:
	mad.lo.s32 	%r55, %r410, 25, %r411;
	shl.b32 	%r218, %r55, 2;
	add.s32 	%r219, %r33, %r218;
	ld.shared.u32 	%r220, [%r219];
	popc.b32 	%r222, %r220;
	and.b32  	%r223, %r220, %r44;
	st.shared.u32 	[%r219], %r223;
	popc.b32 	%r56, %r223;
	min.u32 	%r224, %r222, 2;
	setp.le.u32 	%p24, %r224, %r56;
	@%p24 bra 	$L__BB14_31;
	atom.shared.add.u32 	%r57, [_ZZ10SearchTreeIjLj5ELj4ELj100EEvRAmlmlmlT0_T0_T0_T0__T_PS1_PjjE11pivot_count], 1;
	setp.lt.u32 	%p25, %r57, 100;
	@%p25 bra 	$L__BB14_30;
	cvta.global.u64 	%rd31, %rd30;
	{ // callseq 14, 0
	.param .b64 param0;
	st.param.b64 	[param0], %rd31;
	.param .b64 param1;
	st.param.b64 	[param1], 0;
	.param .b32 retval0;
	call.uni (retval0), 
	vprintf, 
	(
	param0, 
	param1
	);
	ld.param.b32 	%r230, [retval0];
	} // callseq 14
	bra.uni 	$L__BB14_31;
$L__BB14_30:
	mad.lo.s32 	%r225, %r56, %r55, %r56;
	add.s32 	%r226, %r225, -1;
	shl.b32 	%r227, %r57, 2;
	mov.u32 	%r228, _ZZ10SearchTreeIjLj5ELj4ELj100EEvRAmlmlmlT0_T0_T0_T0__T_PS1_PjjE6pivots;
	add.s32 	%r229, %r228, %r227;
	st.shared.u32 	[%r229], %r226;
$L__BB14_31:
	bar.sync 	0;
	ld.shared.u32 	%r232, [_ZZ10SearchTreeIjLj5ELj4ELj100EEvRAmlmlmlT0_T0_T0_T0__T_PS1_PjjE11pivot_count];
	setp.eq.s32 	%p26, %r232, 0;
	@%p26 bra 	$L__BB14_48;
$L__BB14_32:
	bar.sync 	0;
	ld.shared.u32 	%r233, [_ZZ10SearchTreeIjLj5ELj4ELj100EEvRAmlmlmlT0_T0_T0_T0__T_PS1_PjjE11pivot_count];
	shl.b32 	%r234, %r233, 2;
	mov.u32 	%r235, _ZZ10SearchTreeIjLj5ELj4ELj100EEvRAmlmlmlT0_T0_T0_T0__T_PS1_PjjE6pivots;
	add.s32 	%r236, %r235, %r234;
	ld.shared.u32 	%r237, [%r236+-4];
	bar.sync 	0;
	@%p16 bra 	$L__BB14_34;
	ld.shared.u32 	%r238, [_ZZ10SearchTreeIjLj5ELj4ELj100EEvRAmlmlmlT0_T0_T0_T0__T_PS1_PjjE11pivot_count];
	add.s32 	%r239, %r238, -1;
	st.shared.u32 	[_ZZ10SearchTreeIjLj5ELj4ELj100EEvRAmlmlmlT0_T0_T0_T0__T_PS1_PjjE11pivot_count], %r239;
$L__BB14_34:
	bar.sync 	0;
	setp.ne.s32 	%p28, %r237, -1;
	@%p28 bra 	$L__BB14_37;
	@%p16 bra 	$L__BB14_10;
	mov.b32 	%r271, 0;
	st.shared.u32 	[_ZZ10SearchTreeIjLj5ELj4ELj100EEvRAmlmlmlT0_T0_T0_T0__T_PS1_PjjE11pivot_count], %r271;
	bra.uni 	$L__BB14_10;
$L__BB14_37:
	bar.sync 	0;
	shl.b32 	%r240, %r237, 2;
	add.s32 	%r241, %r33, %r240;
	ld.shared.u32 	%r59, [%r241];
	mul.hi.u32 	%r242, %r237, 1374389535;
	shr.u32 	%r412, %r242, 3;
	mul.lo.s32 	%r243, %r412, 25;
	sub.s32 	%r413, %r237, %r243;
	@%p17 bra 	$L__BB14_39;
	setp.le.u32 	%p35, %r413, %r13;
	selp.u32 	%r254, 1, 0, %p35;
	add.s32 	%r413, %r13, %r254;
	bra.uni 	$L__BB14_43;
$L__BB14_39:
	setp.gt.u32 	%p30, %r1, 47;
	@%p30 bra 	$L__BB14_41;
	setp.le.u32 	%p34, %r412, %r13;
	selp.u32 	%r253, 1, 0, %p34;
	add.s32 	%r412, %r13, %r253;
	bra.uni 	$L__BB14_43;
$L__BB14_41:
	setp.gt.u32 	%p31, %r1, 63;
	@%p31 bra 	$L__BB14_47;
	mul.hi.u32 	%r244, %r237, 274877907;
	shr.u32 	%r245, %r244, 3;
	mad.lo.s32 	%r246, %r245, 5, %r14;
	cvt.u16.u32 	%rs20, %r413;
	mul.lo.s16 	%rs21, %rs20, 205;
	shr.u16 	%rs22, %rs21, 10;
	mul.lo.s16 	%rs23, %rs22, 5;
	sub.s16 	%rs24, %rs20, %rs23;
	cvt.u32.u16 	%r247, %rs24;
	and.b32  	%r248, %r247, 255;
	sub.s32 	%r249, %r413, %r248;
	add.s32 	%r250, %r249, %r15;
	setp.ge.u32 	%p32, %r246, %r412;
	selp.u32 	%r251, 1, 0, %p32;
	add.s32 	%r412, %r246, %r251;
	setp.ge.u32 	%p33, %r250, %r413;
	selp.u32 	%r252, 1, 0, %p33;
	add.s32 	%r413, %r250, %r252;
$L__BB14_43:
	mad.lo.s32 	%r68, %r412, 25, %r413;
	shl.b32 	%r255, %r68, 2;
	add.s32 	%r256, %r33, %r255;
	ld.shared.u32 	%r257, [%r256];
	popc.b32 	%r259, %r257;
	not.b32 	%r260, %r59;
	and.b32  	%r261, %r257, %r260;
	st.shared.u32 	[%r256], %r261;
	popc.b32 	%r69, %r261;
	min.u32 	%r262, %r259, 2;
	setp.le.u32 	%p36, %r262, %r69;
	@%p36 bra 	$L__BB14_47;
	atom.shared.add.u32 	%r70, [_ZZ10SearchTreeIjLj5ELj4ELj100EEvRAmlmlmlT0_T0_T0_T0__T_PS1_PjjE11pivot_count], 1;
	setp.lt.u32 	%p37, %r70, 100;
	@%p37 bra 	$L__BB14_46;
	mov.u64 	%rd32, $str;
	cvta.global.u64 	%rd33, %rd32;
	{ // callseq 15, 0
	.param .b64 param0;
	st.param.b64 	[param0], %rd33;
	.param .b64 param1;
	st.param.b64 	[param1], 0;
	.param .b32 retval0;
	call.uni (retval0), 
	vprintf, 
	(
	param0, 
	param1
	);
	ld.param.b32 	%r268, [retval0];
	} // callseq 15
	bra.uni 	$L__BB14_47;
$L__BB14_46:
	mad.lo.s32 	%r263, %r69, %r68, %r69;
	add.s32 	%r264, %r263, -1;
	shl.b32 	%r265, %r70, 2;
	mov.u32 	%r266, _ZZ10SearchTreeIjLj5ELj4ELj100EEvRAmlmlmlT0_T0_T0_T0__T_PS1_PjjE6pivots;
	add.s32 	%r267, %r266, %r265;
	st.shared.u32 	[%r267], %r264;
$L__BB14_47:
	bar.sync 	0;
	ld.shared.u32 	%r270, [_ZZ10SearchTreeIjLj5ELj4ELj100EEvRAmlmlmlT0_T0_T0_T0__T_PS1_PjjE11pivot_count];
	setp.ne.s32 	%p38, %r270, 0;
	@%p38 bra 	$L__BB14_32;
$L__BB14_48:
	bar.sync 	0;
	setp.eq.s32 	%p40, %r406, 3;
	@%p40 bra 	$L__BB14_114;
	@%p10 bra 	$L__BB14_56;
	setp.eq.s32 	%p42, %r18, 3;
	mov.u32 	%r414, %r1;
	@%p42 bra 	$L__BB14_54;
	setp.eq.s32 	%p43, %r18, 0;
	ld.shared.u32 	%r272, [%r34];
	popc.b32 	%r273, %r272;
	setp.eq.s32 	%p44, %r273, 1;
	cvt.u16.u32 	%rs25, %r273;
	selp.b32 	%r274, -3, %r1, %p44;
	selp.b16 	%rs26, -1, %rs25, %p44;
	st.shared.u8 	[%r21], %rs26;
	st.shared.u32 	[%r22], %r274;
	mov.u32 	%r414, %r16;
	@%p43 bra 	$L__BB14_54;
	setp.eq.s32 	%p45, %r18, 1;
	add.s32 	%r71, %r34, %r24;
	ld.shared.u32 	%r275, [%r71];
	popc.b32 	%r276, %r275;
	setp.eq.s32 	%p46, %r276, 1;
	cvt.u16.u32 	%rs27, %r276;
	selp.b32 	%r277, -3, %r16, %p46;
	selp.b16 	%rs28, -1, %rs27, %p46;
	st.shared.u8 	[%r23], %rs28;
	st.shared.u32 	[%r25], %r277;
	mov.u32 	%r414, %r19;
	@%p45 bra 	$L__BB14_54;
	add.s32 	%r278, %r71, %r24;
	ld.shared.u32 	%r279, [%r278];
	popc.b32 	%r280, %r279;
	setp.eq.s32 	%p47, %r280, 1;
	cvt.u16.u32 	%rs29, %r280;
	selp.b32 	%r281, -3, %r19, %p47;
	selp.b16 	%rs30, -1, %rs29, %p47;
	add.s32 	%r282, %r23, %r12;
	st.shared.u8 	[%r282], %rs30;
	st.shared.u32 	[%r26], %r281;
	mov.u32 	%r414, %r20;
$L__BB14_54:
	setp.lt.u32 	%p48, %r17, 3;
	@%p48 bra 	$L__BB14_56;
$L__BB14_55:
	shl.b32 	%r283, %r414, 2;
	add.s32 	%r284, %r33, %r283;
	ld.shared.u32 	%r285, [%r284];
	popc.b32 	%r286, %r285;
	setp.eq.s32 	%p49, %r286, 1;
	cvt.u16.u32 	%rs31, %r286;
	selp.b32 	%r287, -3, %r414, %p49;
	selp.b16 	%rs32, -1, %rs31, %p49;
	mov.u32 	%r288, _ZZ10SearchTreeIjLj5ELj4ELj100EEvRAmlmlmlT0_T0_T0_T0__T_PS1_PjjE15min_value_board;
	add.s32 	%r289, %r288, %r414;
	st.shared.u8 	[%r289], %rs32;
	mov.u32 	%r290, _ZZ10SearchTreeIjLj5ELj4ELj100EEvRAmlmlmlT0_T0_T0_T0__T_PS1_PjjE13min_pos_board;
	add.s32 	%r291, %r290, %r283;
	st.shared.u32 	[%r291], %r287;
	add.s32 	%r292, %r414, %r12;
	add.s32 	%r293, %r284, %r24;
	ld.shared.u32 	%r294, [%r293];
	popc.b32 	%r295, %r294;
	setp.eq.s32 	%p50, %r295, 1;
	cvt.u16.u32 	%rs33, %r295;
	selp.b32 	%r296, -3, %r292, %p50;
	selp.b16 	%rs34, -1, %rs33, %p50;
	add.s32 	%r297, %r289, %r12;
	st.shared.u8 	[%r297], %rs34;
	add.s32 	%r298, %r291, %r24;
	st.shared.u32 	[%r298], %r296;
	add.s32 	%r299, %r292, %r12;
	add.s32 	%r300, %r293, %r24;
	ld.shared.u32 	%r301, [%r300];
	popc.b32 	%r302, %r301;
	setp.eq.s32 	%p51, %r302, 1;
	cvt.u16.u32 	%rs35, %r302;
	selp.b32 	%r303, -3, %r299, %p51;
	selp.b16 	%rs36, -1, %rs35, %p51;
	add.s32 	%r304, %r297, %r12;
	st.shared.u8 	[%r304], %rs36;
	add.s32 	%r305, %r298, %r24;
	st.shared.u32 	[%r305], %r303;
	add.s32 	%r306, %r299, %r12;
	add.s32 	%r307, %r300, %r24;
	ld.shared.u32 	%r308, [%r307];
	popc.b32 	%r309, %r308;
	setp.eq.s32 	%p52, %r309, 1;
	cvt.u16.u32 	%rs37, %r309;
	selp.b32 	%r310, -3, %r306, %p52;
	selp.b16 	%rs38, -1, %rs37, %p52;
	add.s32 	%r311, %r304, %r12;
	st.shared.u8 	[%r311], %rs38;
	add.s32 	%r312, %r305, %r24;
	st.shared.u32 	[%r312], %r310;
	add.s32 	%r414, %r306, %r12;
	setp.lt.u32 	%p53, %r414, 625;
	@%p53 bra 	$L__BB14_55;
$L__BB14_56:
	setp.gt.u32 	%p54, %r1, 112;
	bar.sync 	0;
	@%p54 bra 	$L__BB14_61;
	mov.u32 	%r418, %r1;
$L__BB14_58:
	mov.u32 	%r313, _ZZ10SearchTreeIjLj5ELj4ELj100EEvRAmlmlmlT0_T0_T0_T0__T_PS1_PjjE15min_value_board;
	add.s32 	%r79, %r313, %r418;
	ld.shared.u8 	%rs1, [%r79+512];
	ld.shared.u8 	%rs39, [%r79];
	setp.gt.u16 	%p55, %rs1, %rs39;
	@%p55 bra 	$L__BB14_60;
	shl.b32 	%r314, %r418, 2;
	mov.u32 	%r315, _ZZ10SearchTreeIjLj5ELj4ELj100EEvRAmlmlmlT0_T0_T0_T0__T_PS1_PjjE13min_pos_board;
	add.s32 	%r316, %r315, %r314;
	ld.shared.u32 	%r317, [%r316+2048];
	st.shared.u32 	[%r316], %r317;
	st.shared.u8 	[%r79], %rs1;
$L__BB14_60:
	add.s32 	%r418, %r418, %r12;
	setp.lt.u32 	%p56, %r418, 113;
	@%p56 bra 	$L__BB14_58;
$L__BB14_61:
	setp.gt.u32 	%p57, %r1, 255;
	bar.sync 	0;
	@%p57 bra 	$L__BB14_66;
	mov.u32 	%r419, %r1;
$L__BB14_63:
	mov.u32 	%r318, _ZZ10SearchTreeIjLj5ELj4ELj100EEvRAmlmlmlT0_T0_T0_T0__T_PS1_PjjE15min_value_board;
	add.s32 	%r82, %r318, %r419;
	ld.shared.u8 	%rs2, [%r82+256];
	ld.shared.u8 	%rs40, [%r82];
	setp.gt.u16 	%p58, %rs2, %rs40;
	@%p58 bra 	$L__BB14_65;
	shl.b32 	%r319, %r419, 2;
	mov.u32 	%r320, _ZZ10SearchTreeIjLj5ELj4ELj100EEvRAmlmlmlT0_T0_T0_T0__T_PS1_PjjE13min_pos_board;
	add.s32 	%r321, %r320, %r319;
	ld.shared.u32 	%r322, [%r321+1024];
	st.shared.u32 	[%r321], %r322;
	st.shared.u8 	[%r82], %rs2;
$L__BB14_65:
	add.s32 	%r419, %r419, %r12;
	setp.lt.u32 	%p59, %r419, 256;
	@%p59 bra 	$L__BB14_63;
$L__BB14_66:
	setp.gt.u32 	%p60, %r1, 127;
	bar.sync 	0;
	@%p60 bra 	$L__BB14_71;
	mov.u32 	%r420, %r1;
$L__BB14_68:
	mov.u32 	%r323, _ZZ10SearchTreeIjLj5ELj4ELj100EEvRAmlmlmlT0_T0_T0_T0__T_PS1_PjjE15min_value_board;
	add.s32 	%r85, %r323, %r420;
	ld.shared.u8 	%rs3, [%r85+128];
	ld.shared.u8 	%rs41, [%r85];
	setp.gt.u16 	%p61, %rs3, %rs41;
	@%p61 bra 	$L__BB14_70;
	shl.b32 	%r324, %r420, 2;
	mov.u32 	%r325, _ZZ10SearchTreeIjLj5ELj4ELj100EEvRAmlmlmlT0_T0_T0_T0__T_PS1_PjjE13min_pos_board;
	add.s32 	%r326, %r325, %r324;
	ld.shared.u32 	%r327, [%r326+512];
	st.shared.u32 	[%r326], %r327;
	st.shared.u8 	[%r85], %rs3;
$L__BB14_70:
	add.s32 	%r420, %r420, %r12;
	setp.lt.u32 	%p62, %r420, 128;
	@%p62 bra 	$L__BB14_68;
$L__BB14_71:
	setp.gt.u32 	%p63, %r1, 63;
	bar.sync 	0;
	@%p63 bra 	$L__BB14_76;
	mov.u32 	%r421, %r1;
$L__BB14_73:
	mov.u32 	%r328, _ZZ10SearchTreeIjLj5ELj4ELj100EEvRAmlmlmlT0_T0_T0_T0__T_PS1_PjjE15min_value_board;
	add.s32 	%r88, %r328, %r421;
	ld.shared.u8 	%rs4, [%r88+64];
	ld.shared.u8 	%rs42, [%r88];
	setp.gt.u16 	%p64, %rs4, %rs42;
	@%p64 bra 	$L__BB14_75;
	shl.b32 	%r329, %r421, 2;
	mov.u32 	%r330, _ZZ10SearchTreeIjLj5ELj4ELj100EEvRAmlmlmlT0_T0_T0_T0__T_PS1_PjjE13min_pos_board;
	add.s32 	%r331, %r330, %r329;
	ld.shared.u32 	%r332, [%r331+256];
	st.shared.u32 	[%r331], %r332;
	st.shared.u8 	[%r88], %rs4;
$L__BB14_75:
	add.s32 	%r421, %r421, %r12;
	setp.lt.u32 	%p65, %r421, 64;
	@%p65 bra 	$L__BB14_73;
$L__BB14_76:
	setp.gt.u32 	%p66, %r1, 31;
	bar.sync 	0;
	@%p66 bra 	$L__BB14_81;
	mov.u32 	%r422, %r1;
$L__BB14_78:
	mov.u32 	%r333, _ZZ10SearchTreeIjLj5ELj4ELj100EEvRAmlmlmlT0_T0_T0_T0__T_PS1_PjjE15min_value_board;
	add.s32 	%r91, %r333, %r422;
	ld.shared.u8 	%rs5, [%r91+32];
	ld.shared.u8 	%rs43, [%r91];
	setp.gt.u16 	%p67, %rs5, %rs43;
	@%p67 bra 	$L__BB14_80;
	shl.b32 	%r334, %r422, 2;
	mov.u32 	%r335, _ZZ10SearchTreeIjLj5ELj4ELj100EEvRAmlmlmlT0_T0_T0_T0__T_PS1_PjjE13min_pos_board;
	add.s32 	%r336, %r335, %r334;
	ld.shared.u32 	%r337, [%r336+128];
	st.shared.u32 	[%r336], %r337;
	st.shared.u8 	[%r91], %rs5;
$L__BB14_80:
	add.s32 	%r422, %r422, %r12;
	setp.lt.u32 	%p68, %r422, 32;
	@%p68 bra 	$L__BB14_78;
$L__BB14_81:
	setp.gt.u32 	%p69, %r1, 15;
	bar.sync 	0;
	@%p69 bra 	$L__BB14_86;
	mov.u32 	%r423, %r1;
$L__BB14_83:
	mov.u32 	%r338, _ZZ10SearchTreeIjLj5ELj4ELj100EEvRAmlmlmlT0_T0_T0_T0__T_PS1_PjjE15min_value_board;
	add.s32 	%r94, %r338, %r423;
	ld.shared.u8 	%rs6, [%r94+16];
	ld.shared.u8 	%rs44, [%r94];
	setp.gt.u16 	%p70, %rs6, %rs44;
	@%p70 bra 	$L__BB14_85;
	shl.b32 	%r339, %r423, 2;
	mov.u32 	%r340, _ZZ10SearchTreeIjLj5ELj4ELj100EEvRAmlmlmlT0_T0_T0_T0__T_PS1_PjjE13min_pos_board;
	add.s32 	%r341, %r340, %r339;
	ld.shared.u32 	%r342, [%r341+64];
	st.shared.u32 	[%r341], %r342;
	st.shared.u8 	[%r94], %rs6;
$L__BB14_85:
	add.s32 	%r423, %r423, %r12;
	setp.lt.u32 	%p71, %r423, 16;
	@%p71 bra 	$L__BB14_83;
$L__BB14_86:
	setp.gt.u32 	%p72, %r1, 7;
	bar.sync 	0;
	@%p72 bra 	$L__BB14_91;
	mov.u32 	%r424, %r1;
$L__BB14_88:
	mov.u32 	%r343, _ZZ10SearchTreeIjLj5ELj4ELj100EEvRAmlmlmlT0_T0_T0_T0__T_PS1_PjjE15min_value_board;
	add.s32 	%r97, %r343, %r424;
	ld.shared.u8 	%rs7, [%r97+8];
	ld.shared.u8 	%rs45, [%r97];
	setp.gt.u16 	%p73, %rs7, %rs45;
	@%p73 bra 	$L__BB14_90;
	shl.b32 	%r344, %r424, 2;
	mov.u32 	%r345, _ZZ10SearchTreeIjLj5ELj4ELj100EEvRAmlmlmlT0_T0_T0_T0__T_PS1_PjjE13min_pos_board;
	add.s32 	%r346, %r345, %r344;
	ld.shared.u32 	%r347, [%r346+32];
	st.shared.u32 	[%r346], %r347;
	st.shared.u8 	[%r97], %rs7;
$L__BB14_90:
	add.s32 	%r424, %r424, %r12;
	setp.lt.u32 	%p74, %r424, 8;
	@%p74 bra 	$L__BB14_88;
$L__BB14_91:
	setp.gt.u32 	%p75, %r1, 3;
	bar.sync 	0;
	@%p75 bra 	$L__BB14_96;
	mov.u32 	%r425, %r1;
$L__BB14_93:
	mov.u32 	%r348, _ZZ10SearchTreeIjLj5ELj4ELj100EEvRAmlmlmlT0_T0_T0_T0__T_PS1_PjjE15min_value_board;
	add.s32 	%r100, %r348, %r425;
	ld.shared.u8 	%rs8, [%r100+4];
	ld.shared.u8 	%rs46, [%r100];
	setp.gt.u16 	%p76, %rs8, %rs46;
	@%p76 bra 	$L__BB14_95;
	shl.b32 	%r349, %r425, 2;
	mov.u32 	%r350, _ZZ10SearchTreeIjLj5ELj4ELj100EEvRAmlmlmlT0_T0_T0_T0__T_PS1_PjjE13min_pos_board;
	add.s32 	%r351, %r350, %r349;
	ld.shared.u32 	%r352, [%r351+16];
	st.shared.u32 	[%r351], %r352;
	st.shared.u8 	[%r100], %rs8;
$L__BB14_95:
	add.s32 	%r425, %r425, %r12;
	setp.lt.u32 	%p77, %r425, 4;
	@%p77 bra 	$L__BB14_93;
$L__BB14_96:
	setp.gt.u32 	%p78, %r1, 1;
	bar.sync 	0;
	@%p78 bra 	$L__BB14_101;
	mov.u32 	%r426, %r1;
$L__BB14_98:
	mov.u32 	%r353, _ZZ10SearchTreeIjLj5ELj4ELj100EEvRAmlmlmlT0_T0_T0_T0__T_PS1_PjjE15min_value_board;
	add.s32 	%r103, %r353, %r426;
	ld.shared.u8 	%rs9, [%r103+2];
	ld.shared.u8 	%rs47, [%r103];
	setp.gt.u16 	%p79, %rs9, %rs47;
	@%p79 bra 	$L__BB14_100;
	shl.b32 	%r354, %r426, 2;
	mov.u32 	%r355, _ZZ10SearchTreeIjLj5ELj4ELj100EEvRAmlmlmlT0_T0_T0_T0__T_PS1_PjjE13min_pos_board;
	add.s32 	%r356, %r355, %r354;
	ld.shared.u32 	%r357, [%r356+8];
	st.shared.u32 	[%r356], %r357;
	st.shared.u8 	[%r103], %rs9;
$L__BB14_100:
	add.s32 	%r426, %r426, %r12;
	setp.lt.u32 	%p80, %r426, 2;
	@%p80 bra 	$L__BB14_98;
$L__BB14_101:
	bar.sync 	0;
	@%p16 bra 	$L__BB14_104;
	ld.shared.u8 	%rs10, [_ZZ10SearchTreeIjLj5ELj4ELj100EEvRAmlmlmlT0_T0_T0_T0__T_PS1_PjjE15min_value_board+1];
	ld.shared.u8 	%rs48, [_ZZ10SearchTreeIjLj5ELj4ELj100EEvRAmlmlmlT0_T0_T0_T0__T_PS1_PjjE15min_value_board];
	setp.gt.u16 	%p82, %rs10, %rs48;
	@%p82 bra 	$L__BB14_104;
	ld.shared.u32 	%r358, [_ZZ10SearchTreeIjLj5ELj4ELj100EEvRAmlmlmlT0_T0_T0_T0__T_PS1_PjjE13min_pos_board+4];
	st.shared.u32 	[_ZZ10SearchTreeIjLj5ELj4ELj100EEvRAmlmlmlT0_T0_T0_T0__T_PS1_PjjE13min_pos_board], %r358;
	st.shared.u8 	[_ZZ10SearchTreeIjLj5ELj4ELj100EEvRAmlmlmlT0_T0_T0_T0__T_PS1_PjjE15min_value_board], %rs10;
$L__BB14_104:
	bar.sync 	0;
	bar.sync 	0;
	ld.shared.u32 	%r105, [_ZZ10SearchTreeIjLj5ELj4ELj100EEvRAmlmlmlT0_T0_T0_T0__T_PS1_PjjE13min_pos_board];
	setp.ne.s32 	%p83, %r105, -3;
	@%p83 bra 	$L__BB14_122;
	setp.gt.u32 	%p85, %r1, 624;
	@%p85 bra 	$L__BB14_112;
	setp.eq.s32 	%p86, %r18, 3;
	mov.u32 	%r434, %r1;
	@%p86 bra 	$L__BB14_109;
	add.s32 	%r362, %r17, 1;
	and.b32  	%r363, %r362, 3;
	mul.wide.u32 	%rd34, %r1, 4;
	add.s64 	%rd60, %rd2, %rd34;
	mul.wide.u32 	%rd11, %r12, 4;
	shl.b32 	%r364, %r1, 2;
	mov.u32 	%r365, _ZZ10SearchTreeIjLj5ELj4ELj100EEvRAmlmlmlT0_T0_T0_T0__T_PS1_PjjE11board_stack;
	add.s32 	%r366, %r365, %r364;
	mad.lo.s32 	%r428, %r406, 2500, %r366;
	neg.s32 	%r427, %r363;
	mad.lo.s32 	%r434, %r12, %r363, %r1;
$L__BB14_108:
	.pragma "nounroll";
	ld.shared.u32 	%r367, [%r428];
	st.global.u32 	[%rd60], %r367;
	add.s64 	%rd60, %rd60, %rd11;
	add.s32 	%r428, %r428, %r24;
	add.s32 	%r427, %r427, 1;
	setp.ne.s32 	%p87, %r427, 0;
	@%p87 bra 	$L__BB14_108;
$L__BB14_109:
	setp.lt.u32 	%p88, %r17, 3;
	@%p88 bra 	$L__BB14_112;
	shl.b32 	%r368, %r12, 1;
	add.s32 	%r433, %r434, %r368;
	mad.lo.s32 	%r432, %r12, 3, %r434;
	add.s32 	%r431, %r12, %r434;
	shl.b32 	%r369, %r434, 2;
	mov.u32 	%r370, _ZZ10SearchTreeIjLj5ELj4ELj100EEvRAmlmlmlT0_T0_T0_T0__T_PS1_PjjE11board_stack;
	add.s32 	%r371, %r370, %r369;
	mad.lo.s32 	%r430, %r406, 2500, %r371;
	shl.b32 	%r118, %r12, 3;
	mul.lo.s32 	%r119, %r12, 12;
$L__BB14_111:
	ld.shared.u32 	%r372, [%r430];
	mul.wide.u32 	%rd35, %r434, 4;
	add.s64 	%rd36, %rd2, %rd35;
	st.global.u32 	[%rd36], %r372;
	add.s32 	%r373, %r434, %r12;
	add.s32 	%r374, %r430, %r24;
	ld.shared.u32 	%r375, [%r374];
	mul.wide.u32 	%rd37, %r431, 4;
	add.s64 	%rd38, %rd2, %rd37;
	st.global.u32 	[%rd38], %r375;
	add.s32 	%r376, %r373, %r12;
	add.s32 	%r377, %r430, %r118;
	ld.shared.u32 	%r378, [%r377];
	mul.wide.u32 	%rd39, %r433, 4;
	add.s64 	%rd40, %rd2, %rd39;
	st.global.u32 	[%rd40], %r378;
	add.s32 	%r379, %r376, %r12;
	add.s32 	%r380, %r430, %r119;
	ld.shared.u32 	%r381, [%r380];
	mul.wide.u32 	%rd41, %r432, 4;
	add.s64 	%rd42, %rd2, %rd41;
	st.global.u32 	[%rd42], %r381;
	add.s32 	%r434, %r379, %r12;
	add.s32 	%r433, %r433, %r24;
	add.s32 	%r432, %r432, %r24;
	add.s32 	%r431, %r431, %r24;
	add.s32 	%r430, %r430, %r29;
	setp.lt.u32 	%p89, %r434, 625;
	@%p89 bra 	$L__BB14_111;
$L__BB14_112:
	setp.ne.s32 	%p90, %r1, 0;
	@%p90 bra 	$L__BB14_128;
	mov.b32 	%r382, -2;
	st.global.u32 	[%rd3], %r382;
	bra.uni 	$L__BB14_128;
$L__BB14_114:
	@%p10 bra 	$L__BB14_121;
	setp.eq.s32 	%p92, %r18, 3;
	mov.u32 	%r415, %r1;
	@%p92 bra 	$L__BB14_119;
	setp.eq.s32 	%p93, %r18, 0;
	ld.shared.u32 	%r383, [%r27];
	add.s64 	%rd6, %rd58, %rd43;
	st.global.u32 	[%rd6], %r383;
	mov.u32 	%r415, %r16;
	@%p93 bra 	$L__BB14_119;
	setp.eq.s32 	%p94, %r18, 1;
	ld.shared.u32 	%r384, [%r28];
	add.s64 	%rd7, %rd6, %rd44;
	st.global.u32 	[%rd7], %r384;
	mov.u32 	%r415, %r19;
	@%p94 bra 	$L__BB14_119;
	add.s32 	%r385, %r28, %r24;
	ld.shared.u32 	%r386, [%r385];
	mul.wide.s32 	%rd45, %r12, 4;
	add.s64 	%rd46, %rd7, %rd45;
	st.global.u32 	[%rd46], %r386;
	mov.u32 	%r415, %r20;
$L__BB14_119:
	setp.lt.u32 	%p95, %r17, 3;
	@%p95 bra 	$L__BB14_121;
$L__BB14_120:
	shl.b32 	%r387, %r415, 2;
	mov.u32 	%r388, _ZZ10SearchTreeIjLj5ELj4ELj100EEvRAmlmlmlT0_T0_T0_T0__T_PS1_PjjE11board_stack;
	add.s32 	%r389, %r388, %r387;
	add.s32 	%r390, %r389, 7500;
	ld.shared.u32 	%r391, [%r389+7500];
	mul.wide.u32 	%rd47, %r415, 4;
	add.s64 	%rd48, %rd58, %rd47;
	st.global.u32 	[%rd48], %r391;
	add.s32 	%r392, %r415, %r12;
	add.s32 	%r393, %r390, %r24;
	ld.shared.u32 	%r394, [%r393];
	mul.wide.u32 	%rd49, %r392, 4;
	add.s64 	%rd50, %rd58, %rd49;
	st.global.u32 	[%rd50], %r394;
	add.s32 	%r395, %r392, %r12;
	add.s32 	%r396, %r393, %r24;
	ld.shared.u32 	%r397, [%r396];
	mul.wide.u32 	%rd51, %r395, 4;
	add.s64 	%rd52, %rd58, %rd51;
	st.global.u32 	[%rd52], %r397;
	add.s32 	%r398, %r395, %r12;
	add.s32 	%r399, %r396, %r24;
	ld.shared.u32 	%r400, [%r399];
	mul.wide.u32 	%rd53, %r398, 4;
	add.s64 	%rd54, %rd58, %rd53;
	st.global.u32 	[%rd54], %r400;
	add.s32 	%r415, %r398, %r12;
	setp.lt.u32 	%p96, %r415, 625;
	@%p96 bra 	$L__BB14_120;
$L__BB14_121:
	add.s64 	%rd58, %rd58, 2500;
	add.s64 	%rd59, %rd59, 2500;
	mov.b32 	%r406, 3;
	bra.uni 	$L__BB14_10;
$L__BB14_122:
	@%p16 bra 	$L__BB14_124;
	st.shared.u32 	[%r45], %r105;
	shl.b32 	%r359, %r105, 2;
	add.s32 	%r360, %r33, %r359;
	ld.shared.u32 	%r361, [%r360];
	st.shared.u32 	[%r31], %r361;
$L__BB14_124:
	add.s32 	%r406, %r406, 1;
	bra.uni 	$L__BB14_10;
$L__BB14_125:
	add.s32 	%r38, %r406, -1;
	setp.eq.s32 	%p97, %r406, 1;
	mov.u32 	%r406, %r38;
	@%p97 bra 	$L__BB14_126;
	bra.uni 	$L__BB14_10;
$L__BB14_126:
	setp.ne.s32 	%p98, %r1, 0;
	@%p98 bra 	$L__BB14_128;
	sub.s64 	%rd55, %rd59, %rd14;
	shr.u64 	%rd56, %rd55, 2;
	mul.lo.s64 	%rd57, %rd56, -3276141747490816367;
	st.global.u32 	[%rd3], %rd57;
$L__BB14_128:
	ret;

}
	// .globl	_Z8FinalizeIjLj5EEvRAmlmlmlT0_T0_T0_T0__T_RAmlmlmlT0_T0_T0_T0__i
.visible .entry _Z8FinalizeIjLj5EEvRAmlmlmlT0_T0_T0_T0__T_RAmlmlmlT0_T0_T0_T0__i(
	.param .u64 .ptr .align 1 _Z8FinalizeIjLj5EEvRAmlmlmlT0_T0_T0_T0__T_RAmlmlmlT0_T0_T0_T0__i_param_0,
	.param .u64 .ptr .align 1 _Z8FinalizeIjLj5EEvRAmlmlmlT0_T0_T0_T0__T_RAmlmlmlT0_T0_T0_T0__i_param_1
)
{
	.reg .pred 	%p<12>;
	.reg .b32 	%r<65>;
	.reg .b64 	%rd<24>;

	ld.param.u64 	%rd7, [_Z8FinalizeIjLj5EEvRAmlmlmlT0_T0_T0_T0__T_RAmlmlmlT0_T0_T0_T0__i_param_0];
	ld.param.u64 	%rd8, [_Z8FinalizeIjLj5EEvRAmlmlmlT0_T0_T0_T0__T_RAmlmlmlT0_T0_T0_T0__i_param_1];
	cvta.to.global.u64 	%rd1, %rd8;
	cvta.to.global.u64 	%rd2, %rd7;
	mov.u32 	%r64, %tid.x;
	setp.gt.u32 	%p1, %r64, 624;
	@%p1 bra 	$L__BB15_7;
	mov.u32 	%r2, %ntid.x;
	add.s32 	%r21, %r64, %r2;
	max.u32 	%r22, %r21, 625;
	setp.lt.u32 	%p2, %r21, 625;
	selp.u32 	%r23, 1, 0, %p2;
	add.s32 	%r24, %r21, %r23;
	sub.s32 	%r25, %r22, %r24;
	div.u32 	%r26, %r25, %r2;
	add.s32 	%r3, %r26, %r23;
	and.b32  	%r27, %r3, 3;
	setp.eq.s32 	%p3, %r27, 3;
	@%p3 bra 	$L__BB15_4;
	add.s32 	%r28, %r3, 1;
	and.b32  	%r29, %r28, 3;
	mul.wide.u32 	%rd23, %r64, 4;
	mul.wide.u32 	%rd4, %r2, 4;
	neg.s32 	%r59, %r29;
	mad.lo.s32 	%r64, %r2, %r29, %r64;
$L__BB15_3:
	.pragma "nounroll";
	add.s64 	%rd9, %rd2, %rd23;
	ld.global.u32 	%r30, [%rd9];
	popc.b32 	%r31, %r30;
	setp.eq.s32 	%p4, %r31, 1;
	clz.b32 	%r32, %r30;
	sub.s32 	%r33, 32, %r32;
	selp.b32 	%r34, %r33, 0, %p4;
	add.s64 	%rd10, %rd1, %rd23;
	st.global.u32 	[%rd10], %r34;
	add.s64 	%rd23, %rd23, %rd4;
	add.s32 	%r59, %r59, 1;
	setp.ne.s32 	%p5, %r59, 0;
	@%p5 bra 	$L__BB15_3;
$L__BB15_4:
	setp.lt.u32 	%p6, %r3, 3;
	@%p6 bra 	$L__BB15_7;
	shl.b32 	%r35, %r2, 1;
	add.s32 	%r63, %r64, %r35;
	shl.b32 	%r10, %r2, 2;
	mad.lo.s32 	%r62, %r2, 3, %r64;
	add.s32 	%r61, %r2, %r64;
$L__BB15_6:
	mul.wide.u32 	%rd11, %r64, 4;
	add.s64 	%rd12, %rd2, %rd11;
	ld.global.u32 	%r36, [%rd12];
	popc.b32 	%r37, %r36;
	setp.eq.s32 	%p7, %r37, 1;
	clz.b32 	%r38, %r36;
	sub.s32 	%r39, 32, %r38;
	selp.b32 	%r40, %r39, 0, %p7;
	add.s64 	%rd13, %rd1, %rd11;
	st.global.u32 	[%rd13], %r40;
	add.s32 	%r41, %r64, %r2;
	mul.wide.u32 	%rd14, %r61, 4;
	add.s64 	%rd15, %rd2, %rd14;
	ld.global.u32 	%r42, [%rd15];
	popc.b32 	%r43, %r42;
	setp.eq.s32 	%p8, %r43, 1;
	clz.b32 	%r44, %r42;
	sub.s32 	%r45, 32, %r44;
	selp.b32 	%r46, %r45, 0, %p8;
	add.s64 	%rd16, %rd1, %rd14;
	st.global.u32 	[%rd16], %r46;
	add.s32 	%r47, %r41, %r2;
	mul.wide.u32 	%rd17, %r63, 4;
	add.s64 	%rd18, %rd2, %rd17;
	ld.global.u32 	%r48, [%rd18];
	popc.b32 	%r49, %r48;
	setp.eq.s32 	%p9, %r49, 1;
	clz.b32 	%r50, %r48;
	sub.s32 	%r51, 32, %r50;
	selp.b32 	%r52, %r51, 0, %p9;
	add.s64 	%rd19, %rd1, %rd17;
	st.global.u32 	[%rd19], %r52;
	add.s32 	%r53, %r47, %r2;
	mul.wide.u32 	%rd20, %r62, 4;
	add.s64 	%rd21, %rd2, %rd20;
	ld.global.u32 	%r54, [%rd21];
	popc.b32 	%r55, %r54;
	setp.eq.s32 	%p10, %r55, 1;
	clz.b32 	%r56, %r54;
	sub.s32 	%r57, 32, %r56;
	selp.b32 	%r58, %r57, 0, %p10;
	add.s64 	%rd22, %rd1, %rd20;
	st.global.u32 	[%rd22], %r58;
	add.s32 	%r64, %r53, %r2;
	add.s32 	%r63, %r63, %r10;
	add.s32 	%r62, %r62, %r10;
	add.s32 	%r61, %r61, %r10;
	setp.lt.u32 	%p11, %r64, 625;
	@%p11 bra 	$L__BB15_6;
$L__BB15_7:
	ret;

}
	// .globl	_Z10InitializeIyLj6ELj100EEvRAmlmlmlT0_T0_T0_T0__T_RAmlmlmlT0_T0_T0_T0__iPb
.visible .entry _Z10InitializeIyLj6ELj100EEvRAmlmlmlT0_T0_T0_T0__T_RAmlmlmlT0_T0_T0_T0__iPb(
	.param .u64 .ptr .align 1 _Z10InitializeIyLj6ELj100EEvRAmlmlmlT0_T0_T0_T0__T_RAmlmlmlT0_T0_T0_T0__iPb_param_0,
	.param .u64 .ptr .align 1 _Z10InitializeIyLj6ELj100EEvRAmlmlmlT0_T0_T0_T0__T_RAmlmlmlT0_T0_T0_T0__iPb_param_1,
	.param .u64 .ptr .align 1 _Z10InitializeIyLj6ELj100EEvRAmlmlmlT0_T0_T0_T0__T_RAmlmlmlT0_T0_T0_T0__iPb_param_2
)
{
	.reg .pred 	%p<37>;
	.reg .b16 	%rs<29>;
	.reg .b32 	%r<190>;
	.reg .b64 	%rd<51>;
	// demoted variable
	.shared .align 8 .b8 _ZZ10InitializeIyLj6ELj100EEvRAmlmlmlT0_T0_T0_T0__T_RAmlmlmlT0_T0_T0_T0__iPbE5board[10368];
	// demoted variable
	.shared .align 4 .b8 _ZZ10InitializeIyLj6ELj100EEvRAmlmlmlT0_T0_T0_T0__T_RAmlmlmlT0_T0_T0_T0__iPbE6pivots[400];
	// demoted variable
	.shared .align 4 .u32 _ZZ10InitializeIyLj6ELj100EEvRAmlmlmlT0_T0_T0_T0__T_RAmlmlmlT0_T0_T0_T0__iPbE11pivot_count;
	ld.param.u64 	%rd11, [_Z10InitializeIyLj6ELj100EEvRAmlmlmlT0_T0_T0_T0__T_RAmlmlmlT0_T0_T0_T0__iPb_param_0];
	ld.param.u64 	%rd10, [_Z10InitializeIyLj6ELj100EEvRAmlmlmlT0_T0_T0_T0__T_RAmlmlmlT0_T0_T0_T0__iPb_param_1];
	ld.param.u64 	%rd12, [_Z10InitializeIyLj6ELj100EEvRAmlmlmlT0_T0_T0_T0__T_RAmlmlmlT0_T0_T0_T0__iPb_param_2];
	cvta.to.global.u64 	%rd1, %rd11;
	cvta.to.global.u64 	%rd2, %rd12;
	mov.u32 	%r184, %tid.x;
	setp.ne.s32 	%p1, %r184, 0;
	@%p1 bra 	$L__BB16_2;
	mov.b32 	%r82, 0;
	st.shared.u32 	[_ZZ10InitializeIyLj6ELj100EEvRAmlmlmlT0_T0_T0_T0__T_RAmlmlmlT0_T0_T0_T0__iPbE11pivot_count], %r82;
	mov.b16 	%rs5, 1;
	st.global.u8 	[%rd2], %rs5;
$L__BB16_2:
	mov.u32 	%r2, %ntid.x;
	add.s32 	%r83, %r184, %r2;
	max.u32 	%r84, %r83, 1296;
	setp.lt.u32 	%p2, %r83, 1296;
	selp.u32 	%r85, 1, 0, %p2;
	add.s32 	%r86, %r83, %r85;
	sub.s32 	%r87, %r84, %r86;
	div.u32 	%r88, %r87, %r2;
	add.s32 	%r3, %r88, %r85;
	add.s32 	%r89, %r3, 1;
	and.b32  	%r4, %r89, 3;
	and.b32  	%r5, %r3, 3;
	setp.eq.s32 	%p3, %r5, 3;
	mov.u32 	%r176, %r184;
	@%p3 bra 	$L__BB16_5;
	shl.b32 	%r90, %r184, 3;
	mov.u32 	%r91, _ZZ10InitializeIyLj6ELj100EEvRAmlmlmlT0_T0_T0_T0__T_RAmlmlmlT0_T0_T0_T0__iPbE5board;
	add.s32 	%r173, %r91, %r90;
	shl.b32 	%r7, %r2, 3;
	neg.s32 	%r172, %r4;
	mad.lo.s32 	%r176, %r2, %r4, %r184;
$L__BB16_4:
	.pragma "nounroll";
	mov.b64 	%rd13, 68719476735;
	st.shared.u64 	[%r173], %rd13;
	add.s32 	%r173, %r173, %r7;
	add.s32 	%r172, %r172, 1;
	setp.ne.s32 	%p4, %r172, 0;
	@%p4 bra 	$L__BB16_4;
$L__BB16_5:
	setp.lt.u32 	%p5, %r3, 3;
	@%p5 bra 	$L__BB16_8;
	shl.b32 	%r15, %r2, 2;
	shl.b32 	%r16, %r2, 3;
	shl.b32 	%r92, %r176, 3;
	mov.u32 	%r93, _ZZ10InitializeIyLj6ELj100EEvRAmlmlmlT0_T0_T0_T0__T_RAmlmlmlT0_T0_T0_T0__iPbE5board;
	add.s32 	%r175, %r93, %r92;
	shl.b32 	%r18, %r2, 5;
	shl.b32 	%r19, %r2, 4;
	mul.lo.s32 	%r20, %r2, 24;
$L__BB16_7:
	mov.b64 	%rd14, 68719476735;
	st.shared.u64 	[%r175], %rd14;
	add.s32 	%r94, %r175, %r16;
	st.shared.u64 	[%r94], %rd14;
	add.s32 	%r95, %r175, %r19;
	st.shared.u64 	[%r95], %rd14;
	add.s32 	%r96, %r175, %r20;
	st.shared.u64 	[%r96], %rd14;
	add.s32 	%r176, %r176, %r15;
	add.s32 	%r175, %r175, %r18;
	setp.lt.u32 	%p6, %r176, 1296;
	@%p6 bra 	$L__BB16_7;
$L__BB16_8:
	bar.sync 	0;
	cvt.u16.u32 	%rs6, %r184;
	mul.hi.u16 	%rs7, %rs6, 1873;
	mul.lo.s16 	%rs8, %rs7, 35;
	sub.s16 	%rs1, %rs6, %rs8;
	cvt.u32.u16 	%r25, %rs1;
	mul.lo.s16 	%rs9, %rs1, 52;
	shr.u16 	%rs10, %rs9, 8;
	cvt.u32.u16 	%r26, %rs10;
	mul.lo.s16 	%rs11, %rs10, 5;
	sub.s16 	%rs12, %rs1, %rs11;
	cvt.u32.u16 	%r98, %rs12;
	and.b32  	%r27, %r98, 255;
	cvta.to.global.u64 	%rd3, %rd10;
	mov.b32 	%r28, 0;
	mov.u64 	%rd25, $str;
$L__BB16_9:
	mul.wide.u32 	%rd15, %r28, 4;
	add.s64 	%rd16, %rd3, %rd15;
	ld.global.u32 	%r29, [%rd16];
	setp.eq.s32 	%p7, %r29, 0;
	@%p7 bra 	$L__BB16_40;
	setp.ne.s32 	%p8, %r184, 0;
	add.s32 	%r99, %r29, -1;
	mov.b64 	%rd17, 1;
	shl.b64 	%rd4, %rd17, %r99;
	@%p8 bra 	$L__BB16_12;
	shl.b32 	%r100, %r28, 3;
	mov.u32 	%r101, _ZZ10InitializeIyLj6ELj100EEvRAmlmlmlT0_T0_T0_T0__T_RAmlmlmlT0_T0_T0_T0__iPbE5board;
	add.s32 	%r102, %r101, %r100;
	st.shared.u64 	[%r102], %rd4;
$L__BB16_12:
	setp.gt.u32 	%p9, %r184, 34;
	bar.sync 	0;
	cvt.u16.u32 	%rs2, %r28;
	mul.hi.u16 	%rs13, %rs2, -7281;
	shr.u16 	%rs3, %rs13, 5;
	cvt.u32.u16 	%r178, %rs3;
	mul.lo.s16 	%rs14, %rs3, 36;
	sub.s16 	%rs4, %rs2, %rs14;
	cvt.u32.u16 	%r179, %rs4;
	@%p9 bra 	$L__BB16_14;
	setp.ge.u16 	%p15, %rs1, %rs4;
	selp.u32 	%r112, 1, 0, %p15;
	add.s32 	%r179, %r25, %r112;
	bra.uni 	$L__BB16_18;
$L__BB16_14:
	setp.gt.u32 	%p10, %r184, 69;
	@%p10 bra 	$L__BB16_16;
	setp.ge.u16 	%p14, %rs1, %rs3;
	selp.u32 	%r111, 1, 0, %p14;
	add.s32 	%r178, %r25, %r111;
	bra.uni 	$L__BB16_18;
$L__BB16_16:
	setp.gt.u32 	%p11, %r184, 94;
	@%p11 bra 	$L__BB16_22;
	shr.u16 	%rs15, %rs2, 3;
	mul.hi.u16 	%rs16, %rs15, 4855;
	shr.u16 	%rs17, %rs16, 1;
	mul.lo.s16 	%rs18, %rs17, 6;
	cvt.u32.u16 	%r103, %rs18;
	add.s32 	%r104, %r103, %r26;
	mul.lo.s16 	%rs19, %rs4, 171;
	shr.u16 	%rs20, %rs19, 10;
	mul.lo.s16 	%rs21, %rs20, 6;
	sub.s16 	%rs22, %rs4, %rs21;
	cvt.u32.u16 	%r105, %rs22;
	and.b32  	%r106, %r105, 255;
	sub.s32 	%r107, %r179, %r106;
	add.s32 	%r108, %r107, %r27;
	setp.ge.u32 	%p12, %r104, %r178;
	selp.u32 	%r109, 1, 0, %p12;
	add.s32 	%r178, %r104, %r109;
	setp.ge.u32 	%p13, %r108, %r179;
	selp.u32 	%r110, 1, 0, %p13;
	add.s32 	%r179, %r108, %r110;
$L__BB16_18:
	mad.lo.s32 	%r38, %r178, 36, %r179;
	shl.b32 	%r113, %r38, 3;
	mov.u32 	%r114, _ZZ10InitializeIyLj6ELj100EEvRAmlmlmlT0_T0_T0_T0__T_RAmlmlmlT0_T0_T0_T0__iPbE5board;
	add.s32 	%r115, %r114, %r113;
	ld.shared.u64 	%rd18, [%r115];
	popc.b64 	%r116, %rd18;
	cvt.u64.u32 	%rd20, %r116;
	not.b64 	%rd21, %rd4;
	and.b64  	%rd22, %rd18, %rd21;
	st.shared.u64 	[%r115], %rd22;
	popc.b64 	%r39, %rd22;
	cvt.u64.u32 	%rd23, %r39;
	min.u64 	%rd24, %rd20, 2;
	setp.le.u64 	%p16, %rd24, %rd23;
	@%p16 bra 	$L__BB16_22;
	atom.shared.add.u32 	%r40, [_ZZ10InitializeIyLj6ELj100EEvRAmlmlmlT0_T0_T0_T0__T_RAmlmlmlT0_T0_T0_T0__iPbE11pivot_count], 1;
	setp.lt.u32 	%p17, %r40, 100;
	@%p17 bra 	$L__BB16_21;
	cvta.global.u64 	%rd26, %rd25;
	{ // callseq 16, 0
	.param .b64 param0;
	st.param.b64 	[param0], %rd26;
	.param .b64 param1;
	st.param.b64 	[param1], 0;
	.param .b32 retval0;
	call.uni (retval0), 
	vprintf, 
	(
	param0, 
	param1
	);
	ld.param.b32 	%r122, [retval0];
	} // callseq 16
	bra.uni 	$L__BB16_22;
$L__BB16_21:
	mad.lo.s32 	%r117, %r38, %r39, %r39;
	add.s32 	%r118, %r117, -1;
	shl.b32 	%r119, %r40, 2;
	mov.u32 	%r120, _ZZ10InitializeIyLj6ELj100EEvRAmlmlmlT0_T0_T0_T0__T_RAmlmlmlT0_T0_T0_T0__iPbE6pivots;
	add.s32 	%r121, %r120, %r119;
	st.shared.u32 	[%r121], %r118;
$L__BB16_22:
	bar.sync 	0;
	ld.shared.u32 	%r124, [_ZZ10InitializeIyLj6ELj100EEvRAmlmlmlT0_T0_T0_T0__T_RAmlmlmlT0_T0_T0_T0__iPbE11pivot_count];
	setp.eq.s32 	%p18, %r124, 0;
	@%p18 bra 	$L__BB16_39;
$L__BB16_23:
	setp.ne.s32 	%p19, %r184, 0;
	bar.sync 	0;
	ld.shared.u32 	%r125, [_ZZ10InitializeIyLj6ELj100EEvRAmlmlmlT0_T0_T0_T0__T_RAmlmlmlT0_T0_T0_T0__iPbE11pivot_count];
	shl.b32 	%r126, %r125, 2;
	mov.u32 	%r127, _ZZ10InitializeIyLj6ELj100EEvRAmlmlmlT0_T0_T0_T0__T_RAmlmlmlT0_T0_T0_T0__iPbE6pivots;
	add.s32 	%r128, %r127, %r126;
	ld.shared.u32 	%r129, [%r128+-4];
	bar.sync 	0;
	@%p19 bra 	$L__BB16_25;
	ld.shared.u32 	%r130, [_ZZ10InitializeIyLj6ELj100EEvRAmlmlmlT0_T0_T0_T0__T_RAmlmlmlT0_T0_T0_T0__iPbE11pivot_count];
	add.s32 	%r131, %r130, -1;
	st.shared.u32 	[_ZZ10InitializeIyLj6ELj100EEvRAmlmlmlT0_T0_T0_T0__T_RAmlmlmlT0_T0_T0_T0__iPbE11pivot_count], %r131;
$L__BB16_25:
	bar.sync 	0;
	setp.ne.s32 	%p20, %r129, -1;
	@%p20 bra 	$L__BB16_28;
	setp.eq.s32 	%p31, %r184, 0;
	@%p31 bra 	$L__BB16_27;
	bra.uni 	$L__BB16_47;
$L__BB16_27:
	mov.b32 	%r160, 0;
	st.shared.u32 	[_ZZ10InitializeIyLj6ELj100EEvRAmlmlmlT0_T0_T0_T0__T_RAmlmlmlT0_T0_T0_T0__iPbE11pivot_count], %r160;
	mov.b16 	%rs28, 0;
	st.global.u8 	[%rd2], %rs28;
	bra.uni 	$L__BB16_47;
$L__BB16_28:
	setp.gt.u32 	%p21, %r184, 34;
	bar.sync 	0;
	shl.b32 	%r132, %r129, 3;
	mov.u32 	%r133, _ZZ10InitializeIyLj6ELj100EEvRAmlmlmlT0_T0_T0_T0__T_RAmlmlmlT0_T0_T0_T0__iPbE5board;
	add.s32 	%r134, %r133, %r132;
	ld.shared.u64 	%rd5, [%r134];
	mul.hi.u32 	%r135, %r129, 954437177;
	shr.u32 	%r180, %r135, 3;
	mul.lo.s32 	%r136, %r180, 36;
	sub.s32 	%r181, %r129, %r136;
	@%p21 bra 	$L__BB16_30;
	setp.le.u32 	%p27, %r181, %r25;
	selp.u32 	%r147, 1, 0, %p27;
	add.s32 	%r181, %r25, %r147;
	bra.uni 	$L__BB16_34;
$L__BB16_30:
	setp.gt.u32 	%p22, %r184, 69;
	@%p22 bra 	$L__BB16_32;
	setp.le.u32 	%p26, %r180, %r25;
	selp.u32 	%r146, 1, 0, %p26;
	add.s32 	%r180, %r25, %r146;
	bra.uni 	$L__BB16_34;
$L__BB16_32:
	setp.gt.u32 	%p23, %r184, 94;
	@%p23 bra 	$L__BB16_38;
	shr.u32 	%r137, %r129, 3;
	mul.hi.u32 	%r138, %r137, 159072863;
	mad.lo.s32 	%r139, %r138, 6, %r26;
	cvt.u16.u32 	%rs23, %r181;
	mul.lo.s16 	%rs24, %rs23, 171;
	shr.u16 	%rs25, %rs24, 10;
	mul.lo.s16 	%rs26, %rs25, 6;
	sub.s16 	%rs27, %rs23, %rs26;
	cvt.u32.u16 	%r140, %rs27;
	and.b32  	%r141, %r140, 255;
	sub.s32 	%r142, %r181, %r141;
	add.s32 	%r143, %r142, %r27;
	setp.ge.u32 	%p24, %r139, %r180;
	selp.u32 	%r144, 1, 0, %p24;
	add.s32 	%r180, %r139, %r144;
	setp.ge.u32 	%p25, %r143, %r181;
	selp.u32 	%r145, 1, 0, %p25;
	add.s32 	%r181, %r143, %r145;
$L__BB16_34:
	mad.lo.s32 	%r50, %r180, 36, %r181;
	shl.b32 	%r148, %r50, 3;
	add.s32 	%r150, %r133, %r148;
	ld.shared.u64 	%rd27, [%r150];
	popc.b64 	%r151, %rd27;
	cvt.u64.u32 	%rd29, %r151;
	not.b64 	%rd30, %rd5;
	and.b64  	%rd31, %rd27, %rd30;
	st.shared.u64 	[%r150], %rd31;
	popc.b64 	%r51, %rd31;
	cvt.u64.u32 	%rd32, %r51;
	min.u64 	%rd33, %rd29, 2;
	setp.le.u64 	%p28, %rd33, %rd32;
	@%p28 bra 	$L__BB16_38;
	atom.shared.add.u32 	%r52, [_ZZ10InitializeIyLj6ELj100EEvRAmlmlmlT0_T0_T0_T0__T_RAmlmlmlT0_T0_T0_T0__iPbE11pivot_count], 1;
	setp.lt.u32 	%p29, %r52, 100;
	@%p29 bra 	$L__BB16_37;
	cvta.global.u64 	%rd35, %rd25;
	{ // callseq 17, 0
	.param .b64 param0;
	st.param.b64 	[param0], %rd35;
	.param .b64 param1;
	st.param.b64 	[param1], 0;
	.param .b32 retval0;
	call.uni (retval0), 
	vprintf, 
	(
	param0, 
	param1
	);
	ld.param.b32 	%r157, [retval0];
	} // callseq 17
	bra.uni 	$L__BB16_38;
$L__BB16_37:
	mad.lo.s32 	%r152, %r50, %r51, %r51;
	add.s32 	%r153, %r152, -1;
	shl.b32 	%r154, %r52, 2;
	add.s32 	%r156, %r127, %r154;
	st.shared.u32 	[%r156], %r153;
$L__BB16_38:
	bar.sync 	0;
	ld.shared.u32 	%r159, [_ZZ10InitializeIyLj6ELj100EEvRAmlmlmlT0_T0_T0_T0__T_RAmlmlmlT0_T0_T0_T0__iPbE11pivot_count];
	setp.eq.s32 	%p30, %r159, 0;
	@%p30 bra 	$L__BB16_39;
	bra.uni 	$L__BB16_23;
$L__BB16_39:
	bar.sync 	0;
$L__BB16_40:
	add.s32 	%r28, %r28, 1;
	setp.ne.s32 	%p32, %r28, 1296;
	@%p32 bra 	$L__BB16_9;
	setp.eq.s32 	%p33, %r5, 3;
	@%p33 bra 	$L__BB16_44;
	mul.wide.u32 	%rd36, %r184, 8;
	add.s64 	%rd50, %rd1, %rd36;
	mul.wide.u32 	%rd7, %r2, 8;
	shl.b32 	%r161, %r184, 3;
	mov.u32 	%r162, _ZZ10InitializeIyLj6ELj100EEvRAmlmlmlT0_T0_T0_T0__T_RAmlmlmlT0_T0_T0_T0__iPbE5board;
	add.s32 	%r183, %r162, %r161;
	shl.b32 	%r55, %r2, 3;
	neg.s32 	%r182, %r4;
	mad.lo.s32 	%r184, %r2, %r4, %r184;
$L__BB16_43:
	.pragma "nounroll";
	ld.shared.u64 	%rd37, [%r183];
	st.global.u64 	[%rd50], %rd37;
	add.s64 	%rd50, %rd50, %rd7;
	add.s32 	%r183, %r183, %r55;
	add.s32 	%r182, %r182, 1;
	setp.ne.s32 	%p34, %r182, 0;
	@%p34 bra 	$L__BB16_43;
$L__BB16_44:
	setp.lt.u32 	%p35, %r3, 3;
	@%p35 bra 	$L__BB16_47;
	shl.b32 	%r163, %r2, 1;
	add.s32 	%r188, %r184, %r163;
	shl.b32 	%r64, %r2, 2;
	mad.lo.s32 	%r187, %r2, 3, %r184;
	add.s32 	%r186, %r2, %r184;
	shl.b32 	%r67, %r2, 3;
	shl.b32 	%r164, %r184, 3;
	mov.u32 	%r165, _ZZ10InitializeIyLj6ELj100EEvRAmlmlmlT0_T0_T0_T0__T_RAmlmlmlT0_T0_T0_T0__iPbE5board;
	add.s32 	%r185, %r165, %r164;
	shl.b32 	%r69, %r2, 5;
	shl.b32 	%r70, %r2, 4;
	mul.lo.s32 	%r71, %r2, 24;
$L__BB16_46:
	ld.shared.u64 	%rd38, [%r185];
	mul.wide.u32 	%rd39, %r184, 8;
	add.s64 	%rd40, %rd1, %rd39;
	st.global.u64 	[%rd40], %rd38;
	add.s32 	%r166, %r184, %r2;
	add.s32 	%r167, %r185, %r67;
	ld.shared.u64 	%rd41, [%r167];
	mul.wide.u32 	%rd42, %r186, 8;
	add.s64 	%rd43, %rd1, %rd42;
	st.global.u64 	[%rd43], %rd41;
	add.s32 	%r168, %r166, %r2;
	add.s32 	%r169, %r185, %r70;
	ld.shared.u64 	%rd44, [%r169];
	mul.wide.u32 	%rd45, %r188, 8;
	add.s64 	%rd46, %rd1, %rd45;
	st.global.u64 	[%rd46], %rd44;
	add.s32 	%r170, %r168, %r2;
	add.s32 	%r171, %r185, %r71;
	ld.shared.u64 	%rd47, [%r171];
	mul.wide.u32 	%rd48, %r187, 8;
	add.s64 	%rd49, %rd1, %rd48;
	st.global.u64 	[%rd49], %rd47;
	add.s32 	%r184, %r170, %r2;
	add.s32 	%r188, %r188, %r64;
	add.s32 	%r187, %r187, %r64;
	add.s32 	%r186, %r186, %r64;
	add.s32 	%r185, %r185, %r69;
	setp.lt.u32 	%p36, %r184, 1296;
	@%p36 bra 	$L__BB16_46;
$L__BB16_47:
	ret;

}
	// .globl	_Z14FindMinsKernelIyLj6ELj4EEvRAmlmlmlT0_T0_T0_T0__T_RAT1__j
.visible .entry _Z14FindMinsKernelIyLj6ELj4EEvRAmlmlmlT0_T0_T0_T0__T_RAT1__j(
	.param .u64 .ptr .align 1 _Z14FindMinsKernelIyLj6ELj4EEvRAmlmlmlT0_T0_T0_T0__T_RAT1__j_param_0,
	.param .u64 .ptr .align 1 _Z14FindMinsKernelIyLj6ELj4EEvRAmlmlmlT0_T0_T0_T0__T_RAT1__j_param_1
)
{
	.reg .pred 	%p<43>;
	.reg .b16 	%rs<43>;
	.reg .b32 	%r<165>;
	.reg .b64 	%rd<26>;
	// demoted variable
	.shared .align 1 .b8 _ZZ14FindMinsKernelIyLj6ELj4EEvRAmlmlmlT0_T0_T0_T0__T_RAT1__jE6values[5184];
	// demoted variable
	.shared .align 4 .b8 _ZZ14FindMinsKernelIyLj6ELj4EEvRAmlmlmlT0_T0_T0_T0__T_RAT1__jE3pos[20736];
	ld.param.u64 	%rd7, [_Z14FindMinsKernelIyLj6ELj4EEvRAmlmlmlT0_T0_T0_T0__T_RAT1__j_param_0];
	ld.param.u64 	%rd6, [_Z14FindMinsKernelIyLj6ELj4EEvRAmlmlmlT0_T0_T0_T0__T_RAT1__j_param_1];
	cvta.to.global.u64 	%rd1, %rd7;
	mov.u32 	%r164, %tid.x;
	mov.u32 	%r2, %ntid.x;
	add.s32 	%r55, %r164, %r2;
	max.u32 	%r56, %r55, 1296;
	setp.lt.u32 	%p2, %r55, 1296;
	selp.u32 	%r57, 1, 0, %p2;
	add.s32 	%r58, %r55, %r57;
	sub.s32 	%r59, %r56, %r58;
	div.u32 	%r60, %r59, %r2;
	add.s32 	%r3, %r60, %r57;
	and.b32  	%r61, %r3, 3;
	setp.eq.s32 	%p3, %r61, 3;
	mov.u32 	%r149, %r164;
	@%p3 bra 	$L__BB17_3;
	add.s32 	%r63, %r3, 1;
	and.b32  	%r4, %r63, 3;
	mov.b32 	%r148, 0;
	mov.u32 	%r149, %r164;
$L__BB17_2:
	.pragma "nounroll";
	mul.wide.u32 	%rd8, %r149, 8;
	add.s64 	%rd9, %rd1, %rd8;
	ld.global.u64 	%rd10, [%rd9];
	popc.b64 	%r64, %rd10;
	setp.eq.s32 	%p4, %r64, 1;
	cvt.u16.u32 	%rs13, %r64;
	selp.b32 	%r65, -3, %r149, %p4;
	selp.b16 	%rs14, -1, %rs13, %p4;
	shl.b32 	%r66, %r149, 2;
	mov.u32 	%r67, _ZZ14FindMinsKernelIyLj6ELj4EEvRAmlmlmlT0_T0_T0_T0__T_RAT1__jE6values;
	add.s32 	%r68, %r67, %r66;
	st.shared.u8 	[%r68], %rs14;
	shl.b32 	%r69, %r149, 4;
	mov.u32 	%r70, _ZZ14FindMinsKernelIyLj6ELj4EEvRAmlmlmlT0_T0_T0_T0__T_RAT1__jE3pos;
	add.s32 	%r71, %r70, %r69;
	st.shared.u32 	[%r71], %r65;
	mov.b16 	%rs15, 255;
	st.shared.u8 	[%r68+1], %rs15;
	mov.b32 	%r72, -3;
	st.shared.u32 	[%r71+4], %r72;
	st.shared.u8 	[%r68+2], %rs15;
	st.shared.u32 	[%r71+8], %r72;
	st.shared.u8 	[%r68+3], %rs15;
	st.shared.u32 	[%r71+12], %r72;
	add.s32 	%r149, %r149, %r2;
	add.s32 	%r148, %r148, 1;
	setp.ne.s32 	%p5, %r148, %r4;
	@%p5 bra 	$L__BB17_2;
$L__BB17_3:
	setp.lt.u32 	%p6, %r3, 3;
	@%p6 bra 	$L__BB17_6;
	mov.u32 	%r76, _ZZ14FindMinsKernelIyLj6ELj4EEvRAmlmlmlT0_T0_T0_T0__T_RAT1__jE6values;
	mov.u32 	%r79, _ZZ14FindMinsKernelIyLj6ELj4EEvRAmlmlmlT0_T0_T0_T0__T_RAT1__jE3pos;
	shl.b32 	%r85, %r2, 2;
	shl.b32 	%r87, %r2, 4;
$L__BB17_5:
	mul.wide.u32 	%rd11, %r149, 8;
	add.s64 	%rd12, %rd1, %rd11;
	ld.global.u64 	%rd13, [%rd12];
	popc.b64 	%r73, %rd13;
	setp.eq.s32 	%p7, %r73, 1;
	cvt.u16.u32 	%rs16, %r73;
	selp.b32 	%r74, -3, %r149, %p7;
	selp.b16 	%rs17, -1, %rs16, %p7;
	shl.b32 	%r75, %r149, 2;
	add.s32 	%r77, %r76, %r75;
	st.shared.u8 	[%r77], %rs17;
	shl.b32 	%r78, %r149, 4;
	add.s32 	%r80, %r79, %r78;
	st.shared.u32 	[%r80], %r74;
	mov.b16 	%rs18, 255;
	st.shared.u8 	[%r77+1], %rs18;
	mov.b32 	%r81, -3;
	st.shared.u32 	[%r80+4], %r81;
	st.shared.u8 	[%r77+2], %rs18;
	st.shared.u32 	[%r80+8], %r81;
	st.shared.u8 	[%r77+3], %rs18;
	st.shared.u32 	[%r80+12], %r81;
	add.s32 	%r82, %r149, %r2;
	mul.wide.u32 	%rd14, %r82, 8;
	add.s64 	%rd15, %rd1, %rd14;
	ld.global.u64 	%rd16, [%rd15];
	popc.b64 	%r83, %rd16;
	setp.eq.s32 	%p8, %r83, 1;
	cvt.u16.u32 	%rs19, %r83;
	selp.b32 	%r84, -3, %r82, %p8;
	selp.b16 	%rs20, -1, %rs19, %p8;
	add.s32 	%r86, %r77, %r85;
	st.shared.u8 	[%r86], %rs20;
	add.s32 	%r88, %r80, %r87;
	st.shared.u32 	[%r88], %r84;
	st.shared.u8 	[%r86+1], %rs18;
	st.shared.u32 	[%r88+4], %r81;
	st.shared.u8 	[%r86+2], %rs18;
	st.shared.u32 	[%r88+8], %r81;
	st.shared.u8 	[%r86+3], %rs18;
	st.shared.u32 	[%r88+12], %r81;
	add.s32 	%r89, %r82, %r2;
	mul.wide.u32 	%rd17, %r89, 8;
	add.s64 	%rd18, %rd1, %rd17;
	ld.global.u64 	%rd19, [%rd18];
	popc.b64 	%r90, %rd19;
	setp.eq.s32 	%p9, %r90, 1;
	cvt.u16.u32 	%rs21, %r90;
	selp.b32 	%r91, -3, %r89, %p9;
	selp.b16 	%rs22, -1, %rs21, %p9;
	add.s32 	%r92, %r86, %r85;
	st.shared.u8 	[%r92], %rs22;
	add.s32 	%r93, %r88, %r87;
	st.shared.u32 	[%r93], %r91;
	st.shared.u8 	[%r92+1], %rs18;
	st.shared.u32 	[%r93+4], %r81;
	st.shared.u8 	[%r92+2], %rs18;
	st.shared.u32 	[%r93+8], %r81;
	st.shared.u8 	[%r92+3], %rs18;
	st.shared.u32 	[%r93+12], %r81;
	add.s32 	%r94, %r89, %r2;
	mul.wide.u32 	%rd20, %r94, 8;
	add.s64 	%rd21, %rd1, %rd20;
	ld.global.u64 	%rd22, [%rd21];
	popc.b64 	%r95, %rd22;
	setp.eq.s32 	%p10, %r95, 1;
	cvt.u16.u32 	%rs23, %r95;
	selp.b32 	%r96, -3, %r94, %p10;
	selp.b16 	%rs24, -1, %rs23, %p10;
	add.s32 	%r97, %r92, %r85;
	st.shared.u8 	[%r97], %rs24;
	add.s32 	%r98, %r93, %r87;
	st.shared.u32 	[%r98], %r96;
	st.shared.u8 	[%r97+1], %rs18;
	st.shared.u32 	[%r98+4], %r81;
	st.shared.u8 	[%r97+2], %rs18;
	st.shared.u32 	[%r98+8], %r81;
	st.shared.u8 	[%r97+3], %rs18;
	st.shared.u32 	[%r98+12], %r81;
	add.s32 	%r149, %r94, %r2;
	setp.lt.u32 	%p11, %r149, 1296;
	@%p11 bra 	$L__BB17_5;
$L__BB17_6:
	bar.sync 	0;
	mov.b32 	%r151, 1024;
	mov.u32 	%r103, _ZZ14FindMinsKernelIyLj6ELj4EEvRAmlmlmlT0_T0_T0_T0__T_RAT1__jE6values;
$L__BB17_7:
	sub.s32 	%r100, 1296, %r151;
	min.u32 	%r13, %r151, %r100;
	setp.ge.u32 	%p12, %r164, %r13;
	@%p12 bra 	$L__BB17_41;
	shl.b32 	%r104, %r151, 2;
	mov.u32 	%r152, %r164;
$L__BB17_9:
	shl.b32 	%r102, %r152, 2;
	add.s32 	%r15, %r103, %r102;
	add.s32 	%r16, %r15, %r104;
	ld.shared.u8 	%rs39, [%r16];
	ld.shared.u8 	%rs25, [%r15];
	setp.gt.u16 	%p14, %rs39, %rs25;
	mov.b32 	%r153, 0;
	mov.pred 	%p42, -1;
	mov.u32 	%r154, %r15;
	@%p14 bra 	$L__BB17_36;
$L__BB17_10:
	not.pred 	%p21, %p42;
	@%p21 bra 	$L__BB17_14;
	shl.b32 	%r109, %r152, 4;
	mov.u32 	%r110, _ZZ14FindMinsKernelIyLj6ELj4EEvRAmlmlmlT0_T0_T0_T0__T_RAT1__jE3pos;
	add.s32 	%r111, %r110, %r109;
	add.s32 	%r155, %r111, 12;
	mov.b32 	%r156, 2;
$L__BB17_12:
	add.s32 	%r25, %r155, -4;
	ld.shared.u32 	%r112, [%r155+-4];
	st.shared.u32 	[%r155], %r112;
	add.s32 	%r113, %r15, %r156;
	ld.shared.u8 	%rs29, [%r113];
	st.shared.u8 	[%r113+1], %rs29;
	add.s32 	%r26, %r156, -1;
	setp.gt.u32 	%p22, %r156, %r153;
	mov.u32 	%r155, %r25;
	mov.u32 	%r156, %r26;
	@%p22 bra 	$L__BB17_12;
	ld.shared.u8 	%rs39, [%r16];
$L__BB17_14:
	shl.b32 	%r114, %r152, 4;
	mov.u32 	%r115, _ZZ14FindMinsKernelIyLj6ELj4EEvRAmlmlmlT0_T0_T0_T0__T_RAT1__jE3pos;
	add.s32 	%r27, %r115, %r114;
	shl.b32 	%r116, %r151, 4;
	add.s32 	%r28, %r27, %r116;
	ld.shared.u32 	%r117, [%r28];
	shl.b32 	%r118, %r153, 2;
	add.s32 	%r119, %r27, %r118;
	st.shared.u32 	[%r119], %r117;
	st.shared.u8 	[%r154], %rs39;
	add.s32 	%r157, %r153, 1;
	setp.eq.s32 	%p23, %r157, 4;
	@%p23 bra 	$L__BB17_40;
	ld.shared.u8 	%rs40, [%r16+1];
$L__BB17_16:
	add.s32 	%r31, %r15, %r157;
	ld.shared.u8 	%rs30, [%r31];
	setp.gt.u16 	%p24, %rs40, %rs30;
	@%p24 bra 	$L__BB17_46;
	setp.gt.u32 	%p25, %r157, 2;
	@%p25 bra 	$L__BB17_21;
	mov.b32 	%r158, 3;
$L__BB17_19:
	add.s32 	%r33, %r158, -1;
	shl.b32 	%r121, %r158, 2;
	add.s32 	%r122, %r27, %r121;
	ld.shared.u32 	%r123, [%r122+-4];
	st.shared.u32 	[%r122], %r123;
	add.s32 	%r124, %r15, %r158;
	ld.shared.u8 	%rs32, [%r124+-1];
	st.shared.u8 	[%r124], %rs32;
	setp.gt.u32 	%p26, %r33, %r157;
	mov.u32 	%r158, %r33;
	@%p26 bra 	$L__BB17_19;
	ld.shared.u8 	%rs40, [%r16+1];
$L__BB17_21:
	ld.shared.u32 	%r125, [%r28+4];
	shl.b32 	%r126, %r157, 2;
	add.s32 	%r127, %r27, %r126;
	st.shared.u32 	[%r127], %r125;
	st.shared.u8 	[%r31], %rs40;
	add.s32 	%r159, %r157, 1;
	setp.eq.s32 	%p27, %r159, 4;
	@%p27 bra 	$L__BB17_40;
	ld.shared.u8 	%rs41, [%r16+2];
$L__BB17_23:
	add.s32 	%r37, %r15, %r159;
	ld.shared.u8 	%rs33, [%r37];
	setp.gt.u16 	%p28, %rs41, %rs33;
	@%p28 bra 	$L__BB17_47;
	setp.gt.u32 	%p29, %r159, 2;
	@%p29 bra 	$L__BB17_28;
	mov.b32 	%r160, 3;
$L__BB17_26:
	add.s32 	%r39, %r160, -1;
	shl.b32 	%r129, %r160, 2;
	add.s32 	%r130, %r27, %r129;
	ld.shared.u32 	%r131, [%r130+-4];
	st.shared.u32 	[%r130], %r131;
	add.s32 	%r132, %r15, %r160;
	ld.shared.u8 	%rs35, [%r132+-1];
	st.shared.u8 	[%r132], %rs35;
	setp.gt.u32 	%p30, %r39, %r159;
	mov.u32 	%r160, %r39;
	@%p30 bra 	$L__BB17_26;
	ld.shared.u8 	%rs41, [%r16+2];
$L__BB17_28:
	ld.shared.u32 	%r133, [%r28+8];
	shl.b32 	%r134, %r159, 2;
	add.s32 	%r135, %r27, %r134;
	st.shared.u32 	[%r135], %r133;
	st.shared.u8 	[%r37], %rs41;
	add.s32 	%r161, %r159, 1;
	setp.eq.s32 	%p31, %r161, 4;
	@%p31 bra 	$L__BB17_40;
	ld.shared.u8 	%rs42, [%r16+3];
$L__BB17_30:
	add.s32 	%r43, %r15, %r161;
	ld.shared.u8 	%rs36, [%r43];
	setp.gt.u16 	%p32, %rs42, %rs36;
	@%p32 bra 	$L__BB17_39;
	setp.gt.u32 	%p33, %r161, 2;
	@%p33 bra 	$L__BB17_35;
	mov.b32 	%r162, 3;
$L__BB17_33:
	add.s32 	%r45, %r162, -1;
	shl.b32 	%r137, %r162, 2;
	add.s32 	%r138, %r27, %r137;
	ld.shared.u32 	%r139, [%r138+-4];
	st.shared.u32 	[%r138], %r139;
	add.s32 	%r140, %r15, %r162;
	ld.shared.u8 	%rs38, [%r140+-1];
	st.shared.u8 	[%r140], %rs38;
	setp.gt.u32 	%p34, %r45, %r161;
	mov.u32 	%r162, %r45;
	@%p34 bra 	$L__BB17_33;
	ld.shared.u8 	%rs42, [%r16+3];
$L__BB17_35:
	ld.shared.u32 	%r141, [%r28+12];
	shl.b32 	%r142, %r161, 2;
	add.s32 	%r143, %r27, %r142;
	st.shared.u32 	[%r143], %r141;
	st.shared.u8 	[%r43], %rs42;
	bra.uni 	$L__BB17_40;
$L__BB17_36:
	add.s32 	%r154, %r15, 1;
	ld.shared.u8 	%rs26, [%r15+1];
	setp.le.u16 	%p16, %rs39, %rs26;
	mov.b32 	%r153, 1;
	@%p16 bra 	$L__BB17_10;
	add.s32 	%r154, %r15, 2;
	ld.shared.u8 	%rs27, [%r15+2];
	setp.le.u16 	%p18, %rs39, %rs27;
	mov.b32 	%r153, 2;
	@%p18 bra 	$L__BB17_10;
	add.s32 	%r154, %r15, 3;
	ld.shared.u8 	%rs28, [%r15+3];
	setp.gt.u16 	%p20, %rs39, %rs28;
	mov.b32 	%r153, 3;
	mov.pred 	%p42, 0;
	@%p20 bra 	$L__BB17_40;
	bra.uni 	$L__BB17_10;
$L__BB17_39:
	add.s32 	%r161, %r161, 1;
	setp.ne.s32 	%p35, %r161, 4;
	@%p35 bra 	$L__BB17_30;
$L__BB17_40:
	add.s32 	%r152, %r152, %r2;
	setp.lt.u32 	%p38, %r152, %r13;
	@%p38 bra 	$L__BB17_9;
$L__BB17_41:
	bar.sync 	0;
	shr.u32 	%r48, %r151, 1;
	setp.gt.u32 	%p39, %r151, 1;
	mov.u32 	%r151, %r48;
	@%p39 bra 	$L__BB17_7;
	bar.sync 	0;
	setp.gt.u32 	%p40, %r164, 3;
	@%p40 bra 	$L__BB17_45;
	mul.wide.u32 	%rd23, %r164, 4;
	cvta.to.global.u64 	%rd24, %rd6;
	add.s64 	%rd25, %rd24, %rd23;
	mul.wide.u32 	%rd3, %r2, 4;
	shl.b32 	%r144, %r164, 2;
	mov.u32 	%r145, _ZZ14FindMinsKernelIyLj6ELj4EEvRAmlmlmlT0_T0_T0_T0__T_RAT1__jE3pos;
	add.s32 	%r163, %r145, %r144;
	shl.b32 	%r50, %r2, 2;
$L__BB17_44:
	ld.shared.u32 	%r146, [%r163];
	st.global.u32 	[%rd25], %r146;
	add.s32 	%r164, %r164, %r2;
	add.s64 	%rd25, %rd25, %rd3;
	add.s32 	%r163, %r163, %r50;
	setp.lt.u32 	%p41, %r164, 4;
	@%p41 bra 	$L__BB17_44;
$L__BB17_45:
	ret;
$L__BB17_46:
	add.s32 	%r157, %r157, 1;
	setp.eq.s32 	%p37, %r157, 4;
	@%p37 bra 	$L__BB17_40;
	bra.uni 	$L__BB17_16;
$L__BB17_47:
	add.s32 	%r159, %r159, 1;
	setp.eq.s32 	%p36, %r159, 4;
	@%p36 bra 	$L__BB17_40;
	bra.uni 	$L__BB17_23;

}
	// .globl	_Z10SearchTreeIyLj6ELj4ELj100EEvRAmlmlmlT0_T0_T0_T0__T_PS1_Pjj
.visible .entry _Z10SearchTreeIyLj6ELj4ELj100EEvRAmlmlmlT0_T0_T0_T0__T_PS1_Pjj(
	.param .u64 .ptr .align 1 _Z10SearchTreeIyLj6ELj4ELj100EEvRAmlmlmlT0_T0_T0_T0__T_PS1_Pjj_param_0,
	.param .u64 .ptr .align 1 _Z10SearchTreeIyLj6ELj4ELj100EEvRAmlmlmlT0_T0_T0_T0__T_PS1_Pjj_param_1,
	.param .u64 .ptr .align 1 _Z10SearchTreeIyLj6ELj4ELj100EEvRAmlmlmlT0_T0_T0_T0__T_PS1_Pjj_param_2,
	.param .u32 _Z10SearchTreeIyLj6ELj4ELj100EEvRAmlmlmlT0_T0_T0_T0__T_PS1_Pjj_param_3
)
{
	.reg .pred 	%p<96>;
	.reg .b16 	%rs<55>;
	.reg .b32 	%r<402>;
	.reg .b64 	%rd<116>;
	// demoted variable
	.shared .align 8 .b8 _ZZ10SearchTreeIyLj6ELj4ELj100EEvRAmlmlmlT0_T0_T0_T0__T_PS1_PjjE11board_stack[41472];
	// demoted variable
	.shared .align 4 .b8 _ZZ10SearchTreeIyLj6ELj4ELj100EEvRAmlmlmlT0_T0_T0_T0__T_PS1_PjjE15candidate_stack[12];
	// demoted variable
	.shared .align 8 .b8 _ZZ10SearchTreeIyLj6ELj4ELj100EEvRAmlmlmlT0_T0_T0_T0__T_PS1_PjjE9bit_stack[24];
	// demoted variable
	.shared .align 4 .b8 _ZZ10SearchTreeIyLj6ELj4ELj100EEvRAmlmlmlT0_T0_T0_T0__T_PS1_PjjE6pivots[400];
	// demoted variable
	.shared .align 4 .u32 _ZZ10SearchTreeIyLj6ELj4ELj100EEvRAmlmlmlT0_T0_T0_T0__T_PS1_PjjE11pivot_count;
	// demoted variable
	.shared .align 1 .b8 _ZZ10SearchTreeIyLj6ELj4ELj100EEvRAmlmlmlT0_T0_T0_T0__T_PS1_PjjE15min_value_board[1296];
	// demoted variable
	.shared .align 4 .b8 _ZZ10SearchTreeIyLj6ELj4ELj100EEvRAmlmlmlT0_T0_T0_T0__T_PS1_PjjE13min_pos_board[5184];
	ld.param.u64 	%rd19, [_Z10SearchTreeIyLj6ELj4ELj100EEvRAmlmlmlT0_T0_T0_T0__T_PS1_Pjj_param_0];
	ld.param.u64 	%rd18, [_Z10SearchTreeIyLj6ELj4ELj100EEvRAmlmlmlT0_T0_T0_T0__T_PS1_Pjj_param_1];
	ld.param.u64 	%rd20, [_Z10SearchTreeIyLj6ELj4ELj100EEvRAmlmlmlT0_T0_T0_T0__T_PS1_Pjj_param_2];
	ld.param.u32 	%r128, [_Z10SearchTreeIyLj6ELj4ELj100EEvRAmlmlmlT0_T0_T0_T0__T_PS1_Pjj_param_3];
	cvta.to.global.u64 	%rd1, %rd19;
	cvta.to.global.u64 	%rd2, %rd18;
	cvta.to.global.u64 	%rd3, %rd20;
	mov.u32 	%r1, %tid.x;
	mov.u32 	%r2, %ntid.x;
	add.s32 	%r3, %r1, %r2;
	max.u32 	%r129, %r3, 1296;
	setp.lt.u32 	%p1, %r3, 1296;
	selp.u32 	%r130, 1, 0, %p1;
	add.s32 	%r131, %r3, %r130;
	sub.s32 	%r132, %r129, %r131;
	div.u32 	%r133, %r132, %r2;
	add.s32 	%r4, %r133, %r130;
	add.s32 	%r134, %r4, 1;
	and.b32  	%r5, %r134, 3;
	and.b32  	%r6, %r4, 3;
	setp.eq.s32 	%p2, %r6, 3;
	mov.u32 	%r370, %r1;
	@%p2 bra 	$L__BB18_3;
	mov.b32 	%r369, 0;
	mov.u32 	%r370, %r1;
$L__BB18_2:
	.pragma "nounroll";
	mul.wide.u32 	%rd21, %r370, 8;
	add.s64 	%rd22, %rd1, %rd21;
	ld.global.u64 	%rd23, [%rd22];
	shl.b32 	%r136, %r370, 3;
	mov.u32 	%r137, _ZZ10SearchTreeIyLj6ELj4ELj100EEvRAmlmlmlT0_T0_T0_T0__T_PS1_PjjE11board_stack;
	add.s32 	%r138, %r137, %r136;
	st.shared.u64 	[%r138], %rd23;
	add.s32 	%r370, %r370, %r2;
	add.s32 	%r369, %r369, 1;
	setp.ne.s32 	%p3, %r369, %r5;
	@%p3 bra 	$L__BB18_2;
$L__BB18_3:
	setp.lt.u32 	%p4, %r4, 3;
	@%p4 bra 	$L__BB18_6;
	mov.u32 	%r140, _ZZ10SearchTreeIyLj6ELj4ELj100EEvRAmlmlmlT0_T0_T0_T0__T_PS1_PjjE11board_stack;
	shl.b32 	%r143, %r2, 3;
$L__BB18_5:
	mul.wide.u32 	%rd24, %r370, 8;
	add.s64 	%rd25, %rd1, %rd24;
	ld.global.u64 	%rd26, [%rd25];
	shl.b32 	%r139, %r370, 3;
	add.s32 	%r141, %r140, %r139;
	st.shared.u64 	[%r141], %rd26;
	add.s32 	%r142, %r370, %r2;
	mul.wide.u32 	%rd27, %r142, 8;
	add.s64 	%rd28, %rd1, %rd27;
	ld.global.u64 	%rd29, [%rd28];
	add.s32 	%r144, %r141, %r143;
	st.shared.u64 	[%r144], %rd29;
	add.s32 	%r145, %r142, %r2;
	mul.wide.u32 	%rd30, %r145, 8;
	add.s64 	%rd31, %rd1, %rd30;
	ld.global.u64 	%rd32, [%rd31];
	add.s32 	%r146, %r144, %r143;
	st.shared.u64 	[%r146], %rd32;
	add.s32 	%r147, %r145, %r2;
	mul.wide.u32 	%rd33, %r147, 8;
	add.s64 	%rd34, %rd1, %rd33;
	ld.global.u64 	%rd35, [%rd34];
	add.s32 	%r148, %r146, %r143;
	st.shared.u64 	[%r148], %rd35;
	add.s32 	%r370, %r147, %r2;
	setp.lt.u32 	%p5, %r370, 1296;
	@%p5 bra 	$L__BB18_5;
$L__BB18_6:
	bar.sync 	0;
	setp.ne.s32 	%p6, %r1, 0;
	@%p6 bra 	$L__BB18_8;
	mov.b32 	%r149, 0;
	st.shared.u32 	[_ZZ10SearchTreeIyLj6ELj4ELj100EEvRAmlmlmlT0_T0_T0_T0__T_PS1_PjjE11pivot_count], %r149;
	st.global.u32 	[%rd3], %r149;
	st.shared.u32 	[_ZZ10SearchTreeIyLj6ELj4ELj100EEvRAmlmlmlT0_T0_T0_T0__T_PS1_PjjE15candidate_stack], %r128;
	shl.b32 	%r150, %r128, 3;
	mov.u32 	%r151, _ZZ10SearchTreeIyLj6ELj4ELj100EEvRAmlmlmlT0_T0_T0_T0__T_PS1_PjjE11board_stack;
	add.s32 	%r152, %r151, %r150;
	ld.shared.u64 	%rd36, [%r152];
	st.shared.u64 	[_ZZ10SearchTreeIyLj6ELj4ELj100EEvRAmlmlmlT0_T0_T0_T0__T_PS1_PjjE9bit_stack], %rd36;
$L__BB18_8:
	cvt.u16.u32 	%rs12, %r1;
	mul.hi.u16 	%rs13, %rs12, 1873;
	mul.lo.s16 	%rs14, %rs13, 35;
	sub.s16 	%rs15, %rs12, %rs14;
	cvt.u32.u16 	%r14, %rs15;
	mul.lo.s16 	%rs16, %rs15, 52;
	shr.u16 	%rs17, %rs16, 8;
	cvt.u32.u16 	%r15, %rs17;
	mul.lo.s16 	%rs18, %rs17, 5;
	sub.s16 	%rs19, %rs15, %rs18;
	cvt.u32.u16 	%r154, %rs19;
	and.b32  	%r16, %r154, 255;
	add.s32 	%r17, %r3, %r2;
	mov.u32 	%r155, _ZZ10SearchTreeIyLj6ELj4ELj100EEvRAmlmlmlT0_T0_T0_T0__T_PS1_PjjE15min_value_board;
	add.s32 	%r18, %r155, %r1;
	shl.b32 	%r156, %r1, 2;
	mov.u32 	%r157, _ZZ10SearchTreeIyLj6ELj4ELj100EEvRAmlmlmlT0_T0_T0_T0__T_PS1_PjjE13min_pos_board;
	add.s32 	%r19, %r157, %r156;
	add.s32 	%r20, %r18, %r2;
	shl.b32 	%r21, %r2, 2;
	add.s32 	%r22, %r19, %r21;
	shl.b32 	%r158, %r1, 3;
	mov.u32 	%r159, _ZZ10SearchTreeIyLj6ELj4ELj100EEvRAmlmlmlT0_T0_T0_T0__T_PS1_PjjE11board_stack;
	add.s32 	%r160, %r159, %r158;
	add.s32 	%r23, %r160, 31104;
	shl.b32 	%r24, %r2, 3;
	mov.b32 	%r372, 1;
	mov.u64 	%rd113, %rd2;
	mov.u64 	%rd114, %rd18;
$L__BB18_9:
	bar.sync 	0;
	shl.b32 	%r161, %r372, 3;
	mov.u32 	%r162, _ZZ10SearchTreeIyLj6ELj4ELj100EEvRAmlmlmlT0_T0_T0_T0__T_PS1_PjjE9bit_stack;
	add.s32 	%r26, %r162, %r161;
	ld.shared.u64 	%rd6, [%r26+-8];
	setp.eq.s64 	%p7, %rd6, 0;
	@%p7 bra 	$L__BB18_125;
	setp.eq.s32 	%p8, %r6, 3;
	mov.u32 	%r163, _ZZ10SearchTreeIyLj6ELj4ELj100EEvRAmlmlmlT0_T0_T0_T0__T_PS1_PjjE11board_stack;
	mad.lo.s32 	%r27, %r372, 10368, %r163;
	shl.b32 	%r164, %r1, 3;
	add.s32 	%r28, %r27, %r164;
	mov.u32 	%r373, %r1;
	@%p8 bra 	$L__BB18_14;
	setp.eq.s32 	%p9, %r6, 0;
	ld.shared.u64 	%rd37, [%r28+-10368];
	st.shared.u64 	[%r28], %rd37;
	mov.u32 	%r373, %r3;
	@%p9 bra 	$L__BB18_14;
	setp.eq.s32 	%p10, %r6, 1;
	add.s32 	%r29, %r28, %r24;
	ld.shared.u64 	%rd38, [%r29+-10368];
	st.shared.u64 	[%r29], %rd38;
	mov.u32 	%r373, %r17;
	@%p10 bra 	$L__BB18_14;
	add.s32 	%r373, %r17, %r2;
	add.s32 	%r165, %r29, %r24;
	ld.shared.u64 	%rd39, [%r165+-10368];
	st.shared.u64 	[%r165], %rd39;
$L__BB18_14:
	setp.lt.u32 	%p11, %r4, 3;
	@%p11 bra 	$L__BB18_17;
	shl.b32 	%r166, %r373, 3;
	mad.lo.s32 	%r167, %r372, 10368, %r166;
	mov.u32 	%r168, _ZZ10SearchTreeIyLj6ELj4ELj100EEvRAmlmlmlT0_T0_T0_T0__T_PS1_PjjE11board_stack;
	add.s32 	%r169, %r168, %r167;
	add.s32 	%r374, %r169, -10368;
$L__BB18_16:
	ld.shared.u64 	%rd40, [%r374];
	st.shared.u64 	[%r374+10368], %rd40;
	add.s32 	%r170, %r374, %r24;
	ld.shared.u64 	%rd41, [%r170];
	st.shared.u64 	[%r170+10368], %rd41;
	add.s32 	%r171, %r170, %r24;
	ld.shared.u64 	%rd42, [%r171];
	st.shared.u64 	[%r171+10368], %rd42;
	add.s32 	%r172, %r171, %r24;
	ld.shared.u64 	%rd43, [%r172];
	st.shared.u64 	[%r172+10368], %rd43;
	add.s32 	%r373, %r373, %r21;
	shl.b32 	%r173, %r2, 5;
	add.s32 	%r374, %r374, %r173;
	setp.lt.u32 	%p12, %r373, 1296;
	@%p12 bra 	$L__BB18_16;
$L__BB18_17:
	setp.ne.s32 	%p13, %r1, 0;
	neg.s64 	%rd44, %rd6;
	and.b64  	%rd45, %rd6, %rd44;
	clz.b64 	%r174, %rd45;
	sub.s32 	%r175, 63, %r174;
	mov.b64 	%rd46, 1;
	shl.b64 	%rd7, %rd46, %r175;
	and.b32  	%r176, %r175, 63;
	mov.b64 	%rd47, -2;
	shl.b64 	%rd48, %rd47, %r176;
	neg.s32 	%r177, %r175;
	and.b32  	%r178, %r177, 63;
	shr.u64 	%rd49, %rd47, %r178;
	or.b64  	%rd8, %rd48, %rd49;
	bar.sync 	0;
	@%p13 bra 	$L__BB18_19;
	ld.shared.u64 	%rd50, [%r26+-8];
	and.b64  	%rd51, %rd50, %rd8;
	st.shared.u64 	[%r26+-8], %rd51;
	shl.b32 	%r179, %r372, 2;
	mov.u32 	%r180, _ZZ10SearchTreeIyLj6ELj4ELj100EEvRAmlmlmlT0_T0_T0_T0__T_PS1_PjjE15candidate_stack;
	add.s32 	%r181, %r180, %r179;
	ld.shared.u32 	%r182, [%r181+-4];
	shl.b32 	%r183, %r182, 3;
	add.s32 	%r184, %r27, %r183;
	st.shared.u64 	[%r184], %rd7;
$L__BB18_19:
	setp.gt.u32 	%p14, %r1, 34;
	bar.sync 	0;
	shl.b32 	%r185, %r372, 2;
	mov.u32 	%r186, _ZZ10SearchTreeIyLj6ELj4ELj100EEvRAmlmlmlT0_T0_T0_T0__T_PS1_PjjE15candidate_stack;
	add.s32 	%r187, %r186, %r185;
	ld.shared.u32 	%r188, [%r187+-4];
	mul.hi.u32 	%r189, %r188, 954437177;
	shr.u32 	%r376, %r189, 3;
	mul.lo.s32 	%r190, %r376, 36;
	sub.s32 	%r377, %r188, %r190;
	@%p14 bra 	$L__BB18_21;
	setp.le.u32 	%p20, %r377, %r14;
	selp.u32 	%r201, 1, 0, %p20;
	add.s32 	%r377, %r14, %r201;
	bra.uni 	$L__BB18_25;
$L__BB18_21:
	setp.gt.u32 	%p15, %r1, 69;
	@%p15 bra 	$L__BB18_23;
	setp.le.u32 	%p19, %r376, %r14;
	selp.u32 	%r200, 1, 0, %p19;
	add.s32 	%r376, %r14, %r200;
	bra.uni 	$L__BB18_25;
$L__BB18_23:
	setp.gt.u32 	%p16, %r1, 94;
	@%p16 bra 	$L__BB18_29;
	shr.u32 	%r191, %r188, 3;
	mul.hi.u32 	%r192, %r191, 159072863;
	mad.lo.s32 	%r193, %r192, 6, %r15;
	cvt.u16.u32 	%rs20, %r377;
	mul.lo.s16 	%rs21, %rs20, 171;
	shr.u16 	%rs22, %rs21, 10;
	mul.lo.s16 	%rs23, %rs22, 6;
	sub.s16 	%rs24, %rs20, %rs23;
	cvt.u32.u16 	%r194, %rs24;
	and.b32  	%r195, %r194, 255;
	sub.s32 	%r196, %r377, %r195;
	add.s32 	%r197, %r196, %r16;
	setp.ge.u32 	%p17, %r193, %r376;
	selp.u32 	%r198, 1, 0, %p17;
	add.s32 	%r376, %r193, %r198;
	setp.ge.u32 	%p18, %r197, %r377;
	selp.u32 	%r199, 1, 0, %p18;
	add.s32 	%r377, %r197, %r199;
$L__BB18_25:
	mad.lo.s32 	%r47, %r376, 36, %r377;
	shl.b32 	%r202, %r47, 3;
	add.s32 	%r203, %r27, %r202;
	ld.shared.u64 	%rd52, [%r203];
	popc.b64 	%r204, %rd52;
	cvt.u64.u32 	%rd54, %r204;
	and.b64  	%rd55, %rd52, %rd8;
	st.shared.u64 	[%r203], %rd55;
	popc.b64 	%r48, %rd55;
	cvt.u64.u32 	%rd56, %r48;
	min.u64 	%rd57, %rd54, 2;
	setp.le.u64 	%p21, %rd57, %rd56;
	@%p21 bra 	$L__BB18_29;
	atom.shared.add.u32 	%r49, [_ZZ10SearchTreeIyLj6ELj4ELj100EEvRAmlmlmlT0_T0_T0_T0__T_PS1_PjjE11pivot_count], 1;
	setp.lt.u32 	%p22, %r49, 100;
	@%p22 bra 	$L__BB18_28;
	mov.u64 	%rd58, $str;
	cvta.global.u64 	%rd59, %rd58;
	{ // callseq 18, 0
	.param .b64 param0;
	st.param.b64 	[param0], %rd59;
	.param .b64 param1;
	st.param.b64 	[param1], 0;
	.param .b32 retval0;
	call.uni (retval0), 
	vprintf, 
	(
	param0, 
	param1
	);
	ld.param.b32 	%r210, [retval0];
	} // callseq 18
	bra.uni 	$L__BB18_29;
$L__BB18_28:
	mad.lo.s32 	%r205, %r47, %r48, %r48;
	add.s32 	%r206, %r205, -1;
	shl.b32 	%r207, %r49, 2;
	mov.u32 	%r208, _ZZ10SearchTreeIyLj6ELj4ELj100EEvRAmlmlmlT0_T0_T0_T0__T_PS1_PjjE6pivots;
	add.s32 	%r209, %r208, %r207;
	st.shared.u32 	[%r209], %r206;
$L__BB18_29:
	bar.sync 	0;
	ld.shared.u32 	%r212, [_ZZ10SearchTreeIyLj6ELj4ELj100EEvRAmlmlmlT0_T0_T0_T0__T_PS1_PjjE11pivot_count];
	setp.eq.s32 	%p23, %r212, 0;
	@%p23 bra 	$L__BB18_46;
$L__BB18_30:
	bar.sync 	0;
	ld.shared.u32 	%r213, [_ZZ10SearchTreeIyLj6ELj4ELj100EEvRAmlmlmlT0_T0_T0_T0__T_PS1_PjjE11pivot_count];
	shl.b32 	%r214, %r213, 2;
	mov.u32 	%r215, _ZZ10SearchTreeIyLj6ELj4ELj100EEvRAmlmlmlT0_T0_T0_T0__T_PS1_PjjE6pivots;
	add.s32 	%r216, %r215, %r214;
	ld.shared.u32 	%r217, [%r216+-4];
	bar.sync 	0;
	@%p13 bra 	$L__BB18_32;
	ld.shared.u32 	%r218, [_ZZ10SearchTreeIyLj6ELj4ELj100EEvRAmlmlmlT0_T0_T0_T0__T_PS1_PjjE11pivot_count];
	add.s32 	%r219, %r218, -1;
	st.shared.u32 	[_ZZ10SearchTreeIyLj6ELj4ELj100EEvRAmlmlmlT0_T0_T0_T0__T_PS1_PjjE11pivot_count], %r219;
$L__BB18_32:
	bar.sync 	0;
	setp.ne.s32 	%p25, %r217, -1;
	@%p25 bra 	$L__BB18_35;
	@%p13 bra 	$L__BB18_9;
	mov.b32 	%r246, 0;
	st.shared.u32 	[_ZZ10SearchTreeIyLj6ELj4ELj100EEvRAmlmlmlT0_T0_T0_T0__T_PS1_PjjE11pivot_count], %r246;
	bra.uni 	$L__BB18_9;
$L__BB18_35:
	bar.sync 	0;
	shl.b32 	%r220, %r217, 3;
	add.s32 	%r221, %r27, %r220;
	ld.shared.u64 	%rd9, [%r221];
	mul.hi.u32 	%r222, %r217, 954437177;
	shr.u32 	%r378, %r222, 3;
	mul.lo.s32 	%r223, %r378, 36;
	sub.s32 	%r379, %r217, %r223;
	@%p14 bra 	$L__BB18_37;
	setp.le.u32 	%p32, %r379, %r14;
	selp.u32 	%r234, 1, 0, %p32;
	add.s32 	%r379, %r14, %r234;
	bra.uni 	$L__BB18_41;
$L__BB18_37:
	setp.gt.u32 	%p27, %r1, 69;
	@%p27 bra 	$L__BB18_39;
	setp.le.u32 	%p31, %r378, %r14;
	selp.u32 	%r233, 1, 0, %p31;
	add.s32 	%r378, %r14, %r233;
	bra.uni 	$L__BB18_41;
$L__BB18_39:
	setp.gt.u32 	%p28, %r1, 94;
	@%p28 bra 	$L__BB18_45;
	shr.u32 	%r224, %r217, 3;
	mul.hi.u32 	%r225, %r224, 159072863;
	mad.lo.s32 	%r226, %r225, 6, %r15;
	cvt.u16.u32 	%rs25, %r379;
	mul.lo.s16 	%rs26, %rs25, 171;
	shr.u16 	%rs27, %rs26, 10;
	mul.lo.s16 	%rs28, %rs27, 6;
	sub.s16 	%rs29, %rs25, %rs28;
	cvt.u32.u16 	%r227, %rs29;
	and.b32  	%r228, %r227, 255;
	sub.s32 	%r229, %r379, %r228;
	add.s32 	%r230, %r229, %r16;
	setp.ge.u32 	%p29, %r226, %r378;
	selp.u32 	%r231, 1, 0, %p29;
	add.s32 	%r378, %r226, %r231;
	setp.ge.u32 	%p30, %r230, %r379;
	selp.u32 	%r232, 1, 0, %p30;
	add.s32 	%r379, %r230, %r232;
$L__BB18_41:
	mad.lo.s32 	%r59, %r378, 36, %r379;
	shl.b32 	%r235, %r59, 3;
	add.s32 	%r236, %r27, %r235;
	ld.shared.u64 	%rd60, [%r236];
	popc.b64 	%r237, %rd60;
	cvt.u64.u32 	%rd62, %r237;
	not.b64 	%rd63, %rd9;
	and.b64  	%rd64, %rd60, %rd63;
	st.shared.u64 	[%r236], %rd64;
	popc.b64 	%r60, %rd64;
	cvt.u64.u32 	%rd65, %r60;
	min.u64 	%rd66, %rd62, 2;
	setp.le.u64 	%p33, %rd66, %rd65;
	@%p33 bra 	$L__BB18_45;
	atom.shared.add.u32 	%r61, [_ZZ10SearchTreeIyLj6ELj4ELj100EEvRAmlmlmlT0_T0_T0_T0__T_PS1_PjjE11pivot_count], 1;
	setp.lt.u32 	%p34, %r61, 100;
	@%p34 bra 	$L__BB18_44;
	mov.u64 	%rd67, $str;
	cvta.global.u64 	%rd68, %rd67;
	{ // callseq 19, 0
	.param .b64 param0;
	st.param.b64 	[param0], %rd68;
	.param .b64 param1;
	st.param.b64 	[param1], 0;
	.param .b32 retval0;
	call.uni (retval0), 
	vprintf, 
	(
	param0, 
	param1
	);
	ld.param.b32 	%r243, [retval0];
	} // callseq 19
	bra.uni 	$L__BB18_45;
$L__BB18_44:
	mad.lo.s32 	%r238, %r59, %r60, %r60;
	add.s32 	%r239, %r238, -1;
	shl.b32 	%r240, %r61, 2;
	mov.u32 	%r241, _ZZ10SearchTreeIyLj6ELj4ELj100EEvRAmlmlmlT0_T0_T0_T0__T_PS1_PjjE6pivots;
	add.s32 	%r242, %r241, %r240;
	st.shared.u32 	[%r242], %r239;
$L__BB18_45:
	bar.sync 	0;
	ld.shared.u32 	%r245, [_ZZ10SearchTreeIyLj6ELj4ELj100EEvRAmlmlmlT0_T0_T0_T0__T_PS1_PjjE11pivot_count];
	setp.ne.s32 	%p35, %r245, 0;
	@%p35 bra 	$L__BB18_30;
$L__BB18_46:
	bar.sync 	0;
	setp.eq.s32 	%p37, %r372, 3;
	@%p37 bra 	$L__BB18_115;
	mov.u32 	%r380, %r1;
	@%p8 bra 	$L__BB18_51;
	setp.eq.s32 	%p39, %r6, 0;
	ld.shared.u64 	%rd69, [%r28];
	popc.b64 	%r247, %rd69;
	setp.eq.s32 	%p40, %r247, 1;
	cvt.u16.u32 	%rs30, %r247;
	selp.b32 	%r248, -3, %r1, %p40;
	selp.b16 	%rs31, -1, %rs30, %p40;
	st.shared.u8 	[%r18], %rs31;
	st.shared.u32 	[%r19], %r248;
	mov.u32 	%r380, %r3;
	@%p39 bra 	$L__BB18_51;
	setp.eq.s32 	%p41, %r6, 1;
	add.s32 	%r62, %r28, %r24;
	ld.shared.u64 	%rd70, [%r62];
	popc.b64 	%r249, %rd70;
	setp.eq.s32 	%p42, %r249, 1;
	cvt.u16.u32 	%rs32, %r249;
	selp.b32 	%r250, -3, %r3, %p42;
	selp.b16 	%rs33, -1, %rs32, %p42;
	st.shared.u8 	[%r20], %rs33;
	st.shared.u32 	[%r22], %r250;
	mov.u32 	%r380, %r17;
	@%p41 bra 	$L__BB18_51;
	add.s32 	%r380, %r17, %r2;
	add.s32 	%r251, %r62, %r24;
	ld.shared.u64 	%rd71, [%r251];
	popc.b64 	%r252, %rd71;
	setp.eq.s32 	%p43, %r252, 1;
	cvt.u16.u32 	%rs34, %r252;
	selp.b32 	%r253, -3, %r17, %p43;
	selp.b16 	%rs35, -1, %rs34, %p43;
	add.s32 	%r254, %r20, %r2;
	st.shared.u8 	[%r254], %rs35;
	add.s32 	%r255, %r22, %r21;
	st.shared.u32 	[%r255], %r253;
$L__BB18_51:
	@%p11 bra 	$L__BB18_53;
$L__BB18_52:
	shl.b32 	%r256, %r380, 3;
	add.s32 	%r257, %r27, %r256;
	ld.shared.u64 	%rd72, [%r257];
	popc.b64 	%r258, %rd72;
	setp.eq.s32 	%p45, %r258, 1;
	cvt.u16.u32 	%rs36, %r258;
	selp.b32 	%r259, -3, %r380, %p45;
	selp.b16 	%rs37, -1, %rs36, %p45;
	mov.u32 	%r260, _ZZ10SearchTreeIyLj6ELj4ELj100EEvRAmlmlmlT0_T0_T0_T0__T_PS1_PjjE15min_value_board;
	add.s32 	%r261, %r260, %r380;
	st.shared.u8 	[%r261], %rs37;
	shl.b32 	%r262, %r380, 2;
	mov.u32 	%r263, _ZZ10SearchTreeIyLj6ELj4ELj100EEvRAmlmlmlT0_T0_T0_T0__T_PS1_PjjE13min_pos_board;
	add.s32 	%r264, %r263, %r262;
	st.shared.u32 	[%r264], %r259;
	add.s32 	%r265, %r380, %r2;
	add.s32 	%r266, %r257, %r24;
	ld.shared.u64 	%rd73, [%r266];
	popc.b64 	%r267, %rd73;
	setp.eq.s32 	%p46, %r267, 1;
	cvt.u16.u32 	%rs38, %r267;
	selp.b32 	%r268, -3, %r265, %p46;
	selp.b16 	%rs39, -1, %rs38, %p46;
	add.s32 	%r269, %r261, %r2;
	st.shared.u8 	[%r269], %rs39;
	add.s32 	%r270, %r264, %r21;
	st.shared.u32 	[%r270], %r268;
	add.s32 	%r271, %r265, %r2;
	add.s32 	%r272, %r266, %r24;
	ld.shared.u64 	%rd74, [%r272];
	popc.b64 	%r273, %rd74;
	setp.eq.s32 	%p47, %r273, 1;
	cvt.u16.u32 	%rs40, %r273;
	selp.b32 	%r274, -3, %r271, %p47;
	selp.b16 	%rs41, -1, %rs40, %p47;
	add.s32 	%r275, %r269, %r2;
	st.shared.u8 	[%r275], %rs41;
	add.s32 	%r276, %r270, %r21;
	st.shared.u32 	[%r276], %r274;
	add.s32 	%r277, %r271, %r2;
	add.s32 	%r278, %r272, %r24;
	ld.shared.u64 	%rd75, [%r278];
	popc.b64 	%r279, %rd75;
	setp.eq.s32 	%p48, %r279, 1;
	cvt.u16.u32 	%rs42, %r279;
	selp.b32 	%r280, -3, %r277, %p48;
	selp.b16 	%rs43, -1, %rs42, %p48;
	add.s32 	%r281, %r275, %r2;
	st.shared.u8 	[%r281], %rs43;
	add.s32 	%r282, %r276, %r21;
	st.shared.u32 	[%r282], %r280;
	add.s32 	%r380, %r277, %r2;
	setp.lt.u32 	%p49, %r380, 1296;
	@%p49 bra 	$L__BB18_52;
$L__BB18_53:
	setp.gt.u32 	%p50, %r1, 271;
	bar.sync 	0;
	@%p50 bra 	$L__BB18_58;
	mov.u32 	%r384, %r1;
$L__BB18_55:
	mov.u32 	%r283, _ZZ10SearchTreeIyLj6ELj4ELj100EEvRAmlmlmlT0_T0_T0_T0__T_PS1_PjjE15min_value_board;
	add.s32 	%r73, %r283, %r384;
	ld.shared.u8 	%rs1, [%r73+1024];
	ld.shared.u8 	%rs44, [%r73];
	setp.gt.u16 	%p51, %rs1, %rs44;
	@%p51 bra 	$L__BB18_57;
	shl.b32 	%r284, %r384, 2;
	mov.u32 	%r285, _ZZ10SearchTreeIyLj6ELj4ELj100EEvRAmlmlmlT0_T0_T0_T0__T_PS1_PjjE13min_pos_board;
	add.s32 	%r286, %r285, %r284;
	ld.shared.u32 	%r287, [%r286+4096];
	st.shared.u32 	[%r286], %r287;
	st.shared.u8 	[%r73], %rs1;
$L__BB18_57:
	add.s32 	%r384, %r384, %r2;
	setp.lt.u32 	%p52, %r384, 272;
	@%p52 bra 	$L__BB18_55;
$L__BB18_58:
	setp.gt.u32 	%p53, %r1, 511;
	bar.sync 	0;
	@%p53 bra 	$L__BB18_63;
	mov.u32 	%r385, %r1;
$L__BB18_60:
	mov.u32 	%r288, _ZZ10SearchTreeIyLj6ELj4ELj100EEvRAmlmlmlT0_T0_T0_T0__T_PS1_PjjE15min_value_board;
	add.s32 	%r76, %r288, %r385;
	ld.shared.u8 	%rs2, [%r76+512];
	ld.shared.u8 	%rs45, [%r76];
	setp.gt.u16 	%p54, %rs2, %rs45;
	@%p54 bra 	$L__BB18_62;
	shl.b32 	%r289, %r385, 2;
	mov.u32 	%r290, _ZZ10SearchTreeIyLj6ELj4ELj100EEvRAmlmlmlT0_T0_T0_T0__T_PS1_PjjE13min_pos_board;
	add.s32 	%r291, %r290, %r289;
	ld.shared.u32 	%r292, [%r291+2048];
	st.shared.u32 	[%r291], %r292;
	st.shared.u8 	[%r76], %rs2;
$L__BB18_62:
	add.s32 	%r385, %r385, %r2;
	setp.lt.u32 	%p55, %r385, 512;
	@%p55 bra 	$L__BB18_60;
$L__BB18_63:
	setp.gt.u32 	%p56, %r1, 255;
	bar.sync 	0;
	@%p56 bra 	$L__BB18_68;
	mov.u32 	%r386, %r1;
$L__BB18_65:
	mov.u32 	%r293, _ZZ10SearchTreeIyLj6ELj4ELj100EEvRAmlmlmlT0_T0_T0_T0__T_PS1_PjjE15min_value_board;
	add.s32 	%r79, %r293, %r386;
	ld.shared.u8 	%rs3, [%r79+256];
	ld.shared.u8 	%rs46, [%r79];
	setp.gt.u16 	%p57, %rs3, %rs46;
	@%p57 bra 	$L__BB18_67;
	shl.b32 	%r294, %r386, 2;
	mov.u32 	%r295, _ZZ10SearchTreeIyLj6ELj4ELj100EEvRAmlmlmlT0_T0_T0_T0__T_PS1_PjjE13min_pos_board;
	add.s32 	%r296, %r295, %r294;
	ld.shared.u32 	%r297, [%r296+1024];
	st.shared.u32 	[%r296], %r297;
	st.shared.u8 	[%r79], %rs3;
$L__BB18_67:
	add.s32 	%r386, %r386, %r2;
	setp.lt.u32 	%p58, %r386, 256;
	@%p58 bra 	$L__BB18_65;
$L__BB18_68:
	setp.gt.u32 	%p59, %r1, 127;
	bar.sync 	0;
	@%p59 bra 	$L__BB18_73;
	mov.u32 	%r387, %r1;
$L__BB18_70:
	mov.u32 	%r298, _ZZ10SearchTreeIyLj6ELj4ELj100EEvRAmlmlmlT0_T0_T0_T0__T_PS1_PjjE15min_value_board;
	add.s32 	%r82, %r298, %r387;
	ld.shared.u8 	%rs4, [%r82+128];
	ld.shared.u8 	%rs47, [%r82];
	setp.gt.u16 	%p60, %rs4, %rs47;
	@%p60 bra 	$L__BB18_72;
	shl.b32 	%r299, %r387, 2;
	mov.u32 	%r300, _ZZ10SearchTreeIyLj6ELj4ELj100EEvRAmlmlmlT0_T0_T0_T0__T_PS1_PjjE13min_pos_board;
	add.s32 	%r301, %r300, %r299;
	ld.shared.u32 	%r302, [%r301+512];
	st.shared.u32 	[%r301], %r302;
	st.shared.u8 	[%r82], %rs4;
$L__BB18_72:
	add.s32 	%r387, %r387, %r2;
	setp.lt.u32 	%p61, %r387, 128;
	@%p61 bra 	$L__BB18_70;
$L__BB18_73:
	setp.gt.u32 	%p62, %r1, 63;
	bar.sync 	0;
	@%p62 bra 	$L__BB18_78;
	mov.u32 	%r388, %r1;
$L__BB18_75:
	mov.u32 	%r303, _ZZ10SearchTreeIyLj6ELj4ELj100EEvRAmlmlmlT0_T0_T0_T0__T_PS1_PjjE15min_value_board;
	add.s32 	%r85, %r303, %r388;
	ld.shared.u8 	%rs5, [%r85+64];
	ld.shared.u8 	%rs48, [%r85];
	setp.gt.u16 	%p63, %rs5, %rs48;
	@%p63 bra 	$L__BB18_77;
	shl.b32 	%r304, %r388, 2;
	mov.u32 	%r305, _ZZ10SearchTreeIyLj6ELj4ELj100EEvRAmlmlmlT0_T0_T0_T0__T_PS1_PjjE13min_pos_board;
	add.s32 	%r306, %r305, %r304;
	ld.shared.u32 	%r307, [%r306+256];
	st.shared.u32 	[%r306], %r307;
	st.shared.u8 	[%r85], %rs5;
$L__BB18_77:
	add.s32 	%r388, %r388, %r2;
	setp.lt.u32 	%p64, %r388, 64;
	@%p64 bra 	$L__BB18_75;
$L__BB18_78:
	setp.gt.u32 	%p65, %r1, 31;
	bar.sync 	0;
	@%p65 bra 	$L__BB18_83;
	mov.u32 	%r389, %r1;
$L__BB18_80:
	mov.u32 	%r308, _ZZ10SearchTreeIyLj6ELj4ELj100EEvRAmlmlmlT0_T0_T0_T0__T_PS1_PjjE15min_value_board;
	add.s32 	%r88, %r308, %r389;
	ld.shared.u8 	%rs6, [%r88+32];
	ld.shared.u8 	%rs49, [%r88];
	setp.gt.u16 	%p66, %rs6, %rs49;
	@%p66 bra 	$L__BB18_82;
	shl.b32 	%r309, %r389, 2;
	mov.u32 	%r310, _ZZ10SearchTreeIyLj6ELj4ELj100EEvRAmlmlmlT0_T0_T0_T0__T_PS1_PjjE13min_pos_board;
	add.s32 	%r311, %r310, %r309;
	ld.shared.u32 	%r312, [%r311+128];
	st.shared.u32 	[%r311], %r312;
	st.shared.u8 	[%r88], %rs6;
$L__BB18_82:
	add.s32 	%r389, %r389, %r2;
	setp.lt.u32 	%p67, %r389, 32;
	@%p67 bra 	$L__BB18_80;
$L__BB18_83:
	setp.gt.u32 	%p68, %r1, 15;
	bar.sync 	0;
	@%p68 bra 	$L__BB18_88;
	mov.u32 	%r390, %r1;
$L__BB18_85:
	mov.u32 	%r313, _ZZ10SearchTreeIyLj6ELj4ELj100EEvRAmlmlmlT0_T0_T0_T0__T_PS1_PjjE15min_value_board;
	add.s32 	%r91, %r313, %r390;
	ld.shared.u8 	%rs7, [%r91+16];
	ld.shared.u8 	%rs50, [%r91];
	setp.gt.u16 	%p69, %rs7, %rs50;
	@%p69 bra 	$L__BB18_87;
	shl.b32 	%r314, %r390, 2;
	mov.u32 	%r315, _ZZ10SearchTreeIyLj6ELj4ELj100EEvRAmlmlmlT0_T0_T0_T0__T_PS1_PjjE13min_pos_board;
	add.s32 	%r316, %r315, %r314;
	ld.shared.u32 	%r317, [%r316+64];
	st.shared.u32 	[%r316], %r317;
	st.shared.u8 	[%r91], %rs7;
$L__BB18_87:
	add.s32 	%r390, %r390, %r2;
	setp.lt.u32 	%p70, %r390, 16;
	@%p70 bra 	$L__BB18_85;
$L__BB18_88:
	setp.gt.u32 	%p71, %r1, 7;
	bar.sync 	0;
	@%p71 bra 	$L__BB18_93;
	mov.u32 	%r391, %r1;
$L__BB18_90:
	mov.u32 	%r318, _ZZ10SearchTreeIyLj6ELj4ELj100EEvRAmlmlmlT0_T0_T0_T0__T_PS1_PjjE15min_value_board;
	add.s32 	%r94, %r318, %r391;
	ld.shared.u8 	%rs8, [%r94+8];
	ld.shared.u8 	%rs51, [%r94];
	setp.gt.u16 	%p72, %rs8, %rs51;
	@%p72 bra 	$L__BB18_92;
	shl.b32 	%r319, %r391, 2;
	mov.u32 	%r320, _ZZ10SearchTreeIyLj6ELj4ELj100EEvRAmlmlmlT0_T0_T0_T0__T_PS1_PjjE13min_pos_board;
	add.s32 	%r321, %r320, %r319;
	ld.shared.u32 	%r322, [%r321+32];
	st.shared.u32 	[%r321], %r322;
	st.shared.u8 	[%r94], %rs8;
$L__BB18_92:
	add.s32 	%r391, %r391, %r2;
	setp.lt.u32 	%p73, %r391, 8;
	@%p73 bra 	$L__BB18_90;
$L__BB18_93:
	setp.gt.u32 	%p74, %r1, 3;
	bar.sync 	0;
	@%p74 bra 	$L__BB18_98;
	mov.u32 	%r392, %r1;
$L__BB18_95:
	mov.u32 	%r323, _ZZ10SearchTreeIyLj6ELj4ELj100EEvRAmlmlmlT0_T0_T0_T0__T_PS1_PjjE15min_value_board;
	add.s32 	%r97, %r323, %r392;
	ld.shared.u8 	%rs9, [%r97+4];
	ld.shared.u8 	%rs52, [%r97];
	setp.gt.u16 	%p75, %rs9, %rs52;
	@%p75 bra 	$L__BB18_97;
	shl.b32 	%r324, %r392, 2;
	mov.u32 	%r325, _ZZ10SearchTreeIyLj6ELj4ELj100EEvRAmlmlmlT0_T0_T0_T0__T_PS1_PjjE13min_pos_board;
	add.s32 	%r326, %r325, %r324;
	ld.shared.u32 	%r327, [%r326+16];
	st.shared.u32 	[%r326], %r327;
	st.shared.u8 	[%r97], %rs9;
$L__BB18_97:
	add.s32 	%r392, %r392, %r2;
	setp.lt.u32 	%p76, %r392, 4;
	@%p76 bra 	$L__BB18_95;
$L__BB18_98:
	setp.gt.u32 	%p77, %r1, 1;
	bar.sync 	0;
	@%p77 bra 	$L__BB18_103;
	mov.u32 	%r393, %r1;
$L__BB18_100:
	mov.u32 	%r328, _ZZ10SearchTreeIyLj6ELj4ELj100EEvRAmlmlmlT0_T0_T0_T0__T_PS1_PjjE15min_value_board;
	add.s32 	%r100, %r328, %r393;
	ld.shared.u8 	%rs10, [%r100+2];
	ld.shared.u8 	%rs53, [%r100];
	setp.gt.u16 	%p78, %rs10, %rs53;
	@%p78 bra 	$L__BB18_102;
	shl.b32 	%r329, %r393, 2;
	mov.u32 	%r330, _ZZ10SearchTreeIyLj6ELj4ELj100EEvRAmlmlmlT0_T0_T0_T0__T_PS1_PjjE13min_pos_board;
	add.s32 	%r331, %r330, %r329;
	ld.shared.u32 	%r332, [%r331+8];
	st.shared.u32 	[%r331], %r332;
	st.shared.u8 	[%r100], %rs10;
$L__BB18_102:
	add.s32 	%r393, %r393, %r2;
	setp.lt.u32 	%p79, %r393, 2;
	@%p79 bra 	$L__BB18_100;
$L__BB18_103:
	bar.sync 	0;
	@%p13 bra 	$L__BB18_106;
	ld.shared.u8 	%rs11, [_ZZ10SearchTreeIyLj6ELj4ELj100EEvRAmlmlmlT0_T0_T0_T0__T_PS1_PjjE15min_value_board+1];
	ld.shared.u8 	%rs54, [_ZZ10SearchTreeIyLj6ELj4ELj100EEvRAmlmlmlT0_T0_T0_T0__T_PS1_PjjE15min_value_board];
	setp.gt.u16 	%p81, %rs11, %rs54;
	@%p81 bra 	$L__BB18_106;
	ld.shared.u32 	%r333, [_ZZ10SearchTreeIyLj6ELj4ELj100EEvRAmlmlmlT0_T0_T0_T0__T_PS1_PjjE13min_pos_board+4];
	st.shared.u32 	[_ZZ10SearchTreeIyLj6ELj4ELj100EEvRAmlmlmlT0_T0_T0_T0__T_PS1_PjjE13min_pos_board], %r333;
	st.shared.u8 	[_ZZ10SearchTreeIyLj6ELj4ELj100EEvRAmlmlmlT0_T0_T0_T0__T_PS1_PjjE15min_value_board], %rs11;
$L__BB18_106:
	bar.sync 	0;
	bar.sync 	0;
	ld.shared.u32 	%r102, [_ZZ10SearchTreeIyLj6ELj4ELj100EEvRAmlmlmlT0_T0_T0_T0__T_PS1_PjjE13min_pos_board];
	setp.ne.s32 	%p82, %r102, -3;
	@%p82 bra 	$L__BB18_122;
	setp.eq.s32 	%p84, %r6, 3;
	mov.u32 	%r401, %r1;
	@%p84 bra 	$L__BB18_110;
	mul.wide.u32 	%rd77, %r1, 8;
	add.s64 	%rd115, %rd2, %rd77;
	mul.wide.u32 	%rd15, %r2, 8;
	shl.b32 	%r339, %r1, 3;
	mov.u32 	%r340, _ZZ10SearchTreeIyLj6ELj4ELj100EEvRAmlmlmlT0_T0_T0_T0__T_PS1_PjjE11board_stack;
	add.s32 	%r341, %r340, %r339;
	mad.lo.s32 	%r395, %r372, 10368, %r341;
	add.s32 	%r342, %r4, 1;
	and.b32  	%r343, %r342, 3;
	neg.s32 	%r394, %r343;
	mad.lo.s32 	%r401, %r2, %r343, %r1;
$L__BB18_109:
	.pragma "nounroll";
	ld.shared.u64 	%rd78, [%r395];
	st.global.u64 	[%rd115], %rd78;
	add.s64 	%rd115, %rd115, %rd15;
	add.s32 	%r395, %r395, %r24;
	add.s32 	%r394, %r394, 1;
	setp.ne.s32 	%p85, %r394, 0;
	@%p85 bra 	$L__BB18_109;
$L__BB18_110:
	setp.lt.u32 	%p86, %r4, 3;
	@%p86 bra 	$L__BB18_113;
	shl.b32 	%r344, %r2, 1;
	add.s32 	%r400, %r401, %r344;
	mad.lo.s32 	%r399, %r2, 3, %r401;
	add.s32 	%r398, %r2, %r401;
	shl.b32 	%r345, %r401, 3;
	mov.u32 	%r346, _ZZ10SearchTreeIyLj6ELj4ELj100EEvRAmlmlmlT0_T0_T0_T0__T_PS1_PjjE11board_stack;
	add.s32 	%r347, %r346, %r345;
	mad.lo.s32 	%r397, %r372, 10368, %r347;
	shl.b32 	%r115, %r2, 4;
	mul.lo.s32 	%r116, %r2, 24;
$L__BB18_112:
	ld.shared.u64 	%rd79, [%r397];
	mul.wide.u32 	%rd80, %r401, 8;
	add.s64 	%rd81, %rd2, %rd80;
	st.global.u64 	[%rd81], %rd79;
	add.s32 	%r348, %r401, %r2;
	add.s32 	%r349, %r397, %r24;
	ld.shared.u64 	%rd82, [%r349];
	mul.wide.u32 	%rd83, %r398, 8;
	add.s64 	%rd84, %rd2, %rd83;
	st.global.u64 	[%rd84], %rd82;
	add.s32 	%r350, %r348, %r2;
	add.s32 	%r351, %r397, %r115;
	ld.shared.u64 	%rd85, [%r351];
	mul.wide.u32 	%rd86, %r400, 8;
	add.s64 	%rd87, %rd2, %rd86;
	st.global.u64 	[%rd87], %rd85;
	add.s32 	%r352, %r350, %r2;
	add.s32 	%r353, %r397, %r116;
	ld.shared.u64 	%rd88, [%r353];
	mul.wide.u32 	%rd89, %r399, 8;
	add.s64 	%rd90, %rd2, %rd89;
	st.global.u64 	[%rd90], %rd88;
	add.s32 	%r401, %r352, %r2;
	add.s32 	%r400, %r400, %r21;
	add.s32 	%r399, %r399, %r21;
	add.s32 	%r398, %r398, %r21;
	shl.b32 	%r354, %r2, 5;
	add.s32 	%r397, %r397, %r354;
	setp.lt.u32 	%p87, %r401, 1296;
	@%p87 bra 	$L__BB18_112;
$L__BB18_113:
	setp.ne.s32 	%p88, %r1, 0;
	@%p88 bra 	$L__BB18_128;
	mov.b32 	%r355, -2;
	st.global.u32 	[%rd3], %r355;
	bra.uni 	$L__BB18_128;
$L__BB18_115:
	mov.u32 	%r381, %r1;
	@%p8 bra 	$L__BB18_119;
	setp.eq.s32 	%p90, %r6, 0;
	ld.shared.u64 	%rd91, [%r23];
	mul.wide.u32 	%rd92, %r1, 8;
	add.s64 	%rd10, %rd113, %rd92;
	st.global.u64 	[%rd10], %rd91;
	mov.u32 	%r381, %r3;
	@%p90 bra 	$L__BB18_119;
	setp.eq.s32 	%p91, %r6, 1;
	add.s32 	%r65, %r23, %r24;
	ld.shared.u64 	%rd93, [%r65];
	mul.wide.s32 	%rd94, %r2, 8;
	add.s64 	%rd11, %rd10, %rd94;
	st.global.u64 	[%rd11], %rd93;
	mov.u32 	%r381, %r17;
	@%p91 bra 	$L__BB18_119;
	add.s32 	%r381, %r17, %r2;
	add.s32 	%r356, %r65, %r24;
	ld.shared.u64 	%rd95, [%r356];
	mul.wide.s32 	%rd96, %r2, 8;
	add.s64 	%rd97, %rd11, %rd96;
	st.global.u64 	[%rd97], %rd95;
$L__BB18_119:
	@%p11 bra 	$L__BB18_121;
$L__BB18_120:
	shl.b32 	%r357, %r381, 3;
	mov.u32 	%r358, _ZZ10SearchTreeIyLj6ELj4ELj100EEvRAmlmlmlT0_T0_T0_T0__T_PS1_PjjE11board_stack;
	add.s32 	%r359, %r358, %r357;
	add.s32 	%r360, %r359, 31104;
	ld.shared.u64 	%rd98, [%r359+31104];
	mul.wide.u32 	%rd99, %r381, 8;
	add.s64 	%rd100, %rd113, %rd99;
	st.global.u64 	[%rd100], %rd98;
	add.s32 	%r361, %r381, %r2;
	add.s32 	%r362, %r360, %r24;
	ld.shared.u64 	%rd101, [%r362];
	mul.wide.u32 	%rd102, %r361, 8;
	add.s64 	%rd103, %rd113, %rd102;
	st.global.u64 	[%rd103], %rd101;
	add.s32 	%r363, %r361, %r2;
	add.s32 	%r364, %r362, %r24;
	ld.shared.u64 	%rd104, [%r364];
	mul.wide.u32 	%rd105, %r363, 8;
	add.s64 	%rd106, %rd113, %rd105;
	st.global.u64 	[%rd106], %rd104;
	add.s32 	%r365, %r363, %r2;
	add.s32 	%r366, %r364, %r24;
	ld.shared.u64 	%rd107, [%r366];
	mul.wide.u32 	%rd108, %r365, 8;
	add.s64 	%rd109, %rd113, %rd108;
	st.global.u64 	[%rd109], %rd107;
	add.s32 	%r381, %r365, %r2;
	setp.lt.u32 	%p93, %r381, 1296;
	@%p93 bra 	$L__BB18_120;
$L__BB18_121:
	add.s64 	%rd113, %rd113, 10368;
	add.s64 	%rd114, %rd114, 10368;
	mov.b32 	%r372, 3;
	bra.uni 	$L__BB18_9;
$L__BB18_122:
	@%p13 bra 	$L__BB18_124;
	shl.b32 	%r334, %r372, 2;
	mov.u32 	%r335, _ZZ10SearchTreeIyLj6ELj4ELj100EEvRAmlmlmlT0_T0_T0_T0__T_PS1_PjjE15candidate_stack;
	add.s32 	%r336, %r335, %r334;
	st.shared.u32 	[%r336], %r102;
	shl.b32 	%r337, %r102, 3;
	add.s32 	%r338, %r27, %r337;
	ld.shared.u64 	%rd76, [%r338];
	st.shared.u64 	[%r26], %rd76;
$L__BB18_124:
	add.s32 	%r372, %r372, 1;
	bra.uni 	$L__BB18_9;
$L__BB18_125:
	add.s32 	%r33, %r372, -1;
	setp.eq.s32 	%p94, %r372, 1;
	mov.u32 	%r372, %r33;
	@%p94 bra 	$L__BB18_126;
	bra.uni 	$L__BB18_9;
$L__BB18_126:
	setp.ne.s32 	%p95, %r1, 0;
	@%p95 bra 	$L__BB18_128;
	sub.s64 	%rd110, %rd114, %rd18;
	shr.u64 	%rd111, %rd110, 7;
	mul.lo.s64 	%rd112, %rd111, 3188326136196712625;
	st.global.u32 	[%rd3], %rd112;
$L__BB18_128:
	ret;

}
	// .globl	_Z8FinalizeIyLj6EEvRAmlmlmlT0_T0_T0_T0__T_RAmlmlmlT0_T0_T0_T0__i
.visible .entry _Z8FinalizeIyLj6EEvRAmlmlmlT0_T0_T0_T0__T_RAmlmlmlT0_T0_T0_T0__i(
	.param .u64 .ptr .align 1 _Z8FinalizeIyLj6EEvRAmlmlmlT0_T0_T0_T0__T_RAmlmlmlT0_T0_T0_T0__i_param_0,
	.param .u64 .ptr .align 1 _Z8FinalizeIyLj6EEvRAmlmlmlT0_T0_T0_T0__T_RAmlmlmlT0_T0_T0_T0__i_param_1
)
{
	.reg .pred 	%p<11>;
	.reg .b32 	%r<55>;
	.reg .b64 	%rd<48>;

	ld.param.u64 	%rd11, [_Z8FinalizeIyLj6EEvRAmlmlmlT0_T0_T0_T0__T_RAmlmlmlT0_T0_T0_T0__i_param_0];
	ld.param.u64 	%rd12, [_Z8FinalizeIyLj6EEvRAmlmlmlT0_T0_T0_T0__T_RAmlmlmlT0_T0_T0_T0__i_param_1];
	cvta.to.global.u64 	%rd1, %rd12;
	cvta.to.global.u64 	%rd2, %rd11;
	mov.u32 	%r54, %tid.x;
	mov.u32 	%r2, %ntid.x;
	add.s32 	%r21, %r54, %r2;
	max.u32 	%r22, %r21, 1296;
	setp.lt.u32 	%p1, %r21, 1296;
	selp.u32 	%r23, 1, 0, %p1;
	add.s32 	%r24, %r21, %r23;
	sub.s32 	%r25, %r22, %r24;
	div.u32 	%r26, %r25, %r2;
	add.s32 	%r3, %r26, %r23;
	and.b32  	%r27, %r3, 3;
	setp.eq.s32 	%p2, %r27, 3;
	@%p2 bra 	$L__BB19_3;
	add.s32 	%r28, %r3, 1;
	and.b32  	%r29, %r28, 3;
	mul.wide.u32 	%rd13, %r54, 4;
	add.s64 	%rd47, %rd1, %rd13;
	mul.wide.u32 	%rd4, %r2, 4;
	mul.wide.u32 	%rd14, %r54, 8;
	add.s64 	%rd46, %rd2, %rd14;
	mul.wide.u32 	%rd6, %r2, 8;
	neg.s32 	%r49, %r29;
	mad.lo.s32 	%r54, %r2, %r29, %r54;
$L__BB19_2:
	.pragma "nounroll";
	ld.global.u64 	%rd15, [%rd46];
	add.s64 	%rd16, %rd15, -1;
	xor.b64  	%rd17, %rd15, %rd16;
	setp.gt.u64 	%p3, %rd17, %rd16;
	clz.b64 	%r30, %rd15;
	sub.s32 	%r31, 64, %r30;
	selp.b32 	%r32, %r31, 0, %p3;
	st.global.u32 	[%rd47], %r32;
	add.s64 	%rd47, %rd47, %rd4;
	add.s64 	%rd46, %rd46, %rd6;
	add.s32 	%r49, %r49, 1;
	setp.ne.s32 	%p4, %r49, 0;
	@%p4 bra 	$L__BB19_2;
$L__BB19_3:
	setp.lt.u32 	%p5, %r3, 3;
	@%p5 bra 	$L__BB19_6;
	shl.b32 	%r33, %r2, 1;
	add.s32 	%r53, %r54, %r33;
	shl.b32 	%r10, %r2, 2;
	mad.lo.s32 	%r52, %r2, 3, %r54;
	add.s32 	%r51, %r2, %r54;
$L__BB19_5:
	mul.wide.u32 	%rd18, %r54, 8;
	add.s64 	%rd19, %rd2, %rd18;
	ld.global.u64 	%rd20, [%rd19];
	add.s64 	%rd21, %rd20, -1;
	xor.b64  	%rd22, %rd20, %rd21;
	setp.gt.u64 	%p6, %rd22, %rd21;
	clz.b64 	%r34, %rd20;
	sub.s32 	%r35, 64, %r34;
	selp.b32 	%r36, %r35, 0, %p6;
	mul.wide.u32 	%rd23, %r54, 4;
	add.s64 	%rd24, %rd1, %rd23;
	st.global.u32 	[%rd24], %r36;
	add.s32 	%r37, %r54, %r2;
	mul.wide.u32 	%rd25, %r51, 8;
	add.s64 	%rd26, %rd2, %rd25;
	ld.global.u64 	%rd27, [%rd26];
	add.s64 	%rd28, %rd27, -1;
	xor.b64  	%rd29, %rd27, %rd28;
	setp.gt.u64 	%p7, %rd29, %rd28;
	clz.b64 	%r38, %rd27;
	sub.s32 	%r39, 64, %r38;
	selp.b32 	%r40, %r39, 0, %p7;
	mul.wide.u32 	%rd30, %r51, 4;
	add.s64 	%rd31, %rd1, %rd30;
	st.global.u32 	[%rd31], %r40;
	add.s32 	%r41, %r37, %r2;
	mul.wide.u32 	%rd32, %r53, 8;
	add.s64 	%rd33, %rd2, %rd32;
	ld.global.u64 	%rd34, [%rd33];
	add.s64 	%rd35, %rd34, -1;
	xor.b64  	%rd36, %rd34, %rd35;
	setp.gt.u64 	%p8, %rd36, %rd35;
	clz.b64 	%r42, %rd34;
	sub.s32 	%r43, 64, %r42;
	selp.b32 	%r44, %r43, 0, %p8;
	mul.wide.u32 	%rd37, %r53, 4;
	add.s64 	%rd38, %rd1, %rd37;
	st.global.u32 	[%rd38], %r44;
	add.s32 	%r45, %r41, %r2;
	mul.wide.u32 	%rd39, %r52, 8;
	add.s64 	%rd40, %rd2, %rd39;
	ld.global.u64 	%rd41, [%rd40];
	add.s64 	%rd42, %rd41, -1;
	xor.b64  	%rd43, %rd41, %rd42;
	setp.gt.u64 	%p9, %rd43, %rd42;
	clz.b64 	%r46, %rd41;
	sub.s32 	%r47, 64, %r46;
	selp.b32 	%r48, %r47, 0, %p9;
	mul.wide.u32 	%rd44, %r52, 4;
	add.s64 	%rd45, %rd1, %rd44;
	st.global.u32 	[%rd45], %r48;
	add.s32 	%r54, %r45, %r2;
	add.s32 	%r53, %r53, %r10;
	add.s32 	%r52, %r52, %r10;
	add.s32 	%r51, %r51, %r10;
	setp.lt.u32 	%p10, %r54, 1296;
	@%p10 bra 	$L__BB19_5;
$L__BB19_6:
	ret;

}


// ===== COMPILED SASS (sm_100) =====

	.target	sm_100

	.elftype	@"ET_EXEC"


//--------------------- .note.nv.tkinfo           --------------------------
	.section	.note.nv.tkinfo,"",@"SHT_NOTE"
	.sectionflags	@"SHF_NOTE_NV_TKINFO"
	.tkinfo
        /*0018*/ 	.word	0x00000002
        /*0030*/ 	.string	""
        /*0030*/ 	.string	"ptxas"
        /*0030*/ 	.string	"Cuda compilation tools, release 13.0, V13.0.88"
        /*0030*/ 	.string	"Build cuda_13.0.r13.0/compiler.36424714_0"
        /*0030*/ 	.string	"-arch sm_100 -m 64 "



//--------------------- .note.nv.cuinfo           --------------------------
	.section	.note.nv.cuinfo,"",@"SHT_NOTE"
	.sectionflags	@"SHF_NOTE_NV_CUINFO"
        /*0018*/ 	.short	0x0002
        /*001a*/ 	.short	0x0064
        /*001c*/ 	.short	0x0082
	.zero		2


//--------------------- .nv.info                  --------------------------
	.section	.nv.info,"",@"SHT_CUDA_INFO"
	.align	4


	//----- nvinfo : EIATTR_REGCOUNT
	.align		4
        /*0000*/ 	.byte	0x04, 0x2f
        /*0002*/ 	.short	(.L_2 - .L_1)
	.align		4
.L_1:
        /*0004*/ 	.word	index@(_Z10InitializeIhLj2ELj100EEvRAmlmlmlT0_T0_T0_T0__T_RAmlmlmlT0_T0_T0_T0__iPb)
        /*0008*/ 	.word	0x00000018


	//----- nvinfo : EIATTR_FRAME_SIZE
	.align		4
.L_2:
        /*000c*/ 	.byte	0x04, 0x11
        /*000e*/ 	.short	(.L_4 - .L_3)
	.align		4
.L_3:
        /*0010*/ 	.word	index@(_Z10InitializeIhLj2ELj100EEvRAmlmlmlT0_T0_T0_T0__T_RAmlmlmlT0_T0_T0_T0__iPb)
        /*0014*/ 	.word	0x00000000


	//----- nvinfo : EIATTR_REGCOUNT
	.align		4
.L_4:
        /*0018*/ 	.byte	0x04, 0x2f
        /*001a*/ 	.short	(.L_6 - .L_5)
	.align		4
.L_5:
        /*001c*/ 	.word	index@(_Z14FindMinsKernelIhLj2ELj4EEvRAmlmlmlT0_T0_T0_T0__T_RAT1__j)
        /*0020*/ 	.word	0x00000012


	//----- nvinfo : EIATTR_FRAME_SIZE
	.align		4
.L_6:
        /*0024*/ 	.byte	0x04, 0x11
        /*0026*/ 	.short	(.L_8 - .L_7)
	.align		4
.L_7:
        /*0028*/ 	.word	index@(_Z14FindMinsKernelIhLj2ELj4EEvRAmlmlmlT0_T0_T0_T0__T_RAT1__j)
        /*002c*/ 	.word	0x00000000


	//----- nvinfo : EIATTR_REGCOUNT
	.align		4
.L_8:
        /*0030*/ 	.byte	0x04, 0x2f
        /*0032*/ 	.short	(.L_10 - .L_9)
	.align		4
.L_9:
        /*0034*/ 	.word	index@(_Z10SearchTreeIhLj2ELj4ELj100EEvRAmlmlmlT0_T0_T0_T0__T_PS1_Pjj)
        /*0038*/ 	.word	0x0000001a


	//----- nvinfo : EIATTR_FRAME_SIZE
	.align		4
.L_10:
        /*003c*/ 	.byte	0x04, 0x11
        /*003e*/ 	.short	(.L_12 - .L_11)
	.align		4
.L_11:
        /*0040*/ 	.word	index@(_Z10SearchTreeIhLj2ELj4ELj100EEvRAmlmlmlT0_T0_T0_T0__T_PS1_Pjj)
        /*0044*/ 	.word	0x00000000


	//----- nvinfo : EIATTR_REGCOUNT
	.align		4
.L_12:
        /*0048*/ 	.byte	0x04, 0x2f
        /*004a*/ 	.short	(.L_14 - .L_13)
	.align		4
.L_13:
        /*004c*/ 	.word	index@(_Z8FinalizeIhLj2EEvRAmlmlmlT0_T0_T0_T0__T_RAmlmlmlT0_T0_T0_T0__i)
        /*0050*/ 	.word	0x0000000d


	//----- nvinfo : EIATTR_FRAME_SIZE
	.align		4
.L_14:
        /*0054*/ 	.byte	0x04, 0x11
        /*0056*/ 	.short	(.L_16 - .L_15)
	.align		4
.L_15:
        /*0058*/ 	.word	index@(_Z8FinalizeIhLj2EEvRAmlmlmlT0_T0_T0_T0__T_RAmlmlmlT0_T0_T0_T0__i)
        /*005c*/ 	.word	0x00000000


	//----- nvinfo : EIATTR_REGCOUNT
	.align		4
.L_16:
        /*0060*/ 	.byte	0x04, 0x2f
        /*0062*/ 	.short	(.L_18 - .L_17)
	.align		4
.L_17:
        /*0064*/ 	.word	index@(_Z10InitializeItLj3ELj100EEvRAmlmlmlT0_T0_T0_T0__T_RAmlmlmlT0_T0_T0_T0__iPb)
        /*0068*/ 	.word	0x00000019


	//----- nvinfo : EIATTR_FRAME_SIZE
	.align		4
.L_18:
        /*006c*/ 	.byte	0x04, 0x11
        /*006e*/ 	.short	(.L_20 - .L_19)
	.align		4
.L_19:
        /*0070*/ 	.word	index@(_Z10InitializeItLj3ELj100EEvRAmlmlmlT0_T0_T0_T0__T_RAmlmlmlT0_T0_T0_T0__iPb)
        /*0074*/ 	.word	0x00000000


	//----- nvinfo : EIATTR_REGCOUNT
	.align		4
.L_20:
        /*0078*/ 	.byte	0x04, 0x2f
        /*007a*/ 	.short	(.L_22 - .L_21)
	.align		4
.L_21:
        /*007c*/ 	.word	index@(_Z14FindMinsKernelItLj3ELj4EEvRAmlmlmlT0_T0_T0_T0__T_RAT1__j)
        /*0080*/ 	.word	0x0000001a


	//----- nvinfo : EIATTR_FRAME_SIZE
	.align		4
.L_22:
        /*0084*/ 	.byte	0x04, 0x11
        /*0086*/ 	.short	(.L_24 - .L_23)
	.align		4
.L_23:
        /*0088*/ 	.word	index@(_Z14FindMinsKernelItLj3ELj4EEvRAmlmlmlT0_T0_T0_T0__T_RAT1__j)
        /*008c*/ 	.word	0x00000000


	//----- nvinfo : EIATTR_REGCOUNT
	.align		4
.L_24:
        /*0090*/ 	.byte	0x04, 0x2f
        /*0092*/ 	.short	(.L_26 - .L_25)
	.align		4
.L_25:
        /*0094*/ 	.word	index@(_Z10SearchTreeItLj3ELj4ELj100EEvRAmlmlmlT0_T0_T0_T0__T_PS1_Pjj)
        /*0098*/ 	.word	0x0000001d


	//----- nvinfo : EIATTR_FRAME_SIZE
	.align		4
.L_26:
        /*009c*/ 	.byte	0x04, 0x11
        /*009e*/ 	.short	(.L_28 - .L_27)
	.align		4
.L_27:
        /*00a0*/ 	.word	index@(_Z10SearchTreeItLj3ELj4ELj100EEvRAmlmlmlT0_T0_T0_T0__T_PS1_Pjj)
        /*00a4*/ 	.word	0x00000000


	//----- nvinfo : EIATTR_REGCOUNT
	.align		4
.L_28:
        /*00a8*/ 	.byte	0x04, 0x2f
        /*00aa*/ 	.short	(.L_30 - .L_29)
	.align		4
.L_29:
        /*00ac*/ 	.word	index@(_Z8FinalizeItLj3EEvRAmlmlmlT0_T0_T0_T0__T_RAmlmlmlT0_T0_T0_T0__i)
        /*00b0*/ 	.word	0x0000001a


	//----- nvinfo : EIATTR_FRAME_SIZE
	.align		4
.L_30:
        /*00b4*/ 	.byte	0x04, 0x11
        /*00b6*/ 	.short	(.L_32 - .L_31)
	.align		4
.L_31:
        /*00b8*/ 	.word	index@(_Z8FinalizeItLj3EEvRAmlmlmlT0_T0_T0_T0__T_RAmlmlmlT0_T0_T0_T0__i)
        /*00bc*/ 	.word	0x00000000


	//----- nvinfo : EIATTR_REGCOUNT
	.align		4
.L_32:
        /*00c0*/ 	.byte	0x04, 0x2f
        /*00c2*/ 	.short	(.L_34 - .L_33)
	.align		4
.L_33:
        /*00c4*/ 	.word	index@(_Z10InitializeItLj4ELj100EEvRAmlmlmlT0_T0_T0_T0__T_RAmlmlmlT0_T0_T0_T0__iPb)
        /*00c8*/ 	.word	0x00000019


	//----- nvinfo : EIATTR_FRAME_SIZE
	.align		4
.L_34:
        /*00cc*/ 	.byte	0x04, 0x11
        /*00ce*/ 	.short	(.L_36 - .L_35)
	.align		4
.L_35:
        /*00d0*/ 	.word	index@(_Z10InitializeItLj4ELj100EEvRAmlmlmlT0_T0_T0_T0__T_RAmlmlmlT0_T0_T0_T0__iPb)
        /*00d4*/ 	.word	0x00000000


	//----- nvinfo : EIATTR_REGCOUNT
	.align		4
.L_36:
        /*00d8*/ 	.byte	0x04, 0x2f
        /*00da*/ 	.short	(.L_38 - .L_37)
	.align		4
.L_37:
        /*00dc*/ 	.word	index@(_Z14FindMinsKernelItLj4ELj4EEvRAmlmlmlT0_T0_T0_T0__T_RAT1__j)
        /*00e0*/ 	.word	0x0000001a


	//----- nvinfo : EIATTR_FRAME_SIZE
	.align		4
.L_38:
        /*00e4*/ 	.byte	0x04, 0x11
        /*00e6*/ 	.short	(.L_40 - .L_39)
	.align		4
.L_39:
        /*00e8*/ 	.word	index@(_Z14FindMinsKernelItLj4ELj4EEvRAmlmlmlT0_T0_T0_T0__T_RAT1__j)
        /*00ec*/ 	.word	0x00000000


	//----- nvinfo : EIATTR_REGCOUNT
	.align		4
.L_40:
        /*00f0*/ 	.byte	0x04, 0x2f
        /*00f2*/ 	.short	(.L_42 - .L_41)
	.align		4
.L_41:
        /*00f4*/ 	.word	index@(_Z10SearchTreeItLj4ELj4ELj100EEvRAmlmlmlT0_T0_T0_T0__T_PS1_Pjj)
        /*00f8*/ 	.word	0x0000001d


	//----- nvinfo : EIATTR_FRAME_SIZE
	.align		4
.L_42:
        /*00fc*/ 	.byte	0x04, 0x11
        /*00fe*/ 	.short	(.L_44 - .L_43)
	.align		4
.L_43:
        /*0100*/ 	.word	index@(_Z10SearchTreeItLj4ELj4ELj100EEvRAmlmlmlT0_T0_T0_T0__T_PS1_Pjj)
        /*0104*/ 	.word	0x00000000


	//----- nvinfo : EIATTR_REGCOUNT
	.align		4
.L_44:
        /*0108*/ 	.byte	0x04, 0x2f
        /*010a*/ 	.short	(.L_46 - .L_45)
	.align		4
.L_45:
        /*010c*/ 	.word	index@(_Z8FinalizeItLj4EEvRAmlmlmlT0_T0_T0_T0__T_RAmlmlmlT0_T0_T0_T0__i)
        /*0110*/ 	.word	0x0000001a


	//----- nvinfo : EIATTR_FRAME_SIZE
	.align		4
.L_46:
        /*0114*/ 	.byte	0x04, 0x11
        /*0116*/ 	.short	(.L_48 - .L_47)
	.align		4
.L_47:
        /*0118*/ 	.word	index@(_Z8FinalizeItLj4EEvRAmlmlmlT0_T0_T0_T0__T_RAmlmlmlT0_T0_T0_T0__i)
        /*011c*/ 	.word	0x00000000


	//----- nvinfo : EIATTR_REGCOUNT
	.align		4
.L_48:
        /*0120*/ 	.byte	0x04, 0x2f
        /*0122*/ 	.short	(.L_50 - .L_49)
	.align		4
.L_49:
        /*0124*/ 	.word	index@(_Z10InitializeIjLj5ELj100EEvRAmlmlmlT0_T0_T0_T0__T_RAmlmlmlT0_T0_T0_T0__iPb)
        /*0128*/ 	.word	0x00000020


	//----- nvinfo : EIATTR_FRAME_SIZE
	.align		4
.L_50:
        /*012c*/ 	.byte	0x04, 0x11
        /*012e*/ 	.short	(.L_52 - .L_51)
	.align		4
.L_51:
        /*0130*/ 	.word	index@(_Z10InitializeIjLj5ELj100EEvRAmlmlmlT0_T0_T0_T0__T_RAmlmlmlT0_T0_T0_T0__iPb)
        /*0134*/ 	.word	0x00000000


	//----- nvinfo : EIATTR_REGCOUNT
	.align		4
.L_52:
        /*0138*/ 	.byte	0x04, 0x2f
        /*013a*/ 	.short	(.L_54 - .L_53)
	.align		4
.L_53:
        /*013c*/ 	.word	index@(_Z14FindMinsKernelIjLj5ELj4EEvRAmlmlmlT0_T0_T0_T0__T_RAT1__j)
        /*0140*/ 	.word	0x00000019


	//----- nvinfo : EIATTR_FRAME_SIZE
	.align		4
.L_54:
        /*0144*/ 	.byte	0x04, 0x11
        /*0146*/ 	.short	(.L_56 - .L_55)
	.align		4
.L_55:
        /*0148*/ 	.word	index@(_Z14FindMinsKernelIjLj5ELj4EEvRAmlmlmlT0_T0_T0_T0__T_RAT1__j)
        /*014c*/ 	.word	0x00000000


	//----- nvinfo : EIATTR_REGCOUNT
	.align		4
.L_56:
        /*0150*/ 	.byte	0x04, 0x2f
        /*0152*/ 	.short	(.L_58 - .L_57)
	.align		4
.L_57:
        /*0154*/ 	.word	index@(_Z10SearchTreeIjLj5ELj4ELj100EEvRAmlmlmlT0_T0_T0_T0__T_PS1_Pjj)
        /*0158*/ 	.word	0x00000020


	//----- nvinfo : EIATTR_FRAME_SIZE
	.align		4
.L_58:
        /*015c*/ 	.byte	0x04, 0x11
        /*015e*/ 	.short	(.L_60 - .L_59)
	.align		4
.L_59:
        /*0160*/ 	.word	index@(_Z10SearchTreeIjLj5ELj4ELj100EEvRAmlmlmlT0_T0_T0_T0__T_PS1_Pjj)
        /*0164*/ 	.word	0x00000000


	//----- nvinfo : EIATTR_REGCOUNT
	.align		4
.L_60:
        /*0168*/ 	.byte	0x04, 0x2f
        /*016a*/ 	.short	(.L_62 - .L_61)
	.align		4
.L_61:
        /*016c*/ 	.word	index@(_Z8FinalizeIjLj5EEvRAmlmlmlT0_T0_T0_T0__T_RAmlmlmlT0_T0_T0_T0__i)
        /*0170*/ 	.word	0x0000001c


	//----- nvinfo : EIATTR_FRAME_SIZE
	.align		4
.L_62:
        /*0174*/ 	.byte	0x04, 0x11
        /*0176*/ 	.short	(.L_64 - .L_63)
	.align		4
.L_63:
        /*0178*/ 	.word	index@(_Z8FinalizeIjLj5EEvRAmlmlmlT0_T0_T0_T0__T_RAmlmlmlT0_T0_T0_T0__i)
        /*017c*/ 	.word	0x00000000


	//----- nvinfo : EIATTR_REGCOUNT
	.align		4
.L_64:
        /*0180*/ 	.byte	0x04, 0x2f
        /*0182*/ 	.short	(.L_66 - .L_65)
	.align		4
.L_65:
        /*0184*/ 	.word	index@(_Z10InitializeIyLj6ELj100EEvRAmlmlmlT0_T0_T0_T0__T_RAmlmlmlT0_T0_T0_T0__iPb)
        /*0188*/ 	.word	0x0000001d


	//----- nvinfo : EIATTR_FRAME_SIZE
	.align		4
.L_66:
        /*018c*/ 	.byte	0x04, 0x11
        /*018e*/ 	.short	(.L_68 - .L_67)
	.align		4
.L_67:
        /*0190*/ 	.word	index@(_Z10InitializeIyLj6ELj100EEvRAmlmlmlT0_T0_T0_T0__T_RAmlmlmlT0_T0_T0_T0__iPb)
        /*0194*/ 	.word	0x00000000


	//----- nvinfo : EIATTR_REGCOUNT
	.align		4
.L_68:
        /*0198*/ 	.byte	0x04, 0x2f
        /*019a*/ 	.short	(.L_70 - .L_69)
	.align		4
.L_69:
        /*019c*/ 	.word	index@(_Z14FindMinsKernelIyLj6ELj4EEvRAmlmlmlT0_T0_T0_T0__T_RAT1__j)
        /*01a0*/ 	.word	0x0000001b


	//----- nvinfo : EIATTR_FRAME_SIZE
	.align		4
.L_70:
        /*01a4*/ 	.byte	0x04, 0x11
        /*01a6*/ 	.short	(.L_72 - .L_71)
	.align		4
.L_71:
        /*01a8*/ 	.word	index@(_Z14FindMinsKernelIyLj6ELj4EEvRAmlmlmlT0_T0_T0_T0__T_RAT1__j)
        /*01ac*/ 	.word	0x00000000


	//----- nvinfo : EIATTR_REGCOUNT
	.align		4
.L_72:
        /*01b0*/ 	.byte	0x04, 0x2f
        /*01b2*/ 	.short	(.L_74 - .L_73)
	.align		4
.L_73:
        /*01b4*/ 	.word	index@(_Z10SearchTreeIyLj6ELj4ELj100EEvRAmlmlmlT0_T0_T0_T0__T_PS1_Pjj)
        /*01b8*/ 	.word	0x00000020


	//----- nvinfo : EIATTR_FRAME_SIZE
	.align		4
.L_74:
        /*01bc*/ 	.byte	0x04, 0x11
        /*01be*/ 	.short	(.L_76 - .L_75)
	.align		4
.L_75:
        /*01c0*/ 	.word	index@(_Z10SearchTreeIyLj6ELj4ELj100EEvRAmlmlmlT0_T0_T0_T0__T_PS1_Pjj)
        /*01c4*/ 	.word	0x00000000


	//----- nvinfo : EIATTR_REGCOUNT
	.align		4
.L_76:
        /*01c8*/ 	.byte	0x04, 0x2f
        /*01ca*/ 	.short	(.L_78 - .L_77)
	.align		4
.L_77:
        /*01cc*/ 	.word	index@(_Z8FinalizeIyLj6EEvRAmlmlmlT0_T0_T0_T0__T_RAmlmlmlT0_T0_T0_T0__i)
        /*01d0*/ 	.word	0x0000001a


	//----- nvinfo : EIATTR_FRAME_SIZE
	.align		4
.L_78:
        /*01d4*/ 	.byte	0x04, 0x11
        /*01d6*/ 	.short	(.L_80 - .L_79)
	.align		4
.L_79:
        /*01d8*/ 	.word	index@(_Z8FinalizeIyLj6EEvRAmlmlmlT0_T0_T0_T0__T_RAmlmlmlT0_T0_T0_T0__i)
        /*01dc*/ 	.word	0x00000000


	//----- nvinfo : EIATTR_MIN_STACK_SIZE
	.align		4
.L_80:
        /*01e0*/ 	.byte	0x04, 0x12
        /*01e2*/ 	.short	(.L_82 - .L_81)
	.align		4
.L_81:
        /*01e4*/ 	.word	index@(_Z8FinalizeIyLj6EEvRAmlmlmlT0_T0_T0_T0__T_RAmlmlmlT0_T0_T0_T0__i)
        /*01e8*/ 	.word	0x00000000


	//----- nvinfo : EIATTR_MIN_STACK_SIZE
	.align		4
.L_82:
        /*01ec*/ 	.byte	0x04, 0x12
        /*01ee*/ 	.short	(.L_84 - .L_83)
	.align		4
.L_83:
        /*01f0*/ 	.word	index@(_Z10SearchTreeIyLj6ELj4ELj100EEvRAmlmlmlT0_T0_T0_T0__T_PS1_Pjj)
        /*01f4*/ 	.word	0x00000000


	//----- nvinfo : EIATTR_MIN_STACK_SIZE
	.align		4
.L_84:
        /*01f8*/ 	.byte	0x04, 0x12
        /*01fa*/ 	.short	(.L_86 - .L_85)
	.align		4
.L_85:
        /*01fc*/ 	.word	index@(_Z14FindMinsKernelIyLj6ELj4EEvRAmlmlmlT0_T0_T0_T0__T_RAT1__j)
        /*0200*/ 	.word	0x00000000


	//----- nvinfo : EIATTR_MIN_STACK_SIZE
	.align		4
.L_86:
        /*0204*/ 	.byte	0x04, 0x12
        /*0206*/ 	.short	(.L_88 - .L_87)
	.align		4
.L_87:
        /*0208*/ 	.word	index@(_Z10InitializeIyLj6ELj100EEvRAmlmlmlT0_T0_T0_T0__T_RAmlmlmlT0_T0_T0_T0__iPb)
        /*020c*/ 	.word	0x00000000


	//----- nvinfo : EIATTR_MIN_STACK_SIZE
	.align		4
.L_88:
        /*0210*/ 	.byte	0x04, 0x12
        /*0212*/ 	.short	(.L_90 - .L_89)
	.align		4
.L_89:
        /*0214*/ 	.word	index@(_Z8FinalizeIjLj5EEvRAmlmlmlT0_T0_T0_T0__T_RAmlmlmlT0_T0_T0_T0__i)
        /*0218*/ 	.word	0x00000000


	//----- nvinfo : EIATTR_MIN_STACK_SIZE
	.align		4
.L_90:
        /*021c*/ 	.byte	0x04, 0x12
        /*021e*/ 	.short	(.L_92 - .L_91)
	.align		4
.L_91:
        /*0220*/ 	.word	index@(_Z10SearchTreeIjLj5ELj4ELj100EEvRAmlmlmlT0_T0_T0_T0__T_PS1_Pjj)
        /*0224*/ 	.word	0x00000000


	//----- nvinfo : EIATTR_MIN_STACK_SIZE
	.align		4
.L_92:
        /*0228*/ 	.byte	0x04, 0x12
        /*022a*/ 	.short	(.L_94 - .L_93)
	.align		4
.L_93:
        /*022c*/ 	.word	index@(_Z14FindMinsKernelIjLj5ELj4EEvRAmlmlmlT0_T0_T0_T0__T_RAT1__j)
        /*0230*/ 	.word	0x00000000


	//----- nvinfo : EIATTR_MIN_STACK_SIZE
	.align		4
.L_94:
        /*0234*/ 	.byte	0x04, 0x12
        /*0236*/ 	.short	(.L_96 - .L_95)
	.align		4
.L_95:
        /*0238*/ 	.word	index@(_Z10InitializeIjLj5ELj100EEvRAmlmlmlT0_T0_T0_T0__T_RAmlmlmlT0_T0_T0_T0__iPb)
        /*023c*/ 	.word	0x00000000


	//----- nvinfo : EIATTR_MIN_STACK_SIZE
	.align		4
.L_96:
        /*0240*/ 	.byte	0x04, 0x12
        /*0242*/ 	.short	(.L_98 - .L_97)
	.align		4
.L_97:
        /*0244*/ 	.word	index@(_Z8FinalizeItLj4EEvRAmlmlmlT0_T0_T0_T0__T_RAmlmlmlT0_T0_T0_T0__i)
        /*0248*/ 	.word	0x00000000


	//----- nvinfo : EIATTR_MIN_STACK_SIZE
	.align		4
.L_98:
        /*024c*/ 	.byte	0x04, 0x12
        /*024e*/ 	.short	(.L_100 - .L_99)
	.align		4
.L_99:
        /*0250*/ 	.word	index@(_Z10SearchTreeItLj4ELj4ELj100EEvRAmlmlmlT0_T0_T0_T0__T_PS1_Pjj)
        /*0254*/ 	.word	0x00000000


	//----- nvinfo : EIATTR_MIN_STACK_SIZE
	.align		4
.L_100:
        /*0258*/ 	.byte	0x04, 0x12
        /*025a*/ 	.short	(.L_102 - .L_101)
	.align		4
.L_101:
        /*025c*/ 	.word	index@(_Z14FindMinsKernelItLj4ELj4EEvRAmlmlmlT0_T0_T0_T0__T_RAT1__j)
        /*0260*/ 	.word	0x00000000


	//----- nvinfo : EIATTR_MIN_STACK_SIZE
	.align		4
.L_102:
        /*0264*/ 	.byte	0x04, 0x12
        /*0266*/ 	.short	(.L_104 - .L_103)
	.align		4
.L_103:
        /*0268*/ 	.word	index@(_Z10InitializeItLj4ELj100EEvRAmlmlmlT0_T0_T0_T0__T_RAmlmlmlT0_T0_T0_T0__iPb)
        /*026c*/ 	.word	0x00000000


	//----- nvinfo : EIATTR_MIN_STACK_SIZE
	.align		4
.L_104:
        /*0270*/ 	.byte	0x04, 0x12
        /*0272*/ 	.short	(.L_106 - .L_105)
	.align		4
.L_105:
        /*0274*/ 	.word	index@(_Z8FinalizeItLj3EEvRAmlmlmlT0_T0_T0_T0__T_RAmlmlmlT0_T0_T0_T0__i)
        /*0278*/ 	.word	0x00000000


	//----- nvinfo : EIATTR_MIN_STACK_SIZE
	.align		4
.L_106:
        /*027c*/ 	.byte	0x04, 0x12
        /*027e*/ 	.short	(.L_108 - .L_107)
	.align		4
.L_107:
        /*0280*/ 	.word	index@(_Z10SearchTreeItLj3ELj4ELj100EEvRAmlmlmlT0_T0_T0_T0__T_PS1_Pjj)
        /*0284*/ 	.word	0x00000000


	//----- nvinfo : EIATTR_MIN_STACK_SIZE
	.align		4
.L_108:
        /*0288*/ 	.byte	0x04, 0x12
        /*028a*/ 	.short	(.L_110 - .L_109)
	.align		4
.L_109:
        /*028c*/ 	.word	index@(_Z14FindMinsKernelItLj3ELj4EEvRAmlmlmlT0_T0_T0_T0__T_RAT1__j)
        /*0290*/ 	.word	0x00000000


	//----- nvinfo : EIATTR_MIN_STACK_SIZE
	.align		4
.L_110:
        /*0294*/ 	.byte	0x04, 0x12
        /*0296*/ 	.short	(.L_112 - .L_111)
	.align		4
.L_111:
        /*0298*/ 	.word	index@(_Z10InitializeItLj3ELj100EEvRAmlmlmlT0_T0_T0_T0__T_RAmlmlmlT0_T0_T0_T0__iPb)
        /*029c*/ 	.word	0x00000000


	//----- nvinfo : EIATTR_MIN_STACK_SIZE
	.align		4
.L_112:
        /*02a0*/ 	.byte	0x04, 0x12
        /*02a2*/ 	.short	(.L_114 - .L_113)
	.align		4
.L_113:
        /*02a4*/ 	.word	index@(_Z8FinalizeIhLj2EEvRAmlmlmlT0_T0_T0_T0__T_RAmlmlmlT0_T0_T0_T0__i)
        /*02a8*/ 	.word	0x00000000


	//----- nvinfo : EIATTR_MIN_STACK_SIZE
	.align		4
.L_114:
        /*02ac*/ 	.byte	0x04, 0x12
        /*02ae*/ 	.short	(.L_116 - .L_115)
	.align		4
.L_115:
        /*02b0*/ 	.word	index@(_Z10SearchTreeIhLj2ELj4ELj100EEvRAmlmlmlT0_T0_T0_T0__T_PS1_Pjj)
        /*02b4*/ 	.word	0x00000000


	//----- nvinfo : EIATTR_MIN_STACK_SIZE
	.align		4
.L_116:
        /*02b8*/ 	.byte	0x04, 0x12
        /*02ba*/ 	.short	(.L_118 - .L_117)
	.align		4
.L_117:
        /*02bc*/ 	.word	index@(_Z14FindMinsKernelIhLj2ELj4EEvRAmlmlmlT0_T0_T0_T0__T_RAT1__j)
        /*02c0*/ 	.word	0x00000000


	//----- nvinfo : EIATTR_MIN_STACK_SIZE
	.align		4
.L_118:
        /*02c4*/ 	.byte	0x04, 0x12
        /*02c6*/ 	.short	(.L_120 - .L_119)
	.align		4
.L_119:
        /*02c8*/ 	.word	index@(_Z10InitializeIhLj2ELj100EEvRAmlmlmlT0_T0_T0_T0__T_RAmlmlmlT0_T0_T0_T0__iPb)
        /*02cc*/ 	.word	0x00000000
.L_120:


//--------------------- .nv.compat                --------------------------
	.section	.nv.compat,"",@"SHT_CUDA_COMPAT_INFO"
	.align	4
        /*0000*/ 	.byte	0x02, 0x09, 0x00, 0x00, 0x02, 0x02, 0x01, 0x00, 0x02, 0x05, 0x05, 0x00, 0x03, 0x07, 0x01, 0x01
        /*0010*/ 	.byte	0x02, 0x03, 0x00, 0x00, 0x02, 0x06, 0x01, 0x00, 0x04, 0x0b, 0x08, 0x00, 0x09, 0x00, 0x00, 0x00
        /*0020*/ 	.byte	0x00, 0x00, 0x00, 0x00


//--------------------- .nv.info._Z8FinalizeIyLj6EEvRAmlmlmlT0_T0_T0_T0__T_RAmlmlmlT0_T0_T0_T0__i --------------------------
	.section	.nv.info._Z8FinalizeIyLj6EEvRAmlmlmlT0_T0_T0_T0__T_RAmlmlmlT0_T0_T0_T0__i,"",@"SHT_CUDA_INFO"
	.sectionflags	@""
	.align	4


	//----- nvinfo : EIATTR_CUDA_API_VERSION
	.align		4
        /*0000*/ 	.byte	0x04, 0x37
        /*0002*/ 	.short	(.L_122 - .L_121)
.L_121:
        /*0004*/ 	.word	0x00000082


	//----- nvinfo : EIATTR_KPARAM_INFO
	.align		4
.L_122:
        /*0008*/ 	.byte	0x04, 0x17
        /*000a*/ 	.short	(.L_124 - .L_123)
.L_123:
        /*000c*/ 	.word	0x00000000
        /*0010*/ 	.short	0x0001
        /*0012*/ 	.short	0x0008
        /*0014*/ 	.byte	0x00, 0xf5, 0x21, 0x00


	//----- nvinfo : EIATTR_KPARAM_INFO
	.align		4
.L_124:
        /*0018*/ 	.byte	0x04, 0x17
        /*001a*/ 	.short	(.L_126 - .L_125)
.L_125:
        /*001c*/ 	.word	0x00000000
        /*0020*/ 	.short	0x0000
        /*0022*/ 	.short	0x0000
        /*0024*/ 	.byte	0x00, 0xf5, 0x21, 0x00


	//----- nvinfo : EIATTR_SPARSE_MMA_MASK
	.align		4
.L_126:
        /*0028*/ 	.byte	0x03, 0x50
        /*002a*/ 	.short	0x0000


	//----- nvinfo : EIATTR_MAXREG_COUNT
	.align		4
        /*002c*/ 	.byte	0x03, 0x1b
        /*002e*/ 	.short	0x00ff


	//----- nvinfo : EIATTR_MERCURY_ISA_VERSION
	.align		4
        /*0030*/ 	.byte	0x03, 0x5f
        /*0032*/ 	.short	0x0101


	//----- nvinfo : EIATTR_VRC_CTA_INIT_COUNT
	.align		4
        /*0034*/ 	.byte	0x02, 0x4a
	.zero		1
	.zero		1


	//----- nvinfo : EIATTR_EXIT_INSTR_OFFSETS
	.align		4
        /*0038*/ 	.byte	0x04, 0x1c
        /*003a*/ 	.short	(.L_128 - .L_127)


	//   ....[0]....
.L_127:
        /*003c*/ 	.word	0x000003f0


	//   ....[1]....
        /*0040*/ 	.word	0x00000940


	//----- nvinfo : EIATTR_CRS_STACK_SIZE
	.align		4
.L_128:
        /*0044*/ 	.byte	0x04, 0x1e
        /*0046*/ 	.short	(.L_130 - .L_129)
.L_129:
        /*0048*/ 	.word	0x00000000


	//----- nvinfo : EIATTR_CBANK_PARAM_SIZE
	.align		4
.L_130:
        /*004c*/ 	.byte	0x03, 0x19
        /*004e*/ 	.short	0x0010


	//----- nvinfo : EIATTR_PARAM_CBANK
	.align		4
        /*0050*/ 	.byte	0x04, 0x0a
        /*0052*/ 	.short	(.L_132 - .L_131)
	.align		4
.L_131:
        /*0054*/ 	.word	index@(.nv.constant0._Z8FinalizeIyLj6EEvRAmlmlmlT0_T0_T0_T0__T_RAmlmlmlT0_T0_T0_T0__i)
        /*0058*/ 	.short	0x0380
        /*005a*/ 	.short	0x0010


	//----- nvinfo : EIATTR_SW_WAR
	.align		4
.L_132:
        /*005c*/ 	.byte	0x04, 0x36
        /*005e*/ 	.short	(.L_134 - .L_133)
.L_133:
        /*0060*/ 	.word	0x00000008
.L_134:


//--------------------- .nv.info._Z10SearchTreeIyLj6ELj4ELj100EEvRAmlmlmlT0_T0_T0_T0__T_PS1_Pjj --------------------------
	.section	.nv.info._Z10SearchTreeIyLj6ELj4ELj100EEvRAmlmlmlT0_T0_T0_T0__T_PS1_Pjj,"",@"SHT_CUDA_INFO"
	.sectionflags	@""
	.align	4


	//----- nvinfo : EIATTR_CUDA_API_VERSION
	.align		4
        /*0000*/ 	.byte	0x04, 0x37
        /*0002*/ 	.short	(.L_136 - .L_135)
.L_135:
        /*0004*/ 	.word	0x00000082


	//----- nvinfo : EIATTR_KPARAM_INFO
	.align		4
.L_136:
        /*0008*/ 	.byte	0x04, 0x17
        /*000a*/ 	.short	(.L_138 - .L_137)
.L_137:
        /*000c*/ 	.word	0x00000000
        /*0010*/ 	.short	0x0003
        /*0012*/ 	.short	0x0018
        /*0014*/ 	.byte	0x00, 0xf0, 0x11, 0x00


	//----- nvinfo : EIATTR_KPARAM_INFO
	.align		4
.L_138:
        /*0018*/ 	.byte	0x04, 0x17
        /*001a*/ 	.short	(.L_140 - .L_139)
.L_139:
        /*001c*/ 	.word	0x00000000
        /*0020*/ 	.short	0x0002
        /*0022*/ 	.short	0x0010
        /*0024*/ 	.byte	0x00, 0xf5, 0x21, 0x00


	//----- nvinfo : EIATTR_KPARAM_INFO
	.align		4
.L_140:
        /*0028*/ 	.byte	0x04, 0x17
        /*002a*/ 	.short	(.L_142 - .L_141)
.L_141:
        /*002c*/ 	.word	0x00000000
        /*0030*/ 	.short	0x0001
        /*0032*/ 	.short	0x0008
        /*0034*/ 	.byte	0x00, 0xf5, 0x21, 0x00


	//----- nvinfo : EIATTR_KPARAM_INFO
	.align		4
.L_142:
        /*0038*/ 	.byte	0x04, 0x17
        /*003a*/ 	.short	(.L_144 - .L_143)
.L_143:
        /*003c*/ 	.word	0x00000000
        /*0040*/ 	.short	0x0000
        /*0042*/ 	.short	0x0000
        /*0044*/ 	.byte	0x00, 0xf5, 0x21, 0x00


	//----- nvinfo : EIATTR_SPARSE_MMA_MASK
	.align		4
.L_144:
        /*0048*/ 	.byte	0x03, 0x50
        /*004a*/ 	.short	0x0000


	//----- nvinfo : EIATTR_MAXREG_COUNT
	.align		4
        /*004c*/ 	.byte	0x03, 0x1b
        /*004e*/ 	.short	0x00ff


	//----- nvinfo : EIATTR_NUM_BARRIERS
	.align		4
        /*0050*/ 	.byte	0x02, 0x4c
        /*0052*/ 	.byte	0x01
	.zero		1


	//----- nvinfo : EIATTR_EXTERNS
	.align		4
        /*0054*/ 	.byte	0x04, 0x0f
        /*0056*/ 	.short	(.L_146 - .L_145)


	//   ....[0]....
	.align		4
.L_145:
        /*0058*/ 	.word	index@(vprintf)


	//----- nvinfo : EIATTR_MERCURY_ISA_VERSION
	.align		4
.L_146:
        /*005c*/ 	.byte	0x03, 0x5f
        /*005e*/ 	.short	0x0101


	//----- nvinfo : EIATTR_INT_WARP_WIDE_INSTR_OFFSETS
	.align		4
        /*0060*/ 	.byte	0x04, 0x31
        /*0062*/ 	.short	(.L_148 - .L_147)


	//   ....[0]....
.L_147:
        /*0064*/ 	.word	0x00001210


	//   ....[1]....
        /*0068*/ 	.word	0x000012b0


	//   ....[2]....
        /*006c*/ 	.word	0x00001960


	//   ....[3]....
        /*0070*/ 	.word	0x000019f0


	//----- nvinfo : EIATTR_VRC_CTA_INIT_COUNT
	.align		4
.L_148:
        /*0074*/ 	.byte	0x02, 0x4a
	.zero		1
	.zero		1


	//----- nvinfo : EIATTR_SYSCALL_OFFSETS
	.align		4
        /*0078*/ 	.byte	0x04, 0x46
        /*007a*/ 	.short	(.L_150 - .L_149)


	//   ....[0]....
.L_149:
        /*007c*/ 	.word	0x00001360


	//   ....[1]....
        /*0080*/ 	.word	0x00001ab0


	//----- nvinfo : EIATTR_EXIT_INSTR_OFFSETS
	.align		4
.L_150:
        /*0084*/ 	.byte	0x04, 0x1c
        /*0086*/ 	.short	(.L_152 - .L_151)


	//   ....[0]....
.L_151:
        /*0088*/ 	.word	0x00003770


	//   ....[1]....
        /*008c*/ 	.word	0x000037b0


	//   ....[2]....
        /*0090*/ 	.word	0x00003c70


	//   ....[3]....
        /*0094*/ 	.word	0x00003cf0


	//----- nvinfo : EIATTR_CRS_STACK_SIZE
	.align		4
.L_152:
        /*0098*/ 	.byte	0x04, 0x1e
        /*009a*/ 	.short	(.L_154 - .L_153)
.L_153:
        /*009c*/ 	.word	0x00000000


	//----- nvinfo : EIATTR_CBANK_PARAM_SIZE
	.align		4
.L_154:
        /*00a0*/ 	.byte	0x03, 0x19
        /*00a2*/ 	.short	0x001c


	//----- nvinfo : EIATTR_PARAM_CBANK
	.align		4
        /*00a4*/ 	.byte	0x04, 0x0a
        /*00a6*/ 	.short	(.L_156 - .L_155)
	.align		4
.L_155:
        /*00a8*/ 	.word	index@(.nv.constant0._Z10SearchTreeIyLj6ELj4ELj100EEvRAmlmlmlT0_T0_T0_T0__T_PS1_Pjj)
        /*00ac*/ 	.short	0x0380
        /*00ae*/ 	.short	0x001c


	//----- nvinfo : EIATTR_SW_WAR
	.align		4
.L_156:
        /*00b0*/ 	.byte	0x04, 0x36
        /*00b2*/ 	.short	(.L_158 - .L_157)
.L_157:
        /*00b4*/ 	.word	0x00000008
.L_158:


//--------------------- .nv.info._Z14FindMinsKernelIyLj6ELj4EEvRAmlmlmlT0_T0_T0_T0__T_RAT1__j --------------------------
	.section	.nv.info._Z14FindMinsKernelIyLj6ELj4EEvRAmlmlmlT0_T0_T0_T0__T_RAT1__j,"",@"SHT_CUDA_INFO"
	.sectionflags	@""
	.align	4


	//----- nvinfo : EIATTR_CUDA_API_VERSION
	.align		4
        /*0000*/ 	.byte	0x04, 0x37
        /*0002*/ 	.short	(.L_160 - .L_159)
.L_159:
        /*0004*/ 	.word	0x00000082


	//----- nvinfo : EIATTR_KPARAM_INFO
	.align		4
.L_160:
        /*0008*/ 	.byte	0x04, 0x17
        /*000a*/ 	.short	(.L_162 - .L_161)
.L_161:
        /*000c*/ 	.word	0x00000000
        /*0010*/ 	.short	0x0001
        /*0012*/ 	.short	0x0008
        /*0014*/ 	.byte	0x00, 0xf5, 0x21, 0x00


	//----- nvinfo : EIATTR_KPARAM_INFO
	.align		4
.L_162:
        /*0018*/ 	.byte	0x04, 0x17
        /*001a*/ 	.short	(.L_164 - .L_163)
.L_163:
        /*001c*/ 	.word	0x00000000
        /*0020*/ 	.short	0x0000
        /*0022*/ 	.short	0x0000
        /*0024*/ 	.byte	0x00, 0xf5, 0x21, 0x00


	//----- nvinfo : EIATTR_SPARSE_MMA_MASK
	.align		4
.L_164:
        /*0028*/ 	.byte	0x03, 0x50
        /*002a*/ 	.short	0x0000


	//----- nvinfo : EIATTR_MAXREG_COUNT
	.align		4
        /*002c*/ 	.byte	0x03, 0x1b
        /*002e*/ 	.short	0x00ff


	//----- nvinfo : EIATTR_NUM_BARRIERS
	.align		4
        /*0030*/ 	.byte	0x02, 0x4c
        /*0032*/ 	.byte	0x01
	.zero		1


	//----- nvinfo : EIATTR_MERCURY_ISA_VERSION
	.align		4
        /*0034*/ 	.byte	0x03, 0x5f
        /*0036*/ 	.short	0x0101


	//----- nvinfo : EIATTR_VRC_CTA_INIT_COUNT
	.align		4
        /*0038*/ 	.byte	0x02, 0x4a
	.zero		1
	.zero		1


	//----- nvinfo : EIATTR_EXIT_INSTR_OFFSETS
	.align		4
        /*003c*/ 	.byte	0x04, 0x1c
        /*003e*/ 	.short	(.L_166 - .L_165)


	//   ....[0]....
.L_165:
        /*0040*/ 	.word	0x000016f0


	//   ....[1]....
        /*0044*/ 	.word	0x000017e0


	//----- nvinfo : EIATTR_CRS_STACK_SIZE
	.align		4
.L_166:
        /*0048*/ 	.byte	0x04, 0x1e
        /*004a*/ 	.short	(.L_168 - .L_167)
.L_167:
        /*004c*/ 	.word	0x00000000


	//----- nvinfo : EIATTR_CBANK_PARAM_SIZE
	.align		4
.L_168:
        /*0050*/ 	.byte	0x03, 0x19
        /*0052*/ 	.short	0x0010


	//----- nvinfo : EIATTR_PARAM_CBANK
	.align		4
        /*0054*/ 	.byte	0x04, 0x0a
        /*0056*/ 	.short	(.L_170 - .L_169)
	.align		4
.L_169:
        /*0058*/ 	.word	index@(.nv.constant0._Z14FindMinsKernelIyLj6ELj4EEvRAmlmlmlT0_T0_T0_T0__T_RAT1__j)
        /*005c*/ 	.short	0x0380
        /*005e*/ 	.short	0x0010


	//----- nvinfo : EIATTR_SW_WAR
	.align		4
.L_170:
        /*0060*/ 	.byte	0x04, 0x36
        /*0062*/ 	.short	(.L_172 - .L_171)
.L_171:
        /*0064*/ 	.word	0x00000008
.L_172:


//--------------------- .nv.info._Z10InitializeIyLj6ELj100EEvRAmlmlmlT0_T0_T0_T0__T_RAmlmlmlT0_T0_T0_T0__iPb --------------------------
	.section	.nv.info._Z10InitializeIyLj6ELj100EEvRAmlmlmlT0_T0_T0_T0__T_RAmlmlmlT0_T0_T0_T0__iPb,"",@"SHT_CUDA_INFO"
	.sectionflags	@""
	.align	4


	//----- nvinfo : EIATTR_CUDA_API_VERSION
	.align		4
        /*0000*/ 	.byte	0x04, 0x37
        /*0002*/ 	.short	(.L_174 - .L_173)
.L_173:
        /*0004*/ 	.word	0x00000082


	//----- nvinfo : EIATTR_KPARAM_INFO
	.align		4
.L_174:
        /*0008*/ 	.byte	0x04, 0x17
        /*000a*/ 	.short	(.L_176 - .L_175)
.L_175:
        /*000c*/ 	.word	0x00000000
        /*0010*/ 	.short	0x0002
        /*0012*/ 	.short	0x0010
        /*0014*/ 	.byte	0x00, 0xf5, 0x21, 0x00


	//----- nvinfo : EIATTR_KPARAM_INFO
	.align		4
.L_176:
        /*0018*/ 	.byte	0x04, 0x17
        /*001a*/ 	.short	(.L_178 - .L_177)
.L_177:
        /*001c*/ 	.word	0x00000000
        /*0020*/ 	.short	0x0001
        /*0022*/ 	.short	0x0008
        /*0024*/ 	.byte	0x00, 0xf5, 0x21, 0x00


	//----- nvinfo : EIATTR_KPARAM_INFO
	.align		4
.L_178:
        /*0028*/ 	.byte	0x04, 0x17
        /*002a*/ 	.short	(.L_180 - .L_179)
.L_179:
        /*002c*/ 	.word	0x00000000
        /*0030*/ 	.short	0x0000
        /*0032*/ 	.short	0x0000
        /*0034*/ 	.byte	0x00, 0xf5, 0x21, 0x00


	//----- nvinfo : EIATTR_SPARSE_MMA_MASK
	.align		4
.L_180:
        /*0038*/ 	.byte	0x03, 0x50
        /*003a*/ 	.short	0x0000


	//----- nvinfo : EIATTR_MAXREG_COUNT
	.align		4
        /*003c*/ 	.byte	0x03, 0x1b
        /*003e*/ 	.short	0x00ff


	//----- nvinfo : EIATTR_NUM_BARRIERS
	.align		4
        /*0040*/ 	.byte	0x02, 0x4c
        /*0042*/ 	.byte	0x01
	.zero		1


	//----- nvinfo : EIATTR_EXTERNS
	.align		4
        /*0044*/ 	.byte	0x04, 0x0f
        /*0046*/ 	.short	(.L_182 - .L_181)


	//   ....[0]....
	.align		4
.L_181:
        /*0048*/ 	.word	index@(vprintf)


	//----- nvinfo : EIATTR_MERCURY_ISA_VERSION
	.align		4
.L_182:
        /*004c*/ 	.byte	0x03, 0x5f
        /*004e*/ 	.short	0x0101


	//----- nvinfo : EIATTR_INT_WARP_WIDE_INSTR_OFFSETS
	.align		4
        /*0050*/ 	.byte	0x04, 0x31
        /*0052*/ 	.short	(.L_184 - .L_183)


	//   ....[0]....
.L_183:
        /*0054*/ 	.word	0x00000bc0


	//   ....[1]....
        /*0058*/ 	.word	0x00000c60


	//   ....[2]....
        /*005c*/ 	.word	0x000012f0


	//   ....[3]....
        /*0060*/ 	.word	0x00001380


	//----- nvinfo : EIATTR_VRC_CTA_INIT_COUNT
	.align		4
.L_184:
        /*0064*/ 	.byte	0x02, 0x4a
	.zero		1
	.zero		1


	//----- nvinfo : EIATTR_SYSCALL_OFFSETS
	.align		4
        /*0068*/ 	.byte	0x04, 0x46
        /*006a*/ 	.short	(.L_186 - .L_185)


	//   ....[0]....
.L_185:
        /*006c*/ 	.word	0x00000d10


	//   ....[1]....
        /*0070*/ 	.word	0x00001440


	//----- nvinfo : EIATTR_EXIT_INSTR_OFFSETS
	.align		4
.L_186:
        /*0074*/ 	.byte	0x04, 0x1c
        /*0076*/ 	.short	(.L_188 - .L_187)


	//   ....[0]....
.L_187:
        /*0078*/ 	.word	0x000016a0


	//   ....[1]....
        /*007c*/ 	.word	0x000018a0


	//   ....[2]....
        /*0080*/ 	.word	0x000018c0


	//   ....[3]....
        /*0084*/ 	.word	0x00001900


	//----- nvinfo : EIATTR_CRS_STACK_SIZE
	.align		4
.L_188:
        /*0088*/ 	.byte	0x04, 0x1e
        /*008a*/ 	.short	(.L_190 - .L_189)
.L_189:
        /*008c*/ 	.word	0x00000000


	//----- nvinfo : EIATTR_CBANK_PARAM_SIZE
	.align		4
.L_190:
        /*0090*/ 	.byte	0x03, 0x19
        /*0092*/ 	.short	0x0018


	//----- nvinfo : EIATTR_PARAM_CBANK
	.align		4
        /*0094*/ 	.byte	0x04, 0x0a
        /*0096*/ 	.short	(.L_192 - .L_191)
	.align		4
.L_191:
        /*0098*/ 	.word	index@(.nv.constant0._Z10InitializeIyLj6ELj100EEvRAmlmlmlT0_T0_T0_T0__T_RAmlmlmlT0_T0_T0_T0__iPb)
        /*009c*/ 	.short	0x0380
        /*009e*/ 	.short	0x0018


	//----- nvinfo : EIATTR_SW_WAR
	.align		4
.L_192:
        /*00a0*/ 	.byte	0x04, 0x36
        /*00a2*/ 	.short	(.L_194 - .L_193)
.L_193:
        /*00a4*/ 	.word	0x00000008
.L_194:


//--------------------- .nv.info._Z8FinalizeIjLj5EEvRAmlmlmlT0_T0_T0_T0__T_RAmlmlmlT0_T0_T0_T0__i --------------------------
	.section	.nv.info._Z8FinalizeIjLj5EEvRAmlmlmlT0_T0_T0_T0__T_RAmlmlmlT0_T0_T0_T0__i,"",@"SHT_CUDA_INFO"
	.sectionflags	@""
	.align	4


	//----- nvinfo : EIATTR_CUDA_API_VERSION
	.align		4
        /*0000*/ 	.byte	0x04, 0x37
        /*0002*/ 	.short	(.L_196 - .L_195)
.L_195:
        /*0004*/ 	.word	0x00000082


	//----- nvinfo : EIATTR_KPARAM_INFO
	.align		4
.L_196:
        /*0008*/ 	.byte	0x04, 0x17
        /*000a*/ 	.short	(.L_198 - .L_197)
.L_197:
        /*000c*/ 	.word	0x00000000
        /*0010*/ 	.short	0x0001
        /*0012*/ 	.short	0x0008
        /*0014*/ 	.byte	0x00, 0xf5, 0x21, 0x00


	//----- nvinfo : EIATTR_KPARAM_INFO
	.align		4
.L_198:
        /*0018*/ 	.byte	0x04, 0x17
        /*001a*/ 	.short	(.L_200 - .L_199)
.L_199:
        /*001c*/ 	.word	0x00000000
        /*0020*/ 	.short	0x0000
        /*0022*/ 	.short	0x0000
        /*0024*/ 	.byte	0x00, 0xf5, 0x21, 0x00


	//----- nvinfo : EIATTR_SPARSE_MMA_MASK
	.align		4
.L_200:
        /*0028*/ 	.byte	0x03, 0x50
        /*002a*/ 	.short	0x0000


	//----- nvinfo : EIATTR_MAXREG_COUNT
	.align		4
        /*002c*/ 	.byte	0x03, 0x1b
        /*002e*/ 	.short	0x00ff


	//----- nvinfo : EIATTR_MERCURY_ISA_VERSION
	.align		4
        /*0030*/ 	.byte	0x03, 0x5f
        /*0032*/ 	.short	0x0101


	//----- nvinfo : EIATTR_VRC_CTA_INIT_COUNT
	.align		4
        /*0034*/ 	.byte	0x02, 0x4a
	.zero		1
	.zero		1


	//----- nvinfo : EIATTR_EXIT_INSTR_OFFSETS
	.align		4
        /*0038*/ 	.byte	0x04, 0x1c
        /*003a*/ 	.short	(.L_202 - .L_201)


	//   ....[0]....
.L_201:
        /*003c*/ 	.word	0x00000030


	//   ....[1]....
        /*0040*/ 	.word	0x000003a0


	//   ....[2]....
        /*0044*/ 	.word	0x000006f0


	//----- nvinfo : EIATTR_CRS_STACK_SIZE
	.align		4
.L_202:
        /*0048*/ 	.byte	0x04, 0x1e
        /*004a*/ 	.short	(.L_204 - .L_203)
.L_203:
        /*004c*/ 	.word	0x00000000


	//----- nvinfo : EIATTR_CBANK_PARAM_SIZE
	.align		4
.L_204:
        /*0050*/ 	.byte	0x03, 0x19
        /*0052*/ 	.short	0x0010


	//----- nvinfo : EIATTR_PARAM_CBANK
	.align		4
        /*0054*/ 	.byte	0x04, 0x0a
        /*0056*/ 	.short	(.L_206 - .L_205)
	.align		4
.L_205:
        /*0058*/ 	.word	index@(.nv.constant0._Z8FinalizeIjLj5EEvRAmlmlmlT0_T0_T0_T0__T_RAmlmlmlT0_T0_T0_T0__i)
        /*005c*/ 	.short	0x0380
        /*005e*/ 	.short	0x0010


	//----- nvinfo : EIATTR_SW_WAR
	.align		4
.L_206:
        /*0060*/ 	.byte	0x04, 0x36
        /*0062*/ 	.short	(.L_208 - .L_207)
.L_207:
        /*0064*/ 	.word	0x00000008
.L_208:


//--------------------- .nv.info._Z10SearchTreeIjLj5ELj4ELj100EEvRAmlmlmlT0_T0_T0_T0__T_PS1_Pjj --------------------------
	.section	.nv.info._Z10SearchTreeIjLj5ELj4ELj100EEvRAmlmlmlT0_T0_T0_T0__T_PS1_Pjj,"",@"SHT_CUDA_INFO"
	.sectionflags	@""
	.align	4


	//----- nvinfo : EIATTR_CUDA_API_VERSION
	.align		4
        /*0000*/ 	.byte	0x04, 0x37
        /*0002*/ 	.short	(.L_210 - .L_209)
.L_209:
        /*0004*/ 	.word	0x00000082


	//----- nvinfo : EIATTR_KPARAM_INFO
	.align		4
.L_210:
        /*0008*/ 	.byte	0x04, 0x17
        /*000a*/ 	.short	(.L_212 - .L_211)
.L_211:
        /*000c*/ 	.word	0x00000000
        /*0010*/ 	.short	0x0003
        /*0012*/ 	.short	0x0018
        /*0014*/ 	.byte	0x00, 0xf0, 0x11, 0x00


	//----- nvinfo : EIATTR_KPARAM_INFO
	.align		4
.L_212:
        /*0018*/ 	.byte	0x04, 0x17
        /*001a*/ 	.short	(.L_214 - .L_213)
.L_213:
        /*001c*/ 	.word	0x00000000
        /*0020*/ 	.short	0x0002
        /*0022*/ 	.short	0x0010
        /*0024*/ 	.byte	0x00, 0xf5, 0x21, 0x00


	//----- nvinfo : EIATTR_KPARAM_INFO
	.align		4
.L_214:
        /*0028*/ 	.byte	0x04, 0x17
        /*002a*/ 	.short	(.L_216 - .L_215)
.L_215:
        /*002c*/ 	.word	0x00000000
        /*0030*/ 	.short	0x0001
        /*0032*/ 	.short	0x0008
        /*0034*/ 	.byte	0x00, 0xf5, 0x21, 0x00


	//----- nvinfo : EIATTR_KPARAM_INFO
	.align		4
.L_216:
        /*0038*/ 	.byte	0x04, 0x17
        /*003a*/ 	.short	(.L_218 - .L_217)
.L_217:
        /*003c*/ 	.word	0x00000000
        /*0040*/ 	.short	0x0000
        /*0042*/ 	.short	0x0000
        /*0044*/ 	.byte	0x00, 0xf5, 0x21, 0x00


	//----- nvinfo : EIATTR_SPARSE_MMA_MASK
	.align		4
.L_218:
        /*0048*/ 	.byte	0x03, 0x50
        /*004a*/ 	.short	0x0000


	//----- nvinfo : EIATTR_MAXREG_COUNT
	.align		4
        /*004c*/ 	.byte	0x03, 0x1b
        /*004e*/ 	.short	0x00ff


	//----- nvinfo : EIATTR_NUM_BARRIERS
	.align		4
        /*0050*/ 	.byte	0x02, 0x4c
        /*0052*/ 	.byte	0x01
	.zero		1


	//----- nvinfo : EIATTR_EXTERNS
	.align		4
        /*0054*/ 	.byte	0x04, 0x0f
        /*0056*/ 	.short	(.L_220 - .L_219)


	//   ....[0]....
	.align		4
.L_219:
        /*0058*/ 	.word	index@(vprintf)


	//----- nvinfo : EIATTR_MERCURY_ISA_VERSION
	.align		4
.L_220:
        /*005c*/ 	.byte	0x03, 0x5f
        /*005e*/ 	.short	0x0101


	//----- nvinfo : EIATTR_INT_WARP_WIDE_INSTR_OFFSETS
	.align		4
        /*0060*/ 	.byte	0x04, 0x31
        /*0062*/ 	.short	(.L_222 - .L_221)


	//   ....[0]....
.L_221:
        /*0064*/ 	.word	0x00001130


	//   ....[1]....
        /*0068*/ 	.word	0x000011d0


	//   ....[2]....
        /*006c*/ 	.word	0x00001810


	//   ....[3]....
        /*0070*/ 	.word	0x000018b0


	//----- nvinfo : EIATTR_VRC_CTA_INIT_COUNT
	.align		4
.L_222:
        /*0074*/ 	.byte	0x02, 0x4a
	.zero		1
	.zero		1


	//----- nvinfo : EIATTR_SYSCALL_OFFSETS
	.align		4
        /*0078*/ 	.byte	0x04, 0x46
        /*007a*/ 	.short	(.L_224 - .L_223)


	//   ....[0]....
.L_223:
        /*007c*/ 	.word	0x00001280


	//   ....[1]....
        /*0080*/ 	.word	0x00001960


	//----- nvinfo : EIATTR_EXIT_INSTR_OFFSETS
	.align		4
.L_224:
        /*0084*/ 	.byte	0x04, 0x1c
        /*0086*/ 	.short	(.L_226 - .L_225)


	//   ....[0]....
.L_225:
        /*0088*/ 	.word	0x00003410


	//   ....[1]....
        /*008c*/ 	.word	0x00003450


	//   ....[2]....
        /*0090*/ 	.word	0x00003950


	//   ....[3]....
        /*0094*/ 	.word	0x000039d0


	//----- nvinfo : EIATTR_CRS_STACK_SIZE
	.align		4
.L_226:
        /*0098*/ 	.byte	0x04, 0x1e
        /*009a*/ 	.short	(.L_228 - .L_227)
.L_227:
        /*009c*/ 	.word	0x00000000


	//----- nvinfo : EIATTR_CBANK_PARAM_SIZE
	.align		4
.L_228:
        /*00a0*/ 	.byte	0x03, 0x19
        /*00a2*/ 	.short	0x001c


	//----- nvinfo : EIATTR_PARAM_CBANK
	.align		4
        /*00a4*/ 	.byte	0x04, 0x0a
        /*00a6*/ 	.short	(.L_230 - .L_229)
	.align		4
.L_229:
        /*00a8*/ 	.word	index@(.nv.constant0._Z10SearchTreeIjLj5ELj4ELj100EEvRAmlmlmlT0_T0_T0_T0__T_PS1_Pjj)
        /*00ac*/ 	.short	0x0380
        /*00ae*/ 	.short	0x001c


	//----- nvinfo : EIATTR_SW_WAR
	.align		4
.L_230:
        /*00b0*/ 	.byte	0x04, 0x36
        /*00b2*/ 	.short	(.L_232 - .L_231)
.L_231:
        /*00b4*/ 	.word	0x00000008
.L_232:


//--------------------- .nv.info._Z14FindMinsKernelIjLj5ELj4EEvRAmlmlmlT0_T0_T0_T0__T_RAT1__j --------------------------
	.section	.nv.info._Z14FindMinsKernelIjLj5ELj4EEvRAmlmlmlT0_T0_T0_T0__T_RAT1__j,"",@"SHT_CUDA_INFO"
	.sectionflags	@""
	.align	4


	//----- nvinfo : EIATTR_CUDA_API_VERSION
	.align		4
        /*0000*/ 	.byte	0x04, 0x37
        /*0002*/ 	.short	(.L_234 - .L_233)
.L_233:
        /*0004*/ 	.word	0x00000082


	//----- nvinfo : EIATTR_KPARAM_INFO
	.align		4
.L_234:
        /*0008*/ 	.byte	0x04, 0x17
        /*000a*/ 	.short	(.L_236 - .L_235)
.L_235:
        /*000c*/ 	.word	0x00000000
        /*0010*/ 	.short	0x0001
        /*0012*/ 	.short	0x0008
        /*0014*/ 	.byte	0x00, 0xf5, 0x21, 0x00


	//----- nvinfo : EIATTR_KPARAM_INFO
	.align		4
.L_236:
        /*0018*/ 	.byte	0x04, 0x17
        /*001a*/ 	.short	(.L_238 - .L_237)
.L_237:
        /*001c*/ 	.word	0x00000000
        /*0020*/ 	.short	0x0000
        /*0022*/ 	.short	0x0000
        /*0024*/ 	.byte	0x00, 0xf5, 0x21, 0x00


	//----- nvinfo : EIATTR_SPARSE_MMA_MASK
	.align		4
.L_238:
        /*0028*/ 	.byte	0x03, 0x50
        /*002a*/ 	.short	0x0000


	//----- nvinfo : EIATTR_MAXREG_COUNT
	.align		4
        /*002c*/ 	.byte	0x03, 0x1b
        /*002e*/ 	.short	0x00ff


	//----- nvinfo : EIATTR_NUM_BARRIERS
	.align		4
        /*0030*/ 	.byte	0x02, 0x4c
        /*0032*/ 	.byte	0x01
	.zero		1


	//----- nvinfo : EIATTR_MERCURY_ISA_VERSION
	.align		4
        /*0034*/ 	.byte	0x03, 0x5f
        /*0036*/ 	.short	0x0101


	//----- nvinfo : EIATTR_VRC_CTA_INIT_COUNT
	.align		4
        /*0038*/ 	.byte	0x02, 0x4a
	.zero		1
	.zero		1


	//----- nvinfo : EIATTR_EXIT_INSTR_OFFSETS
	.align		4
        /*003c*/ 	.byte	0x04, 0x1c
        /*003e*/ 	.short	(.L_240 - .L_239)


	//   ....[0]....
.L_239:
        /*0040*/ 	.word	0x00001680


	//   ....[1]....
        /*0044*/ 	.word	0x00001770


	//----- nvinfo : EIATTR_CRS_STACK_SIZE
	.align		4
.L_240:
        /*0048*/ 	.byte	0x04, 0x1e
        /*004a*/ 	.short	(.L_242 - .L_241)
.L_241:
        /*004c*/ 	.word	0x00000000


	//----- nvinfo : EIATTR_CBANK_PARAM_SIZE
	.align		4
.L_242:
        /*0050*/ 	.byte	0x03, 0x19
        /*0052*/ 	.short	0x0010


	//----- nvinfo : EIATTR_PARAM_CBANK
	.align		4
        /*0054*/ 	.byte	0x04, 0x0a
        /*0056*/ 	.short	(.L_244 - .L_243)
	.align		4
.L_243:
        /*0058*/ 	.word	index@(.nv.constant0._Z14FindMinsKernelIjLj5ELj4EEvRAmlmlmlT0_T0_T0_T0__T_RAT1__j)
        /*005c*/ 	.short	0x0380
        /*005e*/ 	.short	0x0010


	//----- nvinfo : EIATTR_SW_WAR
	.align		4
.L_244:
        /*0060*/ 	.byte	0x04, 0x36
        /*0062*/ 	.short	(.L_246 - .L_245)
.L_245:
        /*0064*/ 	.word	0x00000008
.L_246:


//--------------------- .nv.info._Z10InitializeIjLj5ELj100EEvRAmlmlmlT0_T0_T0_T0__T_RAmlmlmlT0_T0_T0_T0__iPb --------------------------
	.section	.nv.info._Z10InitializeIjLj5ELj100EEvRAmlmlmlT0_T0_T0_T0__T_RAmlmlmlT0_T0_T0_T0__iPb,"",@"SHT_CUDA_INFO"
	.sectionflags	@""
	.align	4


	//----- nvinfo : EIATTR_CUDA_API_VERSION
	.align		4
        /*0000*/ 	.byte	0x04, 0x37
        /*0002*/ 	.short	(.L_248 - .L_247)
.L_247:
        /*0004*/ 	.word	0x00000082


	//----- nvinfo : EIATTR_KPARAM_INFO
	.align		4
.L_248:
        /*0008*/ 	.byte	0x04, 0x17
        /*000a*/ 	.short	(.L_250 - .L_249)
.L_249:
        /*000c*/ 	.word	0x00000000
        /*0010*/ 	.short	0x0002
        /*0012*/ 	.short	0x0010
        /*0014*/ 	.byte	0x00, 0xf5, 0x21, 0x00


	//----- nvinfo : EIATTR_KPARAM_INFO
	.align		4
.L_250:
        /*0018*/ 	.byte	0x04, 0x17
        /*001a*/ 	.short	(.L_252 - .L_251)
.L_251:
        /*001c*/ 	.word	0x00000000
        /*0020*/ 	.short	0x0001
        /*0022*/ 	.short	0x0008
        /*0024*/ 	.byte	0x00, 0xf5, 0x21, 0x00


	//----- nvinfo : EIATTR_KPARAM_INFO
	.align		4
.L_252:
        /*0028*/ 	.byte	0x04, 0x17
        /*002a*/ 	.short	(.L_254 - .L_253)
.L_253:
        /*002c*/ 	.word	0x00000000
        /*0030*/ 	.short	0x0000
        /*0032*/ 	.short	0x0000
        /*0034*/ 	.byte	0x00, 0xf5, 0x21, 0x00


	//----- nvinfo : EIATTR_SPARSE_MMA_MASK
	.align		4
.L_254:
        /*0038*/ 	.byte	0x03, 0x50
        /*003a*/ 	.short	0x0000


	//----- nvinfo : EIATTR_MAXREG_COUNT
	.align		4
        /*003c*/ 	.byte	0x03, 0x1b
        /*003e*/ 	.short	0x00ff


	//----- nvinfo : EIATTR_NUM_BARRIERS
	.align		4
        /*0040*/ 	.byte	0x02, 0x4c
        /*0042*/ 	.byte	0x01
	.zero		1


	//----- nvinfo : EIATTR_EXTERNS
	.align		4
        /*0044*/ 	.byte	0x04, 0x0f
        /*0046*/ 	.short	(.L_256 - .L_255)


	//   ....[0]....
	.align		4
.L_255:
        /*0048*/ 	.word	index@(vprintf)


	//----- nvinfo : EIATTR_MERCURY_ISA_VERSION
	.align		4
.L_256:
        /*004c*/ 	.byte	0x03, 0x5f
        /*004e*/ 	.short	0x0101


	//----- nvinfo : EIATTR_INT_WARP_WIDE_INSTR_OFFSETS
	.align		4
        /*0050*/ 	.byte	0x04, 0x31
        /*0052*/ 	.short	(.L_258 - .L_257)


	//   ....[0]....
.L_257:
        /*0054*/ 	.word	0x00000b80


	//   ....[1]....
        /*0058*/ 	.word	0x00000c20


	//   ....[2]....
        /*005c*/ 	.word	0x00001230


	//   ....[3]....
        /*0060*/ 	.word	0x000012d0


	//----- nvinfo : EIATTR_VRC_CTA_INIT_COUNT
	.align		4
.L_258:
        /*0064*/ 	.byte	0x02, 0x4a
	.zero		1
	.zero		1


	//----- nvinfo : EIATTR_SYSCALL_OFFSETS
	.align		4
        /*0068*/ 	.byte	0x04, 0x46
        /*006a*/ 	.short	(.L_260 - .L_259)


	//   ....[0]....
.L_259:
        /*006c*/ 	.word	0x00000cd0


	//   ....[1]....
        /*0070*/ 	.word	0x00001380


	//----- nvinfo : EIATTR_EXIT_INSTR_OFFSETS
	.align		4
.L_260:
        /*0074*/ 	.byte	0x04, 0x1c
        /*0076*/ 	.short	(.L_262 - .L_261)


	//   ....[0]....
.L_261:
        /*0078*/ 	.word	0x000014b0


	//   ....[1]....
        /*007c*/ 	.word	0x000017c0


	//   ....[2]....
        /*0080*/ 	.word	0x000019c0


	//   ....[3]....
        /*0084*/ 	.word	0x000019e0


	//   ....[4]....
        /*0088*/ 	.word	0x00001a20


	//----- nvinfo : EIATTR_CRS_STACK_SIZE
	.align		4
.L_262:
        /*008c*/ 	.byte	0x04, 0x1e
        /*008e*/ 	.short	(.L_264 - .L_263)
.L_263:
        /*0090*/ 	.word	0x00000000


	//----- nvinfo : EIATTR_CBANK_PARAM_SIZE
	.align		4
.L_264:
        /*0094*/ 	.byte	0x03, 0x19
        /*0096*/ 	.short	0x0018


	//----- nvinfo : EIATTR_PARAM_CBANK
	.align		4
        /*0098*/ 	.byte	0x04, 0x0a
        /*009a*/ 	.short	(.L_266 - .L_265)
	.align		4
.L_265:
        /*009c*/ 	.word	index@(.nv.constant0._Z10InitializeIjLj5ELj100EEvRAmlmlmlT0_T0_T0_T0__T_RAmlmlmlT0_T0_T0_T0__iPb)
        /*00a0*/ 	.short	0x0380
        /*00a2*/ 	.short	0x0018


	//----- nvinfo : EIATTR_SW_WAR
	.align		4
.L_266:
        /*00a4*/ 	.byte	0x04, 0x36
        /*00a6*/ 	.short	(.L_268 - .L_267)
.L_267:
        /*00a8*/ 	.word	0x00000008
.L_268:


//--------------------- .nv.info._Z8FinalizeItLj4EEvRAmlmlmlT0_T0_T0_T0__T_RAmlmlmlT0_T0_T0_T0__i --------------------------
	.section	.nv.info._Z8FinalizeItLj4EEvRAmlmlmlT0_T0_T0_T0__T_RAmlmlmlT0_T0_T0_T0__i,"",@"SHT_CUDA_INFO"
	.sectionflags	@""
	.align	4


	//----- nvinfo : EIATTR_CUDA_API_VERSION
	.align		4
        /*0000*/ 	.byte	0x04, 0x37
        /*0002*/ 	.short	(.L_270 - .L_269)
.L_269:
        /*0004*/ 	.word	0x00000082


	//----- nvinfo : EIATTR_KPARAM_INFO
	.align		4
.L_270:
        /*0008*/ 	.byte	0x04, 0x17
        /*000a*/ 	.short	(.L_272 - .L_271)
.L_271:
        /*000c*/ 	.word	0x00000000
        /*0010*/ 	.short	0x0001
        /*0012*/ 	.short	0x0008
        /*0014*/ 	.byte	0x00, 0xf5, 0x21, 0x00


	//----- nvinfo : EIATTR_KPARAM_INFO
	.align		4
.L_272:
        /*0018*/ 	.byte	0x04, 0x17
        /*001a*/ 	.short	(.L_274 - .L_273)
.L_273:
        /*001c*/ 	.word	0x00000000
        /*0020*/ 	.short	0x0000
        /*0022*/ 	.short	0x0000
        /*0024*/ 	.byte	0x00, 0xf5, 0x21, 0x00


	//----- nvinfo : EIATTR_SPARSE_MMA_MASK
	.align		4
.L_274:
        /*0028*/ 	.byte	0x03, 0x50
        /*002a*/ 	.short	0x0000


	//----- nvinfo : EIATTR_MAXREG_COUNT
	.align		4
        /*002c*/ 	.byte	0x03, 0x1b
        /*002e*/ 	.short	0x00ff


	//----- nvinfo : EIATTR_MERCURY_ISA_VERSION
	.align		4
        /*0030*/ 	.byte	0x03, 0x5f
        /*0032*/ 	.short	0x0101


	//----- nvinfo : EIATTR_VRC_CTA_INIT_COUNT
	.align		4
        /*0034*/ 	.byte	0x02, 0x4a
	.zero		1
	.zero		1


	//----- nvinfo : EIATTR_EXIT_INSTR_OFFSETS
	.align		4
        /*0038*/ 	.byte	0x04, 0x1c
        /*003a*/ 	.short	(.L_276 - .L_275)


	//   ....[0]....
.L_275:
        /*003c*/ 	.word	0x00000030


	//   ....[1]....
        /*0040*/ 	.word	0x000003b0


	//   ....[2]....
        /*0044*/ 	.word	0x00000780


	//----- nvinfo : EIATTR_CRS_STACK_SIZE
	.align		4
.L_276:
        /*0048*/ 	.byte	0x04, 0x1e
        /*004a*/ 	.short	(.L_278 - .L_277)
.L_277:
        /*004c*/ 	.word	0x00000000


	//----- nvinfo : EIATTR_CBANK_PARAM_SIZE
	.align		4
.L_278:
        /*0050*/ 	.byte	0x03, 0x19
        /*0052*/ 	.short	0x0010


	//----- nvinfo : EIATTR_PARAM_CBANK
	.align		4
        /*0054*/ 	.byte	0x04, 0x0a
        /*0056*/ 	.short	(.L_280 - .L_279)
	.align		4
.L_279:
        /*0058*/ 	.word	index@(.nv.constant0._Z8FinalizeItLj4EEvRAmlmlmlT0_T0_T0_T0__T_RAmlmlmlT0_T0_T0_T0__i)
        /*005c*/ 	.short	0x0380
        /*005e*/ 	.short	0x0010


	//----- nvinfo : EIATTR_SW_WAR
	.align		4
.L_280:
        /*0060*/ 	.byte	0x04, 0x36
        /*0062*/ 	.short	(.L_282 - .L_281)
.L_281:
        /*0064*/ 	.word	0x00000008
.L_282:


//--------------------- .nv.info._Z10SearchTreeItLj4ELj4ELj100EEvRAmlmlmlT0_T0_T0_T0__T_PS1_Pjj --------------------------
	.section	.nv.info._Z10SearchTreeItLj4ELj4ELj100EEvRAmlmlmlT0_T0_T0_T0__T_PS1_Pjj,"",@"SHT_CUDA_INFO"
	.sectionflags	@""
	.align	4


	//----- nvinfo : EIATTR_CUDA_API_VERSION
	.align		4
        /*0000*/ 	.byte	0x04, 0x37
        /*0002*/ 	.short	(.L_284 - .L_283)
.L_283:
        /*0004*/ 	.word	0x00000082


	//----- nvinfo : EIATTR_KPARAM_INFO
	.align		4
.L_284:
        /*0008*/ 	.byte	0x04, 0x17
        /*000a*/ 	.short	(.L_286 - .L_285)
.L_285:
        /*000c*/ 	.word	0x00000000
        /*0010*/ 	.short	0x0003
        /*0012*/ 	.short	0x0018
        /*0014*/ 	.byte	0x00, 0xf0, 0x11, 0x00


	//----- nvinfo : EIATTR_KPARAM_INFO
	.align		4
.L_286:
        /*0018*/ 	.byte	0x04, 0x17
        /*001a*/ 	.short	(.L_288 - .L_287)
.L_287:
        /*001c*/ 	.word	0x00000000
        /*0020*/ 	.short	0x0002
        /*0022*/ 	.short	0x0010
        /*0024*/ 	.byte	0x00, 0xf5, 0x21, 0x00


	//----- nvinfo : EIATTR_KPARAM_INFO
	.align		4
.L_288:
        /*0028*/ 	.byte	0x04, 0x17
        /*002a*/ 	.short	(.L_290 - .L_289)
.L_289:
        /*002c*/ 	.word	0x00000000
        /*0030*/ 	.short	0x0001
        /*0032*/ 	.short	0x0008
        /*0034*/ 	.byte	0x00, 0xf5, 0x21, 0x00


	//----- nvinfo : EIATTR_KPARAM_INFO
	.align		4
.L_290:
        /*0038*/ 	.byte	0x04, 0x17
        /*003a*/ 	.short	(.L_292 - .L_291)
.L_291:
        /*003c*/ 	.word	0x00000000
        /*0040*/ 	.short	0x0000
        /*0042*/ 	.short	0x0000
        /*0044*/ 	.byte	0x00, 0xf5, 0x21, 0x00


	//----- nvinfo : EIATTR_SPARSE_MMA_MASK
	.align		4
.L_292:
        /*0048*/ 	.byte	0x03, 0x50
        /*004a*/ 	.short	0x0000


	//----- nvinfo : EIATTR_MAXREG_COUNT
	.align		4
        /*004c*/ 	.byte	0x03, 0x1b
        /*004e*/ 	.short	0x00ff


	//----- nvinfo : EIATTR_NUM_BARRIERS
	.align		4
        /*0050*/ 	.byte	0x02, 0x4c
        /*0052*/ 	.byte	0x01
	.zero		1


	//----- nvinfo : EIATTR_EXTERNS
	.align		4
        /*0054*/ 	.byte	0x04, 0x0f
        /*0056*/ 	.short	(.L_294 - .L_293)


	//   ....[0]....
	.align		4
.L_293:
        /*0058*/ 	.word	index@(vprintf)


	//----- nvinfo : EIATTR_MERCURY_ISA_VERSION
	.align		4
.L_294:
        /*005c*/ 	.byte	0x03, 0x5f
        /*005e*/ 	.short	0x0101


	//----- nvinfo : EIATTR_INT_WARP_WIDE_INSTR_OFFSETS
	.align		4
        /*0060*/ 	.byte	0x04, 0x31
        /*0062*/ 	.short	(.L_296 - .L_295)


	//   ....[0]....
.L_295:
        /*0064*/ 	.word	0x00001110


	//   ....[1]....
        /*0068*/ 	.word	0x000011b0


	//   ....[2]....
        /*006c*/ 	.word	0x00001750


	//   ....[3]....
        /*0070*/ 	.word	0x000017f0


	//----- nvinfo : EIATTR_VRC_CTA_INIT_COUNT
	.align		4
.L_296:
        /*0074*/ 	.byte	0x02, 0x4a
	.zero		1
	.zero		1


	//----- nvinfo : EIATTR_SYSCALL_OFFSETS
	.align		4
        /*0078*/ 	.byte	0x04, 0x46
        /*007a*/ 	.short	(.L_298 - .L_297)


	//   ....[0]....
.L_297:
        /*007c*/ 	.word	0x00001260


	//   ....[1]....
        /*0080*/ 	.word	0x000018a0


	//----- nvinfo : EIATTR_EXIT_INSTR_OFFSETS
	.align		4
.L_298:
        /*0084*/ 	.byte	0x04, 0x1c
        /*0086*/ 	.short	(.L_300 - .L_299)


	//   ....[0]....
.L_299:
        /*0088*/ 	.word	0x00003090


	//   ....[1]....
        /*008c*/ 	.word	0x000030d0


	//   ....[2]....
        /*0090*/ 	.word	0x000035b0


	//   ....[3]....
        /*0094*/ 	.word	0x00003620


	//----- nvinfo : EIATTR_CRS_STACK_SIZE
	.align		4
.L_300:
        /*0098*/ 	.byte	0x04, 0x1e
        /*009a*/ 	.short	(.L_302 - .L_301)
.L_301:
        /*009c*/ 	.word	0x00000000


	//----- nvinfo : EIATTR_CBANK_PARAM_SIZE
	.align		4
.L_302:
        /*00a0*/ 	.byte	0x03, 0x19
        /*00a2*/ 	.short	0x001c


	//----- nvinfo : EIATTR_PARAM_CBANK
	.align		4
        /*00a4*/ 	.byte	0x04, 0x0a
        /*00a6*/ 	.short	(.L_304 - .L_303)
	.align		4
.L_303:
        /*00a8*/ 	.word	index@(.nv.constant0._Z10SearchTreeItLj4ELj4ELj100EEvRAmlmlmlT0_T0_T0_T0__T_PS1_Pjj)
        /*00ac*/ 	.short	0x0380
        /*00ae*/ 	.short	0x001c


	//----- nvinfo : EIATTR_SW_WAR
	.align		4
.L_304:
        /*00b0*/ 	.byte	0x04, 0x36
        /*00b2*/ 	.short	(.L_306 - .L_305)
.L_305:
        /*00b4*/ 	.word	0x00000008
.L_306:


//--------------------- .nv.info._Z14FindMinsKernelItLj4ELj4EEvRAmlmlmlT0_T0_T0_T0__T_RAT1__j --------------------------
	.section	.nv.info._Z14FindMinsKernelItLj4ELj4EEvRAmlmlmlT0_T0_T0_T0__T_RAT1__j,"",@"SHT_CUDA_INFO"
	.sectionflags	@""
	.align	4


	//----- nvinfo : EIATTR_CUDA_API_VERSION
	.align		4
        /*0000*/ 	.byte	0x04, 0x37
        /*0002*/ 	.short	(.L_308 - .L_307)
.L_307:
        /*0004*/ 	.word	0x00000082


	//----- nvinfo : EIATTR_KPARAM_INFO
	.align		4
.L_308:
        /*0008*/ 	.byte	0x04, 0x17
        /*000a*/ 	.short	(.L_310 - .L_309)
.L_309:
        /*000c*/ 	.word	0x00000000
        /*0010*/ 	.short	0x0001
        /*0012*/ 	.short	0x0008
        /*0014*/ 	.byte	0x00, 0xf5, 0x21, 0x00


	//----- nvinfo : EIATTR_KPARAM_INFO
	.align		4
.L_310:
        /*0018*/ 	.byte	0x04, 0x17
        /*001a*/ 	.short	(.L_312 - .L_311)
.L_311:
        /*001c*/ 	.word	0x00000000
        /*0020*/ 	.short	0x0000
        /*0022*/ 	.short	0x0000
        /*0024*/ 	.byte	0x00, 0xf5, 0x21, 0x00


	//----- nvinfo : EIATTR_SPARSE_MMA_MASK
	.align		4
.L_312:
        /*0028*/ 	.byte	0x03, 0x50
        /*002a*/ 	.short	0x0000


	//----- nvinfo : EIATTR_MAXREG_COUNT
	.align		4
        /*002c*/ 	.byte	0x03, 0x1b
        /*002e*/ 	.short	0x00ff


	//----- nvinfo : EIATTR_NUM_BARRIERS
	.align		4
        /*0030*/ 	.byte	0x02, 0x4c
        /*0032*/ 	.byte	0x01
	.zero		1


	//----- nvinfo : EIATTR_MERCURY_ISA_VERSION
	.align		4
        /*0034*/ 	.byte	0x03, 0x5f
        /*0036*/ 	.short	0x0101


	//----- nvinfo : EIATTR_VRC_CTA_INIT_COUNT
	.align		4
        /*0038*/ 	.byte	0x02, 0x4a
	.zero		1
	.zero		1


	//----- nvinfo : EIATTR_EXIT_INSTR_OFFSETS
	.align		4
        /*003c*/ 	.byte	0x04, 0x1c
        /*003e*/ 	.short	(.L_314 - .L_313)


	//   ....[0]....
.L_313:
        /*0040*/ 	.word	0x000016d0


	//   ....[1]....
        /*0044*/ 	.word	0x000017c0


	//----- nvinfo : EIATTR_CRS_STACK_SIZE
	.align		4
.L_314:
        /*0048*/ 	.byte	0x04, 0x1e
        /*004a*/ 	.short	(.L_316 - .L_315)
.L_315:
        /*004c*/ 	.word	0x00000000


	//----- nvinfo : EIATTR_CBANK_PARAM_SIZE
	.align		4
.L_316:
        /*0050*/ 	.byte	0x03, 0x19
        /*0052*/ 	.short	0x0010


	//----- nvinfo : EIATTR_PARAM_CBANK
	.align		4
        /*0054*/ 	.byte	0x04, 0x0a
        /*0056*/ 	.short	(.L_318 - .L_317)
	.align		4
.L_317:
        /*0058*/ 	.word	index@(.nv.constant0._Z14FindMinsKernelItLj4ELj4EEvRAmlmlmlT0_T0_T0_T0__T_RAT1__j)
        /*005c*/ 	.short	0x0380
        /*005e*/ 	.short	0x0010


	//----- nvinfo : EIATTR_SW_WAR
	.align		4
.L_318:
        /*0060*/ 	.byte	0x04, 0x36
        /*0062*/ 	.short	(.L_320 - .L_319)
.L_319:
        /*0064*/ 	.word	0x00000008
.L_320:


//--------------------- .nv.info._Z10InitializeItLj4ELj100EEvRAmlmlmlT0_T0_T0_T0__T_RAmlmlmlT0_T0_T0_T0__iPb --------------------------
	.section	.nv.info._Z10InitializeItLj4ELj100EEvRAmlmlmlT0_T0_T0_T0__T_RAmlmlmlT0_T0_T0_T0__iPb,"",@"SHT_CUDA_INFO"
	.sectionflags	@""
	.align	4


	//----- nvinfo : EIATTR_CUDA_API_VERSION
	.align		4
        /*0000*/ 	.byte	0x04, 0x37
        /*0002*/ 	.short	(.L_322 - .L_321)
.L_321:
        /*0004*/ 	.word	0x00000082


	//----- nvinfo : EIATTR_KPARAM_INFO
	.align		4
.L_322:
        /*0008*/ 	.byte	0x04, 0x17
        /*000a*/ 	.short	(.L_324 - .L_323)
.L_323:
        /*000c*/ 	.word	0x00000000
        /*0010*/ 	.short	0x0002
        /*0012*/ 	.short	0x0010
        /*0014*/ 	.byte	0x00, 0xf5, 0x21, 0x00


	//----- nvinfo : EIATTR_KPARAM_INFO
	.align		4
.L_324:
        /*0018*/ 	.byte	0x04, 0x17
        /*001a*/ 	.short	(.L_326 - .L_325)
.L_325:
        /*001c*/ 	.word	0x00000000
        /*0020*/ 	.short	0x0001
        /*0022*/ 	.short	0x0008
        /*0024*/ 	.byte	0x00, 0xf5, 0x21, 0x00


	//----- nvinfo : EIATTR_KPARAM_INFO
	.align		4
.L_326:
        /*0028*/ 	.byte	0x04, 0x17
        /*002a*/ 	.short	(.L_328 - .L_327)
.L_327:
        /*002c*/ 	.word	0x00000000
        /*0030*/ 	.short	0x0000
        /*0032*/ 	.short	0x0000
        /*0034*/ 	.byte	0x00, 0xf5, 0x21, 0x00


	//----- nvinfo : EIATTR_SPARSE_MMA_MASK
	.align		4
.L_328:
        /*0038*/ 	.byte	0x03, 0x50
        /*003a*/ 	.short	0x0000


	//----- nvinfo : EIATTR_MAXREG_COUNT
	.align		4
        /*003c*/ 	.byte	0x03, 0x1b
        /*003e*/ 	.short	0x00ff


	//----- nvinfo : EIATTR_NUM_BARRIERS
	.align		4
        /*0040*/ 	.byte	0x02, 0x4c
        /*0042*/ 	.byte	0x01
	.zero		1


	//----- nvinfo : EIATTR_EXTERNS
	.align		4
        /*0044*/ 	.byte	0x04, 0x0f
        /*0046*/ 	.short	(.L_330 - .L_329)


	//   ....[0]....
	.align		4
.L_329:
        /*0048*/ 	.word	index@(vprintf)


	//----- nvinfo : EIATTR_MERCURY_ISA_VERSION
	.align		4
.L_330:
        /*004c*/ 	.byte	0x03, 0x5f
        /*004e*/ 	.short	0x0101


	//----- nvinfo : EIATTR_INT_WARP_WIDE_INSTR_OFFSETS
	.align		4
        /*0050*/ 	.byte	0x04, 0x31
        /*0052*/ 	.short	(.L_332 - .L_331)


	//   ....[0]....
.L_331:
        /*0054*/ 	.word	0x000009f0


	//   ....[1]....
        /*0058*/ 	.word	0x00000a90


	//   ....[2]....
        /*005c*/ 	.word	0x00001010


	//   ....[3]....
        /*0060*/ 	.word	0x000010b0


	//----- nvinfo : EIATTR_VRC_CTA_INIT_COUNT
	.align		4
.L_332:
        /*0064*/ 	.byte	0x02, 0x4a
	.zero		1
	.zero		1


	//----- nvinfo : EIATTR_SYSCALL_OFFSETS
	.align		4
        /*0068*/ 	.byte	0x04, 0x46
        /*006a*/ 	.short	(.L_334 - .L_333)


	//   ....[0]....
.L_333:
        /*006c*/ 	.word	0x00000b40


	//   ....[1]....
        /*0070*/ 	.word	0x00001160


	//----- nvinfo : EIATTR_EXIT_INSTR_OFFSETS
	.align		4
.L_334:
        /*0074*/ 	.byte	0x04, 0x1c
        /*0076*/ 	.short	(.L_336 - .L_335)


	//   ....[0]....
.L_335:
        /*0078*/ 	.word	0x00001290


	//   ....[1]....
        /*007c*/ 	.word	0x000015a0


	//   ....[2]....
        /*0080*/ 	.word	0x000017a0


	//   ....[3]....
        /*0084*/ 	.word	0x000017c0


	//   ....[4]....
        /*0088*/ 	.word	0x00001800


	//----- nvinfo : EIATTR_CRS_STACK_SIZE
	.align		4
.L_336:
        /*008c*/ 	.byte	0x04, 0x1e
        /*008e*/ 	.short	(.L_338 - .L_337)
.L_337:
        /*0090*/ 	.word	0x00000000


	//----- nvinfo : EIATTR_CBANK_PARAM_SIZE
	.align		4
.L_338:
        /*0094*/ 	.byte	0x03, 0x19
        /*0096*/ 	.short	0x0018


	//----- nvinfo : EIATTR_PARAM_CBANK
	.align		4
        /*0098*/ 	.byte	0x04, 0x0a
        /*009a*/ 	.short	(.L_340 - .L_339)
	.align		4
.L_339:
        /*009c*/ 	.word	index@(.nv.constant0._Z10InitializeItLj4ELj100EEvRAmlmlmlT0_T0_T0_T0__T_RAmlmlmlT0_T0_T0_T0__iPb)
        /*00a0*/ 	.short	0x0380
        /*00a2*/ 	.short	0x0018


	//----- nvinfo : EIATTR_SW_WAR
	.align		4
.L_340:
        /*00a4*/ 	.byte	0x04, 0x36
        /*00a6*/ 	.short	(.L_342 - .L_341)
.L_341:
        /*00a8*/ 	.word	0x00000008
.L_342:


//--------------------- .nv.info._Z8FinalizeItLj3EEvRAmlmlmlT0_T0_T0_T0__T_RAmlmlmlT0_T0_T0_T0__i --------------------------
	.section	.nv.info._Z8FinalizeItLj3EEvRAmlmlmlT0_T0_T0_T0__T_RAmlmlmlT0_T0_T0_T0__i,"",@"SHT_CUDA_INFO"
	.sectionflags	@""
	.align	4


	//----- nvinfo : EIATTR_CUDA_API_VERSION
	.align		4
        /*0000*/ 	.byte	0x04, 0x37
        /*0002*/ 	.short	(.L_344 - .L_343)
.L_343:
        /*0004*/ 	.word	0x00000082


	//----- nvinfo : EIATTR_KPARAM_INFO
	.align		4
.L_344:
        /*0008*/ 	.byte	0x04, 0x17
        /*000a*/ 	.short	(.L_346 - .L_345)
.L_345:
        /*000c*/ 	.word	0x00000000
        /*0010*/ 	.short	0x0001
        /*0012*/ 	.short	0x0008
        /*0014*/ 	.byte	0x00, 0xf5, 0x21, 0x00


	//----- nvinfo : EIATTR_KPARAM_INFO
	.align		4
.L_346:
        /*0018*/ 	.byte	0x04, 0x17
        /*001a*/ 	.short	(.L_348 - .L_347)
.L_347:
        /*001c*/ 	.word	0x00000000
        /*0020*/ 	.short	0x0000
        /*0022*/ 	.short	0x0000
        /*0024*/ 	.byte	0x00, 0xf5, 0x21, 0x00


	//----- nvinfo : EIATTR_SPARSE_MMA_MASK
	.align		4
.L_348:
        /*0028*/ 	.byte	0x03, 0x50
        /*002a*/ 	.short	0x0000


	//----- nvinfo : EIATTR_MAXREG_COUNT
	.align		4
        /*002c*/ 	.byte	0x03, 0x1b
        /*002e*/ 	.short	0x00ff


	//----- nvinfo : EIATTR_MERCURY_ISA_VERSION
	.align		4
        /*0030*/ 	.byte	0x03, 0x5f
        /*0032*/ 	.short	0x0101


	//----- nvinfo : EIATTR_VRC_CTA_INIT_COUNT
	.align		4
        /*0034*/ 	.byte	0x02, 0x4a
	.zero		1
	.zero		1


	//----- nvinfo : EIATTR_EXIT_INSTR_OFFSETS
	.align		4
        /*0038*/ 	.byte	0x04, 0x1c
        /*003a*/ 	.short	(.L_350 - .L_349)


	//   ....[0]....
.L_349:
        /*003c*/ 	.word	0x00000030


	//   ....[1]....
        /*0040*/ 	.word	0x000003b0


	//   ....[2]....
        /*0044*/ 	.word	0x00000780


	//----- nvinfo : EIATTR_CRS_STACK_SIZE
	.align		4
.L_350:
        /*0048*/ 	.byte	0x04, 0x1e
        /*004a*/ 	.short	(.L_352 - .L_351)
.L_351:
        /*004c*/ 	.word	0x00000000


	//----- nvinfo : EIATTR_CBANK_PARAM_SIZE
	.align		4
.L_352:
        /*0050*/ 	.byte	0x03, 0x19
        /*0052*/ 	.short	0x0010


	//----- nvinfo : EIATTR_PARAM_CBANK
	.align		4
        /*0054*/ 	.byte	0x04, 0x0a
        /*0056*/ 	.short	(.L_354 - .L_353)
	.align		4
.L_353:
        /*0058*/ 	.word	index@(.nv.constant0._Z8FinalizeItLj3EEvRAmlmlmlT0_T0_T0_T0__T_RAmlmlmlT0_T0_T0_T0__i)
        /*005c*/ 	.short	0x0380
        /*005e*/ 	.short	0x0010


	//----- nvinfo : EIATTR_SW_WAR
	.align		4
.L_354:
        /*0060*/ 	.byte	0x04, 0x36
        /*0062*/ 	.short	(.L_356 - .L_355)
.L_355:
        /*0064*/ 	.word	0x00000008
.L_356:


//--------------------- .nv.info._Z10SearchTreeItLj3ELj4ELj100EEvRAmlmlmlT0_T0_T0_T0__T_PS1_Pjj --------------------------
	.section	.nv.info._Z10SearchTreeItLj3ELj4ELj100EEvRAmlmlmlT0_T0_T0_T0__T_PS1_Pjj,"",@"SHT_CUDA_INFO"
	.sectionflags	@""
	.align	4


	//----- nvinfo : EIATTR_CUDA_API_VERSION
	.align		4
        /*0000*/ 	.byte	0x04, 0x37
        /*0002*/ 	.short	(.L_358 - .L_357)
.L_357:
        /*0004*/ 	.word	0x00000082


	//----- nvinfo : EIATTR_KPARAM_INFO
	.align		4
.L_358:
        /*0008*/ 	.byte	0x04, 0x17
        /*000a*/ 	.short	(.L_360 - .L_359)
.L_359:
        /*000c*/ 	.word	0x00000000
        /*0010*/ 	.short	0x0003
        /*0012*/ 	.short	0x0018
        /*0014*/ 	.byte	0x00, 0xf0, 0x11, 0x00


	//----- nvinfo : EIATTR_KPARAM_INFO
	.align		4
.L_360:
        /*0018*/ 	.byte	0x04, 0x17
        /*001a*/ 	.short	(.L_362 - .L_361)
.L_361:
        /*001c*/ 	.word	0x00000000
        /*0020*/ 	.short	0x0002
        /*0022*/ 	.short	0x0010
        /*0024*/ 	.byte	0x00, 0xf5, 0x21, 0x00


	//----- nvinfo : EIATTR_KPARAM_INFO
	.align		4
.L_362:
        /*0028*/ 	.byte	0x04, 0x17
        /*002a*/ 	.short	(.L_364 - .L_363)
.L_363:
        /*002c*/ 	.word	0x00000000
        /*0030*/ 	.short	0x0001
        /*0032*/ 	.short	0x0008
        /*0034*/ 	.byte	0x00, 0xf5, 0x21, 0x00


	//----- nvinfo : EIATTR_KPARAM_INFO
	.align		4
.L_364:
        /*0038*/ 	.byte	0x04, 0x17
        /*003a*/ 	.short	(.L_366 - .L_365)
.L_365:
        /*003c*/ 	.word	0x00000000
        /*0040*/ 	.short	0x0000
        /*0042*/ 	.short	0x0000
        /*0044*/ 	.byte	0x00, 0xf5, 0x21, 0x00


	//----- nvinfo : EIATTR_SPARSE_MMA_MASK
	.align		4
.L_366:
        /*0048*/ 	.byte	0x03, 0x50
        /*004a*/ 	.short	0x0000


	//----- nvinfo : EIATTR_MAXREG_COUNT
	.align		4
        /*004c*/ 	.byte	0x03, 0x1b
        /*004e*/ 	.short	0x00ff


	//----- nvinfo : EIATTR_NUM_BARRIERS
	.align		4
        /*0050*/ 	.byte	0x02, 0x4c
        /*0052*/ 	.byte	0x01
	.zero		1


	//----- nvinfo : EIATTR_EXTERNS
	.align		4
        /*0054*/ 	.byte	0x04, 0x0f
        /*0056*/ 	.short	(.L_368 - .L_367)


	//   ....[0]....
	.align		4
.L_367:
        /*0058*/ 	.word	index@(vprintf)


	//----- nvinfo : EIATTR_MERCURY_ISA_VERSION
	.align		4
.L_368:
        /*005c*/ 	.byte	0x03, 0x5f
        /*005e*/ 	.short	0x0101


	//----- nvinfo : EIATTR_INT_WARP_WIDE_INSTR_OFFSETS
	.align		4
        /*0060*/ 	.byte	0x04, 0x31
        /*0062*/ 	.short	(.L_370 - .L_369)


	//   ....[0]....
.L_369:
        /*0064*/ 	.word	0x000010d0


	//   ....[1]....
        /*0068*/ 	.word	0x00001170


	//   ....[2]....
        /*006c*/ 	.word	0x000017e0


	//   ....[3]....
        /*0070*/ 	.word	0x00001880


	//----- nvinfo : EIATTR_VRC_CTA_INIT_COUNT
	.align		4
.L_370:
        /*0074*/ 	.byte	0x02, 0x4a
	.zero		1
	.zero		1


	//----- nvinfo : EIATTR_SYSCALL_OFFSETS
	.align		4
        /*0078*/ 	.byte	0x04, 0x46
        /*007a*/ 	.short	(.L_372 - .L_371)


	//   ....[0]....
.L_371:
        /*007c*/ 	.word	0x00001220


	//   ....[1]....
        /*0080*/ 	.word	0x00001930


	//----- nvinfo : EIATTR_EXIT_INSTR_OFFSETS
	.align		4
.L_372:
        /*0084*/ 	.byte	0x04, 0x1c
        /*0086*/ 	.short	(.L_374 - .L_373)


	//   ....[0]....
.L_373:
        /*0088*/ 	.word	0x00002fa0


	//   ....[1]....
        /*008c*/ 	.word	0x00002fe0


	//   ....[2]....
        /*0090*/ 	.word	0x000034c0


	//   ....[3]....
        /*0094*/ 	.word	0x00003540


	//----- nvinfo : EIATTR_CRS_STACK_SIZE
	.align		4
.L_374:
        /*0098*/ 	.byte	0x04, 0x1e
        /*009a*/ 	.short	(.L_376 - .L_375)
.L_375:
        /*009c*/ 	.word	0x00000000


	//----- nvinfo : EIATTR_CBANK_PARAM_SIZE
	.align		4
.L_376:
        /*00a0*/ 	.byte	0x03, 0x19
        /*00a2*/ 	.short	0x001c


	//----- nvinfo : EIATTR_PARAM_CBANK
	.align		4
        /*00a4*/ 	.byte	0x04, 0x0a
        /*00a6*/ 	.short	(.L_378 - .L_377)
	.align		4
.L_377:
        /*00a8*/ 	.word	index@(.nv.constant0._Z10SearchTreeItLj3ELj4ELj100EEvRAmlmlmlT0_T0_T0_T0__T_PS1_Pjj)
        /*00ac*/ 	.short	0x0380
        /*00ae*/ 	.short	0x001c


	//----- nvinfo : EIATTR_SW_WAR
	.align		4
.L_378:
        /*00b0*/ 	.byte	0x04, 0x36
        /*00b2*/ 	.short	(.L_380 - .L_379)
.L_379:
        /*00b4*/ 	.word	0x00000008
.L_380:


//--------------------- .nv.info._Z14FindMinsKernelItLj3ELj4EEvRAmlmlmlT0_T0_T0_T0__T_RAT1__j --------------------------
	.section	.nv.info._Z14FindMinsKernelItLj3ELj4EEvRAmlmlmlT0_T0_T0_T0__T_RAT1__j,"",@"SHT_CUDA_INFO"
	.sectionflags	@""
	.align	4


	//----- nvinfo : EIATTR_CUDA_API_VERSION
	.align		4
        /*0000*/ 	.byte	0x04, 0x37
        /*0002*/ 	.short	(.L_382 - .L_381)
.L_381:
        /*0004*/ 	.word	0x00000082


	//----- nvinfo : EIATTR_KPARAM_INFO
	.align		4
.L_382:
        /*0008*/ 	.byte	0x04, 0x17
        /*000a*/ 	.short	(.L_384 - .L_383)
.L_383:
        /*000c*/ 	.word	0x00000000
        /*0010*/ 	.short	0x0001
        /*0012*/ 	.short	0x0008
        /*0014*/ 	.byte	0x00, 0xf5, 0x21, 0x00


	//----- nvinfo : EIATTR_KPARAM_INFO
	.align		4
.L_384:
        /*0018*/ 	.byte	0x04, 0x17
        /*001a*/ 	.short	(.L_386 - .L_385)
.L_385:
        /*001c*/ 	.word	0x00000000
        /*0020*/ 	.short	0x0000
        /*0022*/ 	.short	0x0000
        /*0024*/ 	.byte	0x00, 0xf5, 0x21, 0x00


	//----- nvinfo : EIATTR_SPARSE_MMA_MASK
	.align		4
.L_386:
        /*0028*/ 	.byte	0x03, 0x50
        /*002a*/ 	.short	0x0000


	//----- nvinfo : EIATTR_MAXREG_COUNT
	.align		4
        /*002c*/ 	.byte	0x03, 0x1b
        /*002e*/ 	.short	0x00ff


	//----- nvinfo : EIATTR_NUM_BARRIERS
	.align		4
        /*0030*/ 	.byte	0x02, 0x4c
        /*0032*/ 	.byte	0x01
	.zero		1


	//----- nvinfo : EIATTR_MERCURY_ISA_VERSION
	.align		4
        /*0034*/ 	.byte	0x03, 0x5f
        /*0036*/ 	.short	0x0101


	//----- nvinfo : EIATTR_VRC_CTA_INIT_COUNT
	.align		4
        /*0038*/ 	.byte	0x02, 0x4a
	.zero		1
	.zero		1


	//----- nvinfo : EIATTR_EXIT_INSTR_OFFSETS
	.align		4
        /*003c*/ 	.byte	0x04, 0x1c
        /*003e*/ 	.short	(.L_388 - .L_387)


	//   ....[0]....
.L_387:
        /*0040*/ 	.word	0x000016f0


	//   ....[1]....
        /*0044*/ 	.word	0x000017e0


	//----- nvinfo : EIATTR_CRS_STACK_SIZE
	.align		4
.L_388:
        /*0048*/ 	.byte	0x04, 0x1e
        /*004a*/ 	.short	(.L_390 - .L_389)
.L_389:
        /*004c*/ 	.word	0x00000000


	//----- nvinfo : EIATTR_CBANK_PARAM_SIZE
	.align		4
.L_390:
        /*0050*/ 	.byte	0x03, 0x19
        /*0052*/ 	.short	0x0010


	//----- nvinfo : EIATTR_PARAM_CBANK
	.align		4
        /*0054*/ 	.byte	0x04, 0x0a
        /*0056*/ 	.short	(.L_392 - .L_391)
	.align		4
.L_391:
        /*0058*/ 	.word	index@(.nv.constant0._Z14FindMinsKernelItLj3ELj4EEvRAmlmlmlT0_T0_T0_T0__T_RAT1__j)
        /*005c*/ 	.short	0x0380
        /*005e*/ 	.short	0x0010


	//----- nvinfo : EIATTR_SW_WAR
	.align		4
.L_392:
        /*0060*/ 	.byte	0x04, 0x36
        /*0062*/ 	.short	(.L_394 - .L_393)
.L_393:
        /*0064*/ 	.word	0x00000008
.L_394:


//--------------------- .nv.info._Z10InitializeItLj3ELj100EEvRAmlmlmlT0_T0_T0_T0__T_RAmlmlmlT0_T0_T0_T0__iPb --------------------------
	.section	.nv.info._Z10InitializeItLj3ELj100EEvRAmlmlmlT0_T0_T0_T0__T_RAmlmlmlT0_T0_T0_T0__iPb,"",@"SHT_CUDA_INFO"
	.sectionflags	@""
	.align	4


	//----- nvinfo : EIATTR_CUDA_API_VERSION
	.align		4
        /*0000*/ 	.byte	0x04, 0x37
        /*0002*/ 	.short	(.L_396 - .L_395)
.L_395:
        /*0004*/ 	.word	0x00000082


	//----- nvinfo : EIATTR_KPARAM_INFO
	.align		4
.L_396:
        /*0008*/ 	.byte	0x04, 0x17
        /*000a*/ 	.short	(.L_398 - .L_397)
.L_397:
        /*000c*/ 	.word	0x00000000
        /*0010*/ 	.short	0x0002
        /*0012*/ 	.short	0x0010
        /*0014*/ 	.byte	0x00, 0xf5, 0x21, 0x00


	//----- nvinfo : EIATTR_KPARAM_INFO
	.align		4
.L_398:
        /*0018*/ 	.byte	0x04, 0x17
        /*001a*/ 	.short	(.L_400 - .L_399)
.L_399:
        /*001c*/ 	.word	0x00000000
        /*0020*/ 	.short	0x0001
        /*0022*/ 	.short	0x0008
        /*0024*/ 	.byte	0x00, 0xf5, 0x21, 0x00


	//----- nvinfo : EIATTR_KPARAM_INFO
	.align		4
.L_400:
        /*0028*/ 	.byte	0x04, 0x17
        /*002a*/ 	.short	(.L_402 - .L_401)
.L_401:
        /*002c*/ 	.word	0x00000000
        /*0030*/ 	.short	0x0000
        /*0032*/ 	.short	0x0000
        /*0034*/ 	.byte	0x00, 0xf5, 0x21, 0x00


	//----- nvinfo : EIATTR_SPARSE_MMA_MASK
	.align		4
.L_402:
        /*0038*/ 	.byte	0x03, 0x50
        /*003a*/ 	.short	0x0000


	//----- nvinfo : EIATTR_MAXREG_COUNT
	.align		4
        /*003c*/ 	.byte	0x03, 0x1b
        /*003e*/ 	.short	0x00ff


	//----- nvinfo : EIATTR_NUM_BARRIERS
	.align		4
        /*0040*/ 	.byte	0x02, 0x4c
        /*0042*/ 	.byte	0x01
	.zero		1


	//----- nvinfo : EIATTR_EXTERNS
	.align		4
        /*0044*/ 	.byte	0x04, 0x0f
        /*0046*/ 	.short	(.L_404 - .L_403)


	//   ....[0]....
	.align		4
.L_403:
        /*0048*/ 	.word	index@(vprintf)


	//----- nvinfo : EIATTR_MERCURY_ISA_VERSION
	.align		4
.L_404:
        /*004c*/ 	.byte	0x03, 0x5f
        /*004e*/ 	.short	0x0101


	//----- nvinfo : EIATTR_INT_WARP_WIDE_INSTR_OFFSETS
	.align		4
        /*0050*/ 	.byte	0x04, 0x31
        /*0052*/ 	.short	(.L_406 - .L_405)


	//   ....[0]....
.L_405:
        /*0054*/ 	.word	0x00000a40


	//   ....[1]....
        /*0058*/ 	.word	0x00000ae0


	//   ....[2]....
        /*005c*/ 	.word	0x00001130


	//   ....[3]....
        /*0060*/ 	.word	0x000011d0


	//----- nvinfo : EIATTR_VRC_CTA_INIT_COUNT
	.align		4
.L_406:
        /*0064*/ 	.byte	0x02, 0x4a
	.zero		1
	.zero		1


	//----- nvinfo : EIATTR_SYSCALL_OFFSETS
	.align		4
        /*0068*/ 	.byte	0x04, 0x46
        /*006a*/ 	.short	(.L_408 - .L_407)


	//   ....[0]....
.L_407:
        /*006c*/ 	.word	0x00000b90


	//   ....[1]....
        /*0070*/ 	.word	0x00001280


	//----- nvinfo : EIATTR_EXIT_INSTR_OFFSETS
	.align		4
.L_408:
        /*0074*/ 	.byte	0x04, 0x1c
        /*0076*/ 	.short	(.L_410 - .L_409)


	//   ....[0]....
.L_409:
        /*0078*/ 	.word	0x000013b0


	//   ....[1]....
        /*007c*/ 	.word	0x000016c0


	//   ....[2]....
        /*0080*/ 	.word	0x000018c0


	//   ....[3]....
        /*0084*/ 	.word	0x000018e0


	//   ....[4]....
        /*0088*/ 	.word	0x00001920


	//----- nvinfo : EIATTR_CRS_STACK_SIZE
	.align		4
.L_410:
        /*008c*/ 	.byte	0x04, 0x1e
        /*008e*/ 	.short	(.L_412 - .L_411)
.L_411:
        /*0090*/ 	.word	0x00000000


	//----- nvinfo : EIATTR_CBANK_PARAM_SIZE
	.align		4
.L_412:
        /*0094*/ 	.byte	0x03, 0x19
        /*0096*/ 	.short	0x0018


	//----- nvinfo : EIATTR_PARAM_CBANK
	.align		4
        /*0098*/ 	.byte	0x04, 0x0a
        /*009a*/ 	.short	(.L_414 - .L_413)
	.align		4
.L_413:
        /*009c*/ 	.word	index@(.nv.constant0._Z10InitializeItLj3ELj100EEvRAmlmlmlT0_T0_T0_T0__T_RAmlmlmlT0_T0_T0_T0__iPb)
        /*00a0*/ 	.short	0x0380
        /*00a2*/ 	.short	0x0018


	//----- nvinfo : EIATTR_SW_WAR
	.align		4
.L_414:
        /*00a4*/ 	.byte	0x04, 0x36
        /*00a6*/ 	.short	(.L_416 - .L_415)
.L_415:
        /*00a8*/ 	.word	0x00000008
.L_416:


//--------------------- .nv.info._Z8FinalizeIhLj2EEvRAmlmlmlT0_T0_T0_T0__T_RAmlmlmlT0_T0_T0_T0__i --------------------------
	.section	.nv.info._Z8FinalizeIhLj2EEvRAmlmlmlT0_T0_T0_T0__T_RAmlmlmlT0_T0_T0_T0__i,"",@"SHT_CUDA_INFO"
	.sectionflags	@""
	.align	4


	//----- nvinfo : EIATTR_CUDA_API_VERSION
	.align		4
        /*0000*/ 	.byte	0x04, 0x37
        /*0002*/ 	.short	(.L_418 - .L_417)
.L_417:
        /*0004*/ 	.word	0x00000082


	//----- nvinfo : EIATTR_KPARAM_INFO
	.align		4
.L_418:
        /*0008*/ 	.byte	0x04, 0x17
        /*000a*/ 	.short	(.L_420 - .L_419)
.L_419:
        /*000c*/ 	.word	0x00000000
        /*0010*/ 	.short	0x0001
        /*0012*/ 	.short	0x0008
        /*0014*/ 	.byte	0x00, 0xf5, 0x21, 0x00


	//----- nvinfo : EIATTR_KPARAM_INFO
	.align		4
.L_420:
        /*0018*/ 	.byte	0x04, 0x17
        /*001a*/ 	.short	(.L_422 - .L_421)
.L_421:
        /*001c*/ 	.word	0x00000000
        /*0020*/ 	.short	0x0000
        /*0022*/ 	.short	0x0000
        /*0024*/ 	.byte	0x00, 0xf5, 0x21, 0x00


	//----- nvinfo : EIATTR_SPARSE_MMA_MASK
	.align		4
.L_422:
        /*0028*/ 	.byte	0x03, 0x50
        /*002a*/ 	.short	0x0000


	//----- nvinfo : EIATTR_MAXREG_COUNT
	.align		4
        /*002c*/ 	.byte	0x03, 0x1b
        /*002e*/ 	.short	0x00ff


	//----- nvinfo : EIATTR_MERCURY_ISA_VERSION
	.align		4
        /*0030*/ 	.byte	0x03, 0x5f
        /*0032*/ 	.short	0x0101


	//----- nvinfo : EIATTR_VRC_CTA_INIT_COUNT
	.align		4
        /*0034*/ 	.byte	0x02, 0x4a
	.zero		1
	.zero		1


	//----- nvinfo : EIATTR_EXIT_INSTR_OFFSETS
	.align		4
        /*0038*/ 	.byte	0x04, 0x1c
        /*003a*/ 	.short	(.L_424 - .L_423)


	//   ....[0]....
.L_423:
        /*003c*/ 	.word	0x00000030


	//   ....[1]....
        /*0040*/ 	.word	0x000001c0


	//----- nvinfo : EIATTR_CRS_STACK_SIZE
	.align		4
.L_424:
        /*0044*/ 	.byte	0x04, 0x1e
        /*0046*/ 	.short	(.L_426 - .L_425)
.L_425:
        /*0048*/ 	.word	0x00000000


	//----- nvinfo : EIATTR_CBANK_PARAM_SIZE
	.align		4
.L_426:
        /*004c*/ 	.byte	0x03, 0x19
        /*004e*/ 	.short	0x0010


	//----- nvinfo : EIATTR_PARAM_CBANK
	.align		4
        /*0050*/ 	.byte	0x04, 0x0a
        /*0052*/ 	.short	(.L_428 - .L_427)
	.align		4
.L_427:
        /*0054*/ 	.word	index@(.nv.constant0._Z8FinalizeIhLj2EEvRAmlmlmlT0_T0_T0_T0__T_RAmlmlmlT0_T0_T0_T0__i)
        /*0058*/ 	.short	0x0380
        /*005a*/ 	.short	0x0010


	//----- nvinfo : EIATTR_SW_WAR
	.align		4
.L_428:
        /*005c*/ 	.byte	0x04, 0x36
        /*005e*/ 	.short	(.L_430 - .L_429)
.L_429:
        /*0060*/ 	.word	0x00000008
.L_430:


//--------------------- .nv.info._Z10SearchTreeIhLj2ELj4ELj100EEvRAmlmlmlT0_T0_T0_T0__T_PS1_Pjj --------------------------
	.section	.nv.info._Z10SearchTreeIhLj2ELj4ELj100EEvRAmlmlmlT0_T0_T0_T0__T_PS1_Pjj,"",@"SHT_CUDA_INFO"
	.sectionflags	@""
	.align	4


	//----- nvinfo : EIATTR_CUDA_API_VERSION
	.align		4
        /*0000*/ 	.byte	0x04, 0x37
        /*0002*/ 	.short	(.L_432 - .L_431)
.L_431:
        /*0004*/ 	.word	0x00000082


	//----- nvinfo : EIATTR_KPARAM_INFO
	.align		4
.L_432:
        /*0008*/ 	.byte	0x04, 0x17
        /*000a*/ 	.short	(.L_434 - .L_433)
.L_433:
        /*000c*/ 	.word	0x00000000
        /*0010*/ 	.short	0x0003
        /*0012*/ 	.short	0x0018
        /*0014*/ 	.byte	0x00, 0xf0, 0x11, 0x00


	//----- nvinfo : EIATTR_KPARAM_INFO
	.align		4
.L_434:
        /*0018*/ 	.byte	0x04, 0x17
        /*001a*/ 	.short	(.L_436 - .L_435)
.L_435:
        /*001c*/ 	.word	0x00000000
        /*0020*/ 	.short	0x0002
        /*0022*/ 	.short	0x0010
        /*0024*/ 	.byte	0x00, 0xf5, 0x21, 0x00


	//----- nvinfo : EIATTR_KPARAM_INFO
	.align		4
.L_436:
        /*0028*/ 	.byte	0x04, 0x17
        /*002a*/ 	.short	(.L_438 - .L_437)
.L_437:
        /*002c*/ 	.word	0x00000000
        /*0030*/ 	.short	0x0001
        /*0032*/ 	.short	0x0008
        /*0034*/ 	.byte	0x00, 0xf5, 0x21, 0x00


	//----- nvinfo : EIATTR_KPARAM_INFO
	.align		4
.L_438:
        /*0038*/ 	.byte	0x04, 0x17
        /*003a*/ 	.short	(.L_440 - .L_439)
.L_439:
        /*003c*/ 	.word	0x00000000
        /*0040*/ 	.short	0x0000
        /*0042*/ 	.short	0x0000
        /*0044*/ 	.byte	0x00, 0xf5, 0x21, 0x00


	//----- nvinfo : EIATTR_SPARSE_MMA_MASK
	.align		4
.L_440:
        /*0048*/ 	.byte	0x03, 0x50
        /*004a*/ 	.short	0x0000


	//----- nvinfo : EIATTR_MAXREG_COUNT
	.align		4
        /*004c*/ 	.byte	0x03, 0x1b
        /*004e*/ 	.short	0x00ff


	//----- nvinfo : EIATTR_NUM_BARRIERS
	.align		4
        /*0050*/ 	.byte	0x02, 0x4c
        /*0052*/ 	.byte	0x01
	.zero		1


	//----- nvinfo : EIATTR_EXTERNS
	.align		4
        /*0054*/ 	.byte	0x04, 0x0f
        /*0056*/ 	.short	(.L_442 - .L_441)


	//   ....[0]....
	.align		4
.L_441:
        /*0058*/ 	.word	index@(vprintf)


	//----- nvinfo : EIATTR_MERCURY_ISA_VERSION
	.align		4
.L_442:
        /*005c*/ 	.byte	0x03, 0x5f
        /*005e*/ 	.short	0x0101


	//----- nvinfo : EIATTR_INT_WARP_WIDE_INSTR_OFFSETS
	.align		4
        /*0060*/ 	.byte	0x04, 0x31
        /*0062*/ 	.short	(.L_444 - .L_443)


	//   ....[0]....
.L_443:
        /*0064*/ 	.word	0x00000c70


	//   ....[1]....
        /*0068*/ 	.word	0x00000d00


	//   ....[2]....
        /*006c*/ 	.word	0x000012a0


	//   ....[3]....
        /*0070*/ 	.word	0x00001340


	//   ....[4]....
        /*0074*/ 	.word	0x000025f0


	//----- nvinfo : EIATTR_VRC_CTA_INIT_COUNT
	.align		4
.L_444:
        /*0078*/ 	.byte	0x02, 0x4a
	.zero		1
	.zero		1


	//----- nvinfo : EIATTR_SYSCALL_OFFSETS
	.align		4
        /*007c*/ 	.byte	0x04, 0x46
        /*007e*/ 	.short	(.L_446 - .L_445)


	//   ....[0]....
.L_445:
        /*0080*/ 	.word	0x00000dc0


	//   ....[1]....
        /*0084*/ 	.word	0x000013f0


	//----- nvinfo : EIATTR_EXIT_INSTR_OFFSETS
	.align		4
.L_446:
        /*0088*/ 	.byte	0x04, 0x1c
        /*008a*/ 	.short	(.L_448 - .L_447)


	//   ....[0]....
.L_447:
        /*008c*/ 	.word	0x000023f0


	//   ....[1]....
        /*0090*/ 	.word	0x00002430


	//   ....[2]....
        /*0094*/ 	.word	0x00002950


	//   ....[3]....
        /*0098*/ 	.word	0x000029c0


	//----- nvinfo : EIATTR_CRS_STACK_SIZE
	.align		4
.L_448:
        /*009c*/ 	.byte	0x04, 0x1e
        /*009e*/ 	.short	(.L_450 - .L_449)
.L_449:
        /*00a0*/ 	.word	0x00000000


	//----- nvinfo : EIATTR_CBANK_PARAM_SIZE
	.align		4
.L_450:
        /*00a4*/ 	.byte	0x03, 0x19
        /*00a6*/ 	.short	0x001c


	//----- nvinfo : EIATTR_PARAM_CBANK
	.align		4
        /*00a8*/ 	.byte	0x04, 0x0a
        /*00aa*/ 	.short	(.L_452 - .L_451)
	.align		4
.L_451:
        /*00ac*/ 	.word	index@(.nv.constant0._Z10SearchTreeIhLj2ELj4ELj100EEvRAmlmlmlT0_T0_T0_T0__T_PS1_Pjj)
        /*00b0*/ 	.short	0x0380
        /*00b2*/ 	.short	0x001c


	//----- nvinfo : EIATTR_SW_WAR
	.align		4
.L_452:
        /*00b4*/ 	.byte	0x04, 0x36
        /*00b6*/ 	.short	(.L_454 - .L_453)
.L_453:
        /*00b8*/ 	.word	0x00000008
.L_454:


//--------------------- .nv.info._Z14FindMinsKernelIhLj2ELj4EEvRAmlmlmlT0_T0_T0_T0__T_RAT1__j --------------------------
	.section	.nv.info._Z14FindMinsKernelIhLj2ELj4EEvRAmlmlmlT0_T0_T0_T0__T_RAT1__j,"",@"SHT_CUDA_INFO"
	.sectionflags	@""
	.align	4


	//----- nvinfo : EIATTR_CUDA_API_VERSION
	.align		4
        /*0000*/ 	.byte	0x04, 0x37
        /*0002*/ 	.short	(.L_456 - .L_455)
.L_455:
        /*0004*/ 	.word	0x00000082


	//----- nvinfo : EIATTR_KPARAM_INFO
	.align		4
.L_456:
        /*0008*/ 	.byte	0x04, 0x17
        /*000a*/ 	.short	(.L_458 - .L_457)
.L_457:
        /*000c*/ 	.word	0x00000000
        /*0010*/ 	.short	0x0001
        /*0012*/ 	.short	0x0008
        /*0014*/ 	.byte	0x00, 0xf5, 0x21, 0x00


	//----- nvinfo : EIATTR_KPARAM_INFO
	.align		4
.L_458:
        /*0018*/ 	.byte	0x04, 0x17
        /*001a*/ 	.short	(.L_460 - .L_459)
.L_459:
        /*001c*/ 	.word	0x00000000
        /*0020*/ 	.short	0x0000
        /*0022*/ 	.short	0x0000
        /*0024*/ 	.byte	0x00, 0xf5, 0x21, 0x00


	//----- nvinfo : EIATTR_SPARSE_MMA_MASK
	.align		4
.L_460:
        /*0028*/ 	.byte	0x03, 0x50
        /*002a*/ 	.short	0x0000


	//----- nvinfo : EIATTR_MAXREG_COUNT
	.align		4
        /*002c*/ 	.byte	0x03, 0x1b
        /*002e*/ 	.short	0x00ff


	//----- nvinfo : EIATTR_NUM_BARRIERS
	.align		4
        /*0030*/ 	.byte	0x02, 0x4c
        /*0032*/ 	.byte	0x01
	.zero		1


	//----- nvinfo : EIATTR_MERCURY_ISA_VERSION
	.align		4
        /*0034*/ 	.byte	0x03, 0x5f
        /*0036*/ 	.short	0x0101


	//----- nvinfo : EIATTR_VRC_CTA_INIT_COUNT
	.align		4
        /*0038*/ 	.byte	0x02, 0x4a
	.zero		1
	.zero		1


	//----- nvinfo : EIATTR_EXIT_INSTR_OFFSETS
	.align		4
        /*003c*/ 	.byte	0x04, 0x1c
        /*003e*/ 	.short	(.L_462 - .L_461)


	//   ....[0]....
.L_461:
        /*0040*/ 	.word	0x00000f60


	//   ....[1]....
        /*0044*/ 	.word	0x00001050


	//----- nvinfo : EIATTR_CRS_STACK_SIZE
	.align		4
.L_462:
        /*0048*/ 	.byte	0x04, 0x1e
        /*004a*/ 	.short	(.L_464 - .L_463)
.L_463:
        /*004c*/ 	.word	0x00000000


	//----- nvinfo : EIATTR_CBANK_PARAM_SIZE
	.align		4
.L_464:
        /*0050*/ 	.byte	0x03, 0x19
        /*0052*/ 	.short	0x0010


	//----- nvinfo : EIATTR_PARAM_CBANK
	.align		4
        /*0054*/ 	.byte	0x04, 0x0a
        /*0056*/ 	.short	(.L_466 - .L_465)
	.align		4
.L_465:
        /*0058*/ 	.word	index@(.nv.constant0._Z14FindMinsKernelIhLj2ELj4EEvRAmlmlmlT0_T0_T0_T0__T_RAT1__j)
        /*005c*/ 	.short	0x0380
        /*005e*/ 	.short	0x0010


	//----- nvinfo : EIATTR_SW_WAR
	.align		4
.L_466:
        /*0060*/ 	.byte	0x04, 0x36
        /*0062*/ 	.short	(.L_468 - .L_467)
.L_467:
        /*0064*/ 	.word	0x00000008
.L_468:


//--------------------- .nv.info._Z10InitializeIhLj2ELj100EEvRAmlmlmlT0_T0_T0_T0__T_RAmlmlmlT0_T0_T0_T0__iPb --------------------------
	.section	.nv.info._Z10InitializeIhLj2ELj100EEvRAmlmlmlT0_T0_T0_T0__T_RAmlmlmlT0_T0_T0_T0__iPb,"",@"SHT_CUDA_INFO"
	.sectionflags	@""
	.align	4


	//----- nvinfo : EIATTR_CUDA_API_VERSION
	.align		4
        /*0000*/ 	.byte	0x04, 0x37
        /*0002*/ 	.short	(.L_470 - .L_469)
.L_469:
        /*0004*/ 	.word	0x00000082


	//----- nvinfo : EIATTR_KPARAM_INFO
	.align		4
.L_470:
        /*0008*/ 	.byte	0x04, 0x17
        /*000a*/ 	.short	(.L_472 - .L_471)
.L_471:
        /*000c*/ 	.word	0x00000000
        /*0010*/ 	.short	0x0002
        /*0012*/ 	.short	0x0010
        /*0014*/ 	.byte	0x00, 0xf5, 0x21, 0x00


	//----- nvinfo : EIATTR_KPARAM_INFO
	.align		4
.L_472:
        /*0018*/ 	.byte	0x04, 0x17
        /*001a*/ 	.short	(.L_474 - .L_473)
.L_473:
        /*001c*/ 	.word	0x00000000
        /*0020*/ 	.short	0x0001
        /*0022*/ 	.short	0x0008
        /*0024*/ 	.byte	0x00, 0xf5, 0x21, 0x00


	//----- nvinfo : EIATTR_KPARAM_INFO
	.align		4
.L_474:
        /*0028*/ 	.byte	0x04, 0x17
        /*002a*/ 	.short	(.L_476 - .L_475)
.L_475:
        /*002c*/ 	.word	0x00000000
        /*0030*/ 	.short	0x0000
        /*0032*/ 	.short	0x0000
        /*0034*/ 	.byte	0x00, 0xf5, 0x21, 0x00


	//----- nvinfo : EIATTR_SPARSE_MMA_MASK
	.align		4
.L_476:
        /*0038*/ 	.byte	0x03, 0x50
        /*003a*/ 	.short	0x0000


	//----- nvinfo : EIATTR_MAXREG_COUNT
	.align		4
        /*003c*/ 	.byte	0x03, 0x1b
        /*003e*/ 	.short	0x00ff


	//----- nvinfo : EIATTR_NUM_BARRIERS
	.align		4
        /*0040*/ 	.byte	0x02, 0x4c
        /*0042*/ 	.byte	0x01
	.zero		1


	//----- nvinfo : EIATTR_EXTERNS
	.align		4
        /*0044*/ 	.byte	0x04, 0x0f
        /*0046*/ 	.short	(.L_478 - .L_477)


	//   ....[0]....
	.align		4
.L_477:
        /*0048*/ 	.word	index@(vprintf)


	//----- nvinfo : EIATTR_MERCURY_ISA_VERSION
	.align		4
.L_478:
        /*004c*/ 	.byte	0x03, 0x5f
        /*004e*/ 	.short	0x0101


	//----- nvinfo : EIATTR_INT_WARP_WIDE_INSTR_OFFSETS
	.align		4
        /*0050*/ 	.byte	0x04, 0x31
        /*0052*/ 	.short	(.L_480 - .L_479)


	//   ....[0]....
.L_479:
        /*0054*/ 	.word	0x00000610


	//   ....[1]....
        /*0058*/ 	.word	0x000006b0


	//   ....[2]....
        /*005c*/ 	.word	0x00000c20


	//   ....[3]....
        /*0060*/ 	.word	0x00000cc0


	//----- nvinfo : EIATTR_VRC_CTA_INIT_COUNT
	.align		4
.L_480:
        /*0064*/ 	.byte	0x02, 0x4a
	.zero		1
	.zero		1


	//----- nvinfo : EIATTR_SYSCALL_OFFSETS
	.align		4
        /*0068*/ 	.byte	0x04, 0x46
        /*006a*/ 	.short	(.L_482 - .L_481)


	//   ....[0]....
.L_481:
        /*006c*/ 	.word	0x00000760


	//   ....[1]....
        /*0070*/ 	.word	0x00000d70


	//----- nvinfo : EIATTR_EXIT_INSTR_OFFSETS
	.align		4
.L_482:
        /*0074*/ 	.byte	0x04, 0x1c
        /*0076*/ 	.short	(.L_484 - .L_483)


	//   ....[0]....
.L_483:
        /*0078*/ 	.word	0x00000ea0


	//   ....[1]....
        /*007c*/ 	.word	0x00000fb0


	//   ....[2]....
        /*0080*/ 	.word	0x00000fd0


	//   ....[3]....
        /*0084*/ 	.word	0x00001010


	//----- nvinfo : EIATTR_CRS_STACK_SIZE
	.align		4
.L_484:
        /*0088*/ 	.byte	0x04, 0x1e
        /*008a*/ 	.short	(.L_486 - .L_485)
.L_485:
        /*008c*/ 	.word	0x00000000


	//----- nvinfo : EIATTR_CBANK_PARAM_SIZE
	.align		4
.L_486:
        /*0090*/ 	.byte	0x03, 0x19
        /*0092*/ 	.short	0x0018


	//----- nvinfo : EIATTR_PARAM_CBANK
	.align		4
        /*0094*/ 	.byte	0x04, 0x0a
        /*0096*/ 	.short	(.L_488 - .L_487)
	.align		4
.L_487:
        /*0098*/ 	.word	index@(.nv.constant0._Z10InitializeIhLj2ELj100EEvRAmlmlmlT0_T0_T0_T0__T_RAmlmlmlT0_T0_T0_T0__iPb)
        /*009c*/ 	.short	0x0380
        /*009e*/ 	.short	0x0018


	//----- nvinfo : EIATTR_SW_WAR
	.align		4
.L_488:
        /*00a0*/ 	.byte	0x04, 0x36
        /*00a2*/ 	.short	(.L_490 - .L_489)
.L_489:
        /*00a4*/ 	.word	0x00000008
.L_490:


//--------------------- .nv.callgraph             --------------------------
	.section	.nv.callgraph,"",@"SHT_CUDA_CALLGRAPH"
	.align	4
	.sectionentsize	8
	.align		4
        /*0000*/ 	.word	0x00000000
	.align		4
        /*0004*/ 	.word	0xffffffff
	.align		4
        /*0008*/ 	.word	index@(_Z10SearchTreeIyLj6ELj4ELj100EEvRAmlmlmlT0_T0_T0_T0__T_PS1_Pjj)
	.align		4
        /*000c*/ 	.word	index@(vprintf)
	.align		4
        /*0010*/ 	.word	index@(_Z10InitializeIyLj6ELj100EEvRAmlmlmlT0_T0_T0_T0__T_RAmlmlmlT0_T0_T0_T0__iPb)
	.align		4
        /*0014*/ 	.word	index@(vprintf)
	.align		4
        /*0018*/ 	.word	index@(_Z10SearchTreeIjLj5ELj4ELj100EEvRAmlmlmlT0_T0_T0_T0__T_PS1_Pjj)
	.align		4
        /*001c*/ 	.word	index@(vprintf)
	.align		4
        /*0020*/ 	.word	index@(_Z10InitializeIjLj5ELj100EEvRAmlmlmlT0_T0_T0_T0__T_RAmlmlmlT0_T0_T0_T0__iPb)
	.align		4
        /*0024*/ 	.word	index@(vprintf)
	.align		4
        /*0028*/ 	.word	index@(_Z10SearchTreeItLj4ELj4ELj100EEvRAmlmlmlT0_T0_T0_T0__T_PS1_Pjj)
	.align		4
        /*002c*/ 	.word	index@(vprintf)
	.align		4
        /*0030*/ 	.word	index@(_Z10InitializeItLj4ELj100EEvRAmlmlmlT0_T0_T0_T0__T_RAmlmlmlT0_T0_T0_T0__iPb)
	.align		4
        /*0034*/ 	.word	index@(vprintf)
	.align		4
        /*0038*/ 	.word	index@(_Z10SearchTreeItLj3ELj4ELj100EEvRAmlmlmlT0_T0_T0_T0__T_PS1_Pjj)
	.align		4
        /*003c*/ 	.word	index@(vprintf)
	.align		4
        /*0040*/ 	.word	index@(_Z10InitializeItLj3ELj100EEvRAmlmlmlT0_T0_T0_T0__T_RAmlmlmlT0_T0_T0_T0__iPb)
	.align		4
        /*0044*/ 	.word	index@(vprintf)
	.align		4
        /*0048*/ 	.word	index@(_Z10SearchTreeIhLj2ELj4ELj100EEvRAmlmlmlT0_T0_T0_T0__T_PS1_Pjj)
	.align		4
        /*004c*/ 	.word	index@(vprintf)
	.align		4
        /*0050*/ 	.word	index@(_Z10InitializeIhLj2ELj100EEvRAmlmlmlT0_T0_T0_T0__T_RAmlmlmlT0_T0_T0_T0__iPb)
	.align		4
        /*0054*/ 	.word	index@(vprintf)
	.align		4
        /*0058*/ 	.word	0x00000000
	.align		4
        /*005c*/ 	.word	0xfffffffe
	.align		4
        /*0060*/ 	.word	0x00000000
	.align		4
        /*0064*/ 	.word	0xfffffffd
	.align		4
        /*0068*/ 	.word	0x00000000
	.align		4
        /*006c*/ 	.word	0xfffffffc


//--------------------- .nv.constant4             --------------------------
	.section	.nv.constant4,"a",@progbits
	.align	8
	.align		8
.nv.constant4:
        /*0000*/ 	.dword	$str
	.align		8
        /*0008*/ 	.dword	vprintf


//--------------------- .text._Z8FinalizeIyLj6EEvRAmlmlmlT0_T0_T0_T0__T_RAmlmlmlT0_T0_T0_T0__i --------------------------
	.section	.text._Z8FinalizeIyLj6EEvRAmlmlmlT0_T0_T0_T0__T_RAmlmlmlT0_T0_T0_T0__i,"ax",@progbits
	.align	128
        .global         _Z8FinalizeIyLj6EEvRAmlmlmlT0_T0_T0_T0__T_RAmlmlmlT0_T0_T0_T0__i
        .type           _Z8FinalizeIyLj6EEvRAmlmlmlT0_T0_T0_T0__T_RAmlmlmlT0_T0_T0_T0__i,@function
        .size           _Z8FinalizeIyLj6EEvRAmlmlmlT0_T0_T0_T0__T_RAmlmlmlT0_T0_T0_T0__i,(.L_x_686 - _Z8FinalizeIyLj6EEvRAmlmlmlT0_T0_T0_T0__T_RAmlmlmlT0_T0_T0_T0__i)
        .other          _Z8FinalizeIyLj6EEvRAmlmlmlT0_T0_T0_T0__T_RAmlmlmlT0_T0_T0_T0__i,@"STO_CUDA_ENTRY STV_DEFAULT"
_Z8FinalizeIyLj6EEvRAmlmlmlT0_T0_T0_T0__T_RAmlmlmlT0_T0_T0_T0__i:
.text._Z8FinalizeIyLj6EEvRAmlmlmlT0_T0_T0_T0__T_RAmlmlmlT0_T0_T0_T0__i:
[----:B------:R-:W-:Y:S08]  /*0000*/  LDC R1, c[0x0][0x37c] ;  /* 0x0000df00ff017b82 */ /* 0x000ff00000000800 */
[----:B------:R-:W0:Y:S01]  /*0010*/  LDC R0, c[0x0][0x360] ;  /* 0x0000d800ff007b82 */ /* 0x000e220000000800 */
[----:B------:R-:W1:Y:S01]  /*0020*/  S2R R7, SR_TID.X ;  /* 0x0000000000077919 */ /* 0x000e620000002100 */
[----:B------:R-:W2:Y:S01]  /*0030*/  LDCU.64 UR4, c[0x0][0x358] ;  /* 0x00006b00ff0477ac */ /* 0x000ea20008000a00 */
[----:B------:R-:W-:Y:S01]  /*0040*/  BSSY.RECONVERGENT B0, `(.L_x_0) ;  /* 0x000003a000007945 */ /* 0x000fe20003800200 */
[----:B0-----:R-:W0:Y:S01]  /*0050*/  I2F.U32.RP R8, R0 ;  /* 0x0000000000087306 */ /* 0x001e220000209000 */
[----:B------:R-:W-:Y:S01]  /*0060*/  ISETP.NE.U32.AND P2, PT, R0, RZ, PT ;  /* 0x000000ff0000720c */ /* 0x000fe20003f45070 */
[----:B-1----:R-:W-:-:S05]  /*0070*/  IMAD.IADD R4, R7, 0x1, R0 ;  /* 0x0000000107047824 */ /* 0x002fca00078e0200 */
[C---:B------:R-:W-:Y:S01]  /*0080*/  ISETP.GE.U32.AND P0, PT, R4.reuse, 0x510, PT ;  /* 0x000005100400780c */ /* 0x040fe20003f06070 */
[----:B0-----:R-:W0:Y:S01]  /*0090*/  MUFU.RCP R8, R8 ;  /* 0x0000000800087308 */ /* 0x001e220000001000 */
[----:B------:R-:W-:Y:S02]  /*00a0*/  VIMNMX.U32 R5, PT, PT, R4, 0x510, !PT ;  /* 0x0000051004057848 */ /* 0x000fe40007fe0000 */
[----:B------:R-:W-:-:S04]  /*00b0*/  SEL R6, RZ, 0x1, P0 ;  /* 0x00000001ff067807 */ /* 0x000fc80000000000 */
[----:B------:R-:W-:Y:S01]  /*00c0*/  IADD3 R5, PT, PT, R5, -R4, -R6 ;  /* 0x8000000405057210 */ /* 0x000fe20007ffe806 */
[----:B0-----:R-:W-:-:S04]  /*00d0*/  VIADD R2, R8, 0xffffffe ;  /* 0x0ffffffe08027836 */ /* 0x001fc80000000000 */
[----:B------:R0:W1:Y:S02]  /*00e0*/  F2I.FTZ.U32.TRUNC.NTZ R3, R2 ;  /* 0x0000000200037305 */ /* 0x000064000021f000 */
[----:B0-----:R-:W-:Y:S02]  /*00f0*/  IMAD.MOV.U32 R2, RZ, RZ, RZ ;  /* 0x000000ffff027224 */ /* 0x001fe400078e00ff */
[----:B-1----:R-:W-:-:S04]  /*0100*/  IMAD.MOV R9, RZ, RZ, -R3 ;  /* 0x000000ffff097224 */ /* 0x002fc800078e0a03 */
[----:B------:R-:W-:-:S04]  /*0110*/  IMAD R9, R9, R0, RZ ;  /* 0x0000000009097224 */ /* 0x000fc800078e02ff */
[----:B------:R-:W-:-:S06]  /*0120*/  IMAD.HI.U32 R8, R3, R9, R2 ;  /* 0x0000000903087227 */ /* 0x000fcc00078e0002 */
[----:B------:R-:W-:-:S04]  /*0130*/  IMAD.HI.U32 R3, R8, R5, RZ ;  /* 0x0000000508037227 */ /* 0x000fc800078e00ff */
[----:B------:R-:W-:-:S04]  /*0140*/  IMAD.MOV R2, RZ, RZ, -R3 ;  /* 0x000000ffff027224 */ /* 0x000fc800078e0a03 */
[----:B------:R-:W-:-:S05]  /*0150*/  IMAD R5, R0, R2, R5 ;  /* 0x0000000200057224 */ /* 0x000fca00078e0205 */
[----:B------:R-:W-:-:S13]  /*0160*/  ISETP.GE.U32.AND P0, PT, R5, R0, PT ;  /* 0x000000000500720c */ /* 0x000fda0003f06070 */
[----:B------:R-:W-:Y:S02]  /*0170*/  @P0 IMAD.IADD R5, R5, 0x1, -R0 ;  /* 0x0000000105050824 */ /* 0x000fe400078e0a00 */
[----:B------:R-:W-:-:S03]  /*0180*/  @P0 VIADD R3, R3, 0x1 ;  /* 0x0000000103030836 */ /* 0x000fc60000000000 */
[----:B------:R-:W-:-:S13]  /*0190*/  ISETP.GE.U32.AND P1, PT, R5, R0, PT ;  /* 0x000000000500720c */ /* 0x000fda0003f26070 */
[----:B------:R-:W-:Y:S01]  /*01a0*/  @P1 VIADD R3, R3, 0x1 ;  /* 0x0000000103031836 */ /* 0x000fe20000000000 */
[----:B------:R-:W-:-:S05]  /*01b0*/  @!P2 LOP3.LUT R3, RZ, R0, RZ, 0x33, !PT ;  /* 0x00000000ff03a212 */ /* 0x000fca00078e33ff */
[----:B------:R-:W-:-:S05]  /*01c0*/  IMAD.IADD R6, R6, 0x1, R3 ;  /* 0x0000000106067824 */ /* 0x000fca00078e0203 */
[C---:B------:R-:W-:Y:S02]  /*01d0*/  LOP3.LUT R2, R6.reuse, 0x3, RZ, 0xc0, !PT ;  /* 0x0000000306027812 */ /* 0x040fe400078ec0ff */
[----:B------:R-:W-:Y:S02]  /*01e0*/  ISETP.GE.U32.AND P1, PT, R6, 0x3, PT ;  /* 0x000000030600780c */ /* 0x000fe40003f26070 */
[----:B------:R-:W-:-:S13]  /*01f0*/  ISETP.NE.AND P0, PT, R2, 0x3, PT ;  /* 0x000000030200780c */ /* 0x000fda0003f05270 */
[----:B--2---:R-:W-:Y:S05]  /*0200*/  @!P0 BRA `(.L_x_1) ;  /* 0x0000000000748947 */ /* 0x004fea0003800000 */
[----:B------:R-:W0:Y:S01]  /*0210*/  LDC.64 R2, c[0x0][0x388] ;  /* 0x0000e200ff027b82 */ /* 0x000e220000000a00 */
[----:B------:R-:W-:-:S05]  /*0220*/  VIADD R6, R6, 0x1 ;  /* 0x0000000106067836 */ /* 0x000fca0000000000 */
[----:B------:R-:W-:Y:S02]  /*0230*/  LOP3.LUT R6, R6, 0x3, RZ, 0xc0, !PT ;  /* 0x0000000306067812 */ /* 0x000fe400078ec0ff */
[----:B------:R-:W1:Y:S01]  /*0240*/  LDC.64 R4, c[0x0][0x380] ;  /* 0x0000e000ff047b82 */ /* 0x000e620000000a00 */
[----:B0-----:R-:W-:-:S04]  /*0250*/  IMAD.WIDE.U32 R2, R7, 0x4, R2 ;  /* 0x0000000407027825 */ /* 0x001fc800078e0002 */
[----:B-1----:R-:W-:-:S04]  /*0260*/  IMAD.WIDE.U32 R4, R7, 0x8, R4 ;  /* 0x0000000807047825 */ /* 0x002fc800078e0004 */
[----:B------:R-:W-:Y:S02]  /*0270*/  IMAD R7, R6, R0, R7 ;  /* 0x0000000006077224 */ /* 0x000fe400078e0207 */
[----:B------:R-:W-:-:S07]  /*0280*/  IMAD.MOV R6, RZ, RZ, -R6 ;  /* 0x000000ffff067224 */ /* 0x000fce00078e0a06 */
.L_x_2:
[----:B------:R0:W2:Y:S01]  /*0290*/  LDG.E.64 R8, desc[UR4][R4.64] ;  /* 0x0000000404087981 */ /* 0x0000a2000c1e1b00 */
[----:B------:R-:W-:Y:S02]  /*02a0*/  VIADD R6, R6, 0x1 ;  /* 0x0000000106067836 */ /* 0x000fe40000000000 */
[----:B0-----:R-:W-:Y:S01]  /*02b0*/  IMAD.WIDE.U32 R4, R0, 0x8, R4 ;  /* 0x0000000800047825 */ /* 0x001fe200078e0004 */
[----:B--2---:R-:W-:Y:S02]  /*02c0*/  ISETP.NE.U32.AND P2, PT, R9, RZ, PT ;  /* 0x000000ff0900720c */ /* 0x004fe40003f45070 */
[C---:B------:R-:W-:Y:S02]  /*02d0*/  IADD3 R13, P0, PT, R8.reuse, -0x1, RZ ;  /* 0xffffffff080d7810 */ /* 0x040fe40007f1e0ff */
[C---:B------:R-:W-:Y:S02]  /*02e0*/  SEL R10, R8.reuse, R9, !P2 ;  /* 0x00000009080a7207 */ /* 0x040fe40005000000 */
[----:B------:R-:W-:-:S02]  /*02f0*/  LOP3.LUT R12, R8, R13, RZ, 0x3c, !PT ;  /* 0x0000000d080c7212 */ /* 0x000fc400078e3cff */
[C---:B------:R-:W-:Y:S02]  /*0300*/  IADD3.X R14, PT, PT, R9.reuse, -0x1, RZ, P0, !PT ;  /* 0xffffffff090e7810 */ /* 0x040fe400007fe4ff */
[----:B------:R-:W0:Y:S01]  /*0310*/  FLO.U32 R10, R10 ;  /* 0x0000000a000a7300 */ /* 0x000e2200000e0000 */
[----:B------:R-:W-:Y:S02]  /*0320*/  ISETP.GT.U32.AND P0, PT, R12, R13, PT ;  /* 0x0000000d0c00720c */ /* 0x000fe40003f04070 */
[----:B------:R-:W-:-:S04]  /*0330*/  LOP3.LUT R9, R9, R14, RZ, 0x3c, !PT ;  /* 0x0000000e09097212 */ /* 0x000fc800078e3cff */
[----:B------:R-:W-:Y:S02]  /*0340*/  ISETP.GT.U32.AND.EX P0, PT, R9, R14, PT, P0 ;  /* 0x0000000e0900720c */ /* 0x000fe40003f04100 */
[C---:B0-----:R-:W-:Y:S02]  /*0350*/  IADD3 R8, PT, PT, -R10.reuse, 0x1f, RZ ;  /* 0x0000001f0a087810 */ /* 0x041fe40007ffe1ff */
[----:B------:R-:W-:-:S03]  /*0360*/  IADD3 R11, PT, PT, -R10, 0x3f, RZ ;  /* 0x0000003f0a0b7810 */ /* 0x000fc60007ffe1ff */
[----:B------:R-:W-:-:S05]  /*0370*/  @P2 IMAD.MOV R11, RZ, RZ, R8 ;  /* 0x000000ffff0b2224 */ /* 0x000fca00078e0208 */
[----:B------:R-:W-:-:S04]  /*0380*/  IADD3 R11, PT, PT, -R11, 0x40, RZ ;  /* 0x000000400b0b7810 */ /* 0x000fc80007ffe1ff */
[----:B------:R-:W-:Y:S02]  /*0390*/  SEL R11, R11, RZ, P0 ;  /* 0x000000ff0b0b7207 */ /* 0x000fe40000000000 */
[----:B------:R-:W-:-:S03]  /*03a0*/  ISETP.NE.AND P0, PT, R6, RZ, PT ;  /* 0x000000ff0600720c */ /* 0x000fc60003f05270 */
[----:B------:R0:W-:Y:S02]  /*03b0*/  STG.E desc[UR4][R2.64], R11 ;  /* 0x0000000b02007986 */ /* 0x0001e4000c101904 */
[----:B0-----:R-:W-:-:S08]  /*03c0*/  IMAD.WIDE.U32 R2, R0, 0x4, R2 ;  /* 0x0000000400027825 */ /* 0x001fd000078e0002 */
[----:B------:R-:W-:Y:S05]  /*03d0*/  @P0 BRA `(.L_x_2) ;  /* 0xfffffffc00ac0947 */ /* 0x000fea000383ffff */
.L_x_1:
[----:B------:R-:W-:Y:S05]  /*03e0*/  BSYNC.RECONVERGENT B0 ;  /* 0x0000000000007941 */ /* 0x000fea0003800200 */
.L_x_0:
[----:B------:R-:W-:Y:S05]  /*03f0*/  @!P1 EXIT ;  /* 0x000000000000994d */ /* 0x000fea0003800000 */
[----:B------:R-:W0:Y:S01]  /*0400*/  LDC.64 R2, c[0x0][0x380] ;  /* 0x0000e000ff027b82 */ /* 0x000e220000000a00 */
[C-C-:B------:R-:W-:Y:S02]  /*0410*/  IMAD R13, R0.reuse, 0x2, R7.reuse ;  /* 0x00000002000d7824 */ /* 0x140fe400078e0207 */
[----:B------:R-:W-:Y:S02]  /*0420*/  IMAD R11, R0, 0x3, R7 ;  /* 0x00000003000b7824 */ /* 0x000fe400078e0207 */
[----:B------:R-:W-:-:S03]  /*0430*/  IMAD.IADD R9, R7, 0x1, R0 ;  /* 0x0000000107097824 */ /* 0x000fc600078e0200 */
[----:B------:R-:W1:Y:S04]  /*0440*/  LDC.64 R4, c[0x0][0x388] ;  /* 0x0000e200ff047b82 */ /* 0x000e680000000a00 */
.L_x_3:
[----:B0-2---:R-:W-:-:S06]  /*0450*/  IMAD.WIDE.U32 R14, R7, 0x8, R2 ;  /* 0x00000008070e7825 */ /* 0x005fcc00078e0002 */
[----:B------:R-:W2:Y:S02]  /*0460*/  LDG.E.64 R14, desc[UR4][R14.64] ;  /* 0x000000040e0e7981 */ /* 0x000ea4000c1e1b00 */
[C---:B--2---:R-:W-:Y:S02]  /*0470*/  ISETP.NE.U32.AND P1, PT, R15.reuse, RZ, PT ;  /* 0x000000ff0f00720c */ /* 0x044fe40003f25070 */
[C---:B------:R-:W-:Y:S02]  /*0480*/  IADD3 R17, P0, PT, R14.reuse, -0x1, RZ ;  /* 0xffffffff0e117810 */ /* 0x040fe40007f1e0ff */
[C---:B------:R-:W-:Y:S02]  /*0490*/  SEL R6, R14.reuse, R15, !P1 ;  /* 0x0000000f0e067207 */ /* 0x040fe40004800000 */
[----:B------:R-:W-:Y:S02]  /*04a0*/  LOP3.LUT R12, R14, R17, RZ, 0x3c, !PT ;  /* 0x000000110e0c7212 */ /* 0x000fe400078e3cff */
[----:B------:R-:W-:-:S02]  /*04b0*/  IADD3.X R19, PT, PT, R15, -0x1, RZ, P0, !PT ;  /* 0xffffffff0f137810 */ /* 0x000fc400007fe4ff */
[----:B------:R-:W0:Y:S01]  /*04c0*/  FLO.U32 R6, R6 ;  /* 0x0000000600067300 */ /* 0x000e2200000e0000 */
[----:B------:R-:W-:Y:S01]  /*04d0*/  ISETP.GT.U32.AND P0, PT, R12, R17, PT ;  /* 0x000000110c00720c */ /* 0x000fe20003f04070 */
[----:B-1----:R-:W-:Y:S01]  /*04e0*/  IMAD.WIDE.U32 R16, R7, 0x4, R4 ;  /* 0x0000000407107825 */ /* 0x002fe200078e0004 */
[----:B------:R-:W-:-:S03]  /*04f0*/  LOP3.LUT R12, R15, R19, RZ, 0x3c, !PT ;  /* 0x000000130f0c7212 */ /* 0x000fc600078e3cff */
[----:B------:R-:W-:Y:S01]  /*0500*/  IMAD.WIDE.U32 R14, R9, 0x8, R2 ;  /* 0x00000008090e7825 */ /* 0x000fe200078e0002 */
[----:B------:R-:W-:Y:S02]  /*0510*/  ISETP.GT.U32.AND.EX P0, PT, R12, R19, PT, P0 ;  /* 0x000000130c00720c */ /* 0x000fe40003f04100 */
[C---:B0-----:R-:W-:Y:S02]  /*0520*/  IADD3 R8, PT, PT, -R6.reuse, 0x1f, RZ ;  /* 0x0000001f06087810 */ /* 0x041fe40007ffe1ff */
[----:B------:R-:W-:-:S03]  /*0530*/  IADD3 R10, PT, PT, -R6, 0x3f, RZ ;  /* 0x0000003f060a7810 */ /* 0x000fc60007ffe1ff */
[----:B------:R-:W-:-:S05]  /*0540*/  @P1 IMAD.MOV R10, RZ, RZ, R8 ;  /* 0x000000ffff0a1224 */ /* 0x000fca00078e0208 */
[----:B------:R-:W-:-:S04]  /*0550*/  IADD3 R10, PT, PT, -R10, 0x40, RZ ;  /* 0x000000400a0a7810 */ /* 0x000fc80007ffe1ff */
[----:B------:R-:W-:-:S05]  /*0560*/  SEL R19, R10, RZ, P0 ;  /* 0x000000ff0a137207 */ /* 0x000fca0000000000 */
[----:B------:R0:W-:Y:S04]  /*0570*/  STG.E desc[UR4][R16.64], R19 ;  /* 0x0000001310007986 */ /* 0x0001e8000c101904 */
[----:B------:R-:W2:Y:S01]  /*0580*/  LDG.E.64 R14, desc[UR4][R14.64] ;  /* 0x000000040e0e7981 */ /* 0x000ea2000c1e1b00 */
[----:B0-----:R-:W-:Y:S01]  /*0590*/  IMAD.WIDE.U32 R16, R9, 0x4, R4 ;  /* 0x0000000409107825 */ /* 0x001fe200078e0004 */
[----:B--2---:R-:W-:Y:S02]  /*05a0*/  ISETP.NE.U32.AND P1, PT, R15, RZ, PT ;  /* 0x000000ff0f00720c */ /* 0x004fe40003f25070 */
[C---:B------:R-:W-:Y:S02]  /*05b0*/  IADD3 R21, P0, PT, R14.reuse, -0x1, RZ ;  /* 0xffffffff0e157810 */ /* 0x040fe40007f1e0ff */
[----:B------:R-:W-:-:S02]  /*05c0*/  SEL R6, R14, R15, !P1 ;  /* 0x0000000f0e067207 */ /* 0x000fc40004800000 */
[-C--:B------:R-:W-:Y:S02]  /*05d0*/  LOP3.LUT R12, R14, R21.reuse, RZ, 0x3c, !PT ;  /* 0x000000150e0c7212 */ /* 0x080fe400078e3cff */
[C---:B------:R-:W-:Y:S02]  /*05e0*/  IADD3.X R23, PT, PT, R15.reuse, -0x1, RZ, P0, !PT ;  /* 0xffffffff0f177810 */ /* 0x040fe400007fe4ff */
[----:B------:R-:W0:Y:S01]  /*05f0*/  FLO.U32 R6, R6 ;  /* 0x0000000600067300 */ /* 0x000e2200000e0000 */
[----:B------:R-:W-:Y:S02]  /*0600*/  ISETP.GT.U32.AND P0, PT, R12, R21, PT ;  /* 0x000000150c00720c */ /* 0x000fe40003f04070 */
[----:B------:R-:W-:Y:S01]  /*0610*/  LOP3.LUT R12, R15, R23, RZ, 0x3c, !PT ;  /* 0x000000170f0c7212 */ /* 0x000fe200078e3cff */
[----:B------:R-:W-:-:S03]  /*0620*/  IMAD.WIDE.U32 R14, R13, 0x8, R2 ;  /* 0x000000080d0e7825 */ /* 0x000fc600078e0002 */
        /* <DEDUP_REMOVED lines=26> */
[C-C-:B------:R-:W-:Y:S01]  /*07d0*/  IADD3 R7, PT, PT, R0.reuse, R7, R0.reuse ;  /* 0x0000000700077210 */ /* 0x140fe20007ffe000 */
[C---:B------:R-:W-:Y:S02]  /*07e0*/  IMAD R9, R0.reuse, 0x4, R9 ;  /* 0x0000000400097824 */ /* 0x040fe400078e0209 */
[C---:B------:R-:W-:Y:S01]  /*07f0*/  IMAD R13, R0.reuse, 0x4, R13 ;  /* 0x00000004000d7824 */ /* 0x040fe200078e020d */
[----:B------:R-:W-:Y:S02]  /*0800*/  IADD3 R7, PT, PT, R0, R7, R0 ;  /* 0x0000000700077210 */ /* 0x000fe40007ffe000 */
[----:B--2---:R-:W-:-:S02]  /*0810*/  ISETP.NE.U32.AND P1, PT, R15, RZ, PT ;  /* 0x000000ff0f00720c */ /* 0x004fc40003f25070 */
[C---:B------:R-:W-:Y:S02]  /*0820*/  IADD3 R21, P0, PT, R14.reuse, -0x1, RZ ;  /* 0xffffffff0e157810 */ /* 0x040fe40007f1e0ff */
[C---:B------:R-:W-:Y:S02]  /*0830*/  SEL R6, R14.reuse, R15, !P1 ;  /* 0x0000000f0e067207 */ /* 0x040fe40004800000 */
[-C--:B------:R-:W-:Y:S02]  /*0840*/  LOP3.LUT R12, R14, R21.reuse, RZ, 0x3c, !PT ;  /* 0x000000150e0c7212 */ /* 0x080fe400078e3cff */
[C---:B------:R-:W-:Y:S02]  /*0850*/  IADD3.X R23, PT, PT, R15.reuse, -0x1, RZ, P0, !PT ;  /* 0xffffffff0f177810 */ /* 0x040fe400007fe4ff */
[----:B------:R-:W1:Y:S01]  /*0860*/  FLO.U32 R6, R6 ;  /* 0x0000000600067300 */ /* 0x000e6200000e0000 */
[----:B------:R-:W-:Y:S02]  /*0870*/  ISETP.GT.U32.AND P0, PT, R12, R21, PT ;  /* 0x000000150c00720c */ /* 0x000fe40003f04070 */
[----:B------:R-:W-:Y:S01]  /*0880*/  LOP3.LUT R12, R15, R23, RZ, 0x3c, !PT ;  /* 0x000000170f0c7212 */ /* 0x000fe200078e3cff */
[----:B------:R-:W-:-:S03]  /*0890*/  IMAD.WIDE.U32 R14, R11, 0x4, R4 ;  /* 0x000000040b0e7825 */ /* 0x000fc600078e0004 */
[----:B------:R-:W-:Y:S01]  /*08a0*/  ISETP.GT.U32.AND.EX P0, PT, R12, R23, PT, P0 ;  /* 0x000000170c00720c */ /* 0x000fe20003f04100 */
[----:B------:R-:W-:Y:S01]  /*08b0*/  IMAD R11, R0, 0x4, R11 ;  /* 0x00000004000b7824 */ /* 0x000fe200078e020b */
[C---:B-1----:R-:W-:Y:S02]  /*08c0*/  IADD3 R8, PT, PT, -R6.reuse, 0x1f, RZ ;  /* 0x0000001f06087810 */ /* 0x042fe40007ffe1ff */
[----:B------:R-:W-:-:S03]  /*08d0*/  IADD3 R10, PT, PT, -R6, 0x3f, RZ ;  /* 0x0000003f060a7810 */ /* 0x000fc60007ffe1ff */
[----:B------:R-:W-:-:S05]  /*08e0*/  @P1 IMAD.MOV R10, RZ, RZ, R8 ;  /* 0x000000ffff0a1224 */ /* 0x000fca00078e0208 */
[----:B------:R-:W-:-:S04]  /*08f0*/  IADD3 R10, PT, PT, -R10, 0x40, RZ ;  /* 0x000000400a0a7810 */ /* 0x000fc80007ffe1ff */
[----:B0-----:R-:W-:Y:S02]  /*0900*/  SEL R17, R10, RZ, P0 ;  /* 0x000000ff0a117207 */ /* 0x001fe40000000000 */
[----:B------:R-:W-:-:S03]  /*0910*/  ISETP.GE.U32.AND P0, PT, R7, 0x510, PT ;  /* 0x000005100700780c */ /* 0x000fc60003f06070 */
[----:B------:R2:W-:Y:S10]  /*0920*/  STG.E desc[UR4][R14.64], R17 ;  /* 0x000000110e007986 */ /* 0x0005f4000c101904 */
[----:B------:R-:W-:Y:S05]  /*0930*/  @!P0 BRA `(.L_x_3) ;  /* 0xfffffff800c48947 */ /* 0x000fea000383ffff */
[----:B------:R-:W-:Y:S05]  /*0940*/  EXIT ;  /* 0x000000000000794d */ /* 0x000fea0003800000 */
.L_x_4:
[----:B------:R-:W-:-:S00]  /*0950*/  BRA `(.L_x_4) ;  /* 0xfffffffc00fc7947 */ /* 0x000fc0000383ffff */
[----:B------:R-:W-:-:S00]  /*0960*/  NOP ;  /* 0x0000000000007918 */ /* 0x000fc00000000000 */
        /* <DEDUP_REMOVED lines=9> */
.L_x_686:


//--------------------- .text._Z10SearchTreeIyLj6ELj4ELj100EEvRAmlmlmlT0_T0_T0_T0__T_PS1_Pjj --------------------------
	.section	.text._Z10SearchTreeIyLj6ELj4ELj100EEvRAmlmlmlT0_T0_T0_T0__T_PS1_Pjj,"ax",@progbits
	.align	128
        .global         _Z10SearchTreeIyLj6ELj4ELj100EEvRAmlmlmlT0_T0_T0_T0__T_PS1_Pjj
        .type           _Z10SearchTreeIyLj6ELj4ELj100EEvRAmlmlmlT0_T0_T0_T0__T_PS1_Pjj,@function
        .size           _Z10SearchTreeIyLj6ELj4ELj100EEvRAmlmlmlT0_T0_T0_T0__T_PS1_Pjj,(.L_x_687 - _Z10SearchTreeIyLj6ELj4ELj100EEvRAmlmlmlT0_T0_T0_T0__T_PS1_Pjj)
        .other          _Z10SearchTreeIyLj6ELj4ELj100EEvRAmlmlmlT0_T0_T0_T0__T_PS1_Pjj,@"STO_CUDA_ENTRY STV_DEFAULT"
_Z10SearchTreeIyLj6ELj4ELj100EEvRAmlmlmlT0_T0_T0_T0__T_PS1_Pjj:
.text._Z10SearchTreeIyLj6ELj4ELj100EEvRAmlmlmlT0_T0_T0_T0__T_PS1_Pjj:
[----:B------:R-:W0:Y:S08]  /*0000*/  LDC R1, c[0x0][0x37c] ;  /* 0x0000df00ff017b82 */ /* 0x000e300000000800 */
[----:B------:R-:W1:Y:S01]  /*0010*/  LDC R24, c[0x0][0x360] ;  /* 0x0000d800ff187b82 */ /* 0x000e620000000800 */
[----:B------:R-:W2:Y:S01]  /*0020*/  S2R R23, SR_TID.X ;  /* 0x0000000000177919 */ /* 0x000ea20000002100 */
[----:B------:R-:W3:Y:S01]  /*0030*/  LDCU.64 UR36, c[0x0][0x358] ;  /* 0x00006b00ff2477ac */ /* 0x000ee20008000a00 */
[----:B------:R-:W-:Y:S01]  /*0040*/  BSSY.RECONVERGENT B0, `(.L_x_5) ;  /* 0x000003b000007945 */ /* 0x000fe20003800200 */
[----:B-1----:R-:W1:Y:S01]  /*0050*/  I2F.U32.RP R4, R24 ;  /* 0x0000001800047306 */ /* 0x002e620000209000 */
[----:B------:R-:W-:Y:S01]  /*0060*/  ISETP.NE.U32.AND P2, PT, R24, RZ, PT ;  /* 0x000000ff1800720c */ /* 0x000fe20003f45070 */
[----:B--2---:R-:W-:-:S02]  /*0070*/  IMAD.IADD R0, R23, 0x1, R24 ;  /* 0x0000000117007824 */ /* 0x004fc400078e0218 */
[----:B------:R-:W-:-:S03]  /*0080*/  IMAD.MOV.U32 R13, RZ, RZ, R23 ;  /* 0x000000ffff0d7224 */ /* 0x000fc600078e0017 */
[C---:B------:R-:W-:Y:S01]  /*0090*/  ISETP.GE.U32.AND P0, PT, R0.reuse, 0x510, PT ;  /* 0x000005100000780c */ /* 0x040fe20003f06070 */
[----:B-1----:R-:W1:Y:S01]  /*00a0*/  MUFU.RCP R4, R4 ;  /* 0x0000000400047308 */ /* 0x002e620000001000 */
[----:B------:R-:W-:Y:S02]  /*00b0*/  VIMNMX.U32 R5, PT, PT, R0, 0x510, !PT ;  /* 0x0000051000057848 */ /* 0x000fe40007fe0000 */
[----:B------:R-:W-:-:S04]  /*00c0*/  SEL R22, RZ, 0x1, P0 ;  /* 0x00000001ff167807 */ /* 0x000fc80000000000 */
[----:B------:R-:W-:Y:S02]  /*00d0*/  IADD3 R5, PT, PT, R5, -R0, -R22 ;  /* 0x8000000005057210 */ /* 0x000fe40007ffe816 */
[----:B------:R-:W-:-:S05]  /*00e0*/  LOP3.LUT R0, R23, 0xffff, RZ, 0xc0, !PT ;  /* 0x0000ffff17007812 */ /* 0x000fca00078ec0ff */
[----:B------:R-:W-:Y:S02]  /*00f0*/  IMAD R0, R0, 0x751, RZ ;  /* 0x0000075100007824 */ /* 0x000fe400078e02ff */
[----:B-1----:R-:W-:-:S03]  /*0100*/  VIADD R2, R4, 0xffffffe ;  /* 0x0ffffffe04027836 */ /* 0x002fc60000000000 */
[----:B------:R-:W-:Y:S01]  /*0110*/  SHF.R.U32.HI R0, RZ, 0x10, R0 ;  /* 0x00000010ff007819 */ /* 0x000fe20000011600 */
[----:B------:R1:W2:Y:S03]  /*0120*/  F2I.FTZ.U32.TRUNC.NTZ R3, R2 ;  /* 0x0000000200037305 */ /* 0x0002a6000021f000 */
[----:B------:R-:W-:-:S05]  /*0130*/  PRMT R0, R0, 0x9910, RZ ;  /* 0x0000991000007816 */ /* 0x000fca00000000ff */
[----:B------:R-:W-:Y:S02]  /*0140*/  IMAD R0, R0, 0x23, RZ ;  /* 0x0000002300007824 */ /* 0x000fe400078e02ff */
[----:B-1----:R-:W-:Y:S02]  /*0150*/  IMAD.MOV.U32 R2, RZ, RZ, RZ ;  /* 0x000000ffff027224 */ /* 0x002fe400078e00ff */
[----:B------:R-:W-:Y:S02]  /*0160*/  IMAD.MOV R0, RZ, RZ, -R0 ;  /* 0x000000ffff007224 */ /* 0x000fe400078e0a00 */
[----:B--2---:R-:W-:-:S03]  /*0170*/  IMAD.MOV R7, RZ, RZ, -R3 ;  /* 0x000000ffff077224 */ /* 0x004fc600078e0a03 */
[----:B------:R-:W-:Y:S01]  /*0180*/  PRMT R0, R0, 0x7710, RZ ;  /* 0x0000771000007816 */ /* 0x000fe200000000ff */
[----:B------:R-:W-:-:S04]  /*0190*/  IMAD R7, R7, R24, RZ ;  /* 0x0000001807077224 */ /* 0x000fc800078e02ff */
[----:B------:R-:W-:Y:S02]  /*01a0*/  IMAD.IADD R19, R0, 0x1, R23 ;  /* 0x0000000100137824 */ /* 0x000fe400078e0217 */
[----:B------:R-:W-:-:S03]  /*01b0*/  IMAD.HI.U32 R4, R3, R7, R2 ;  /* 0x0000000703047227 */ /* 0x000fc600078e0002 */
[----:B------:R-:W-:-:S03]  /*01c0*/  PRMT R0, R19, 0x9910, RZ ;  /* 0x0000991013007816 */ /* 0x000fc600000000ff */
[----:B------:R-:W-:-:S04]  /*01d0*/  IMAD.HI.U32 R3, R4, R5, RZ ;  /* 0x0000000504037227 */ /* 0x000fc800078e00ff */
[----:B------:R-:W-:Y:S02]  /*01e0*/  IMAD.MOV R2, RZ, RZ, -R3 ;  /* 0x000000ffff027224 */ /* 0x000fe400078e0a03 */
[----:B------:R-:W-:Y:S02]  /*01f0*/  IMAD R0, R0, 0x34, RZ ;  /* 0x0000003400007824 */ /* 0x000fe400078e02ff */
[----:B------:R-:W-:-:S03]  /*0200*/  IMAD R5, R24, R2, R5 ;  /* 0x0000000218057224 */ /* 0x000fc600078e0205 */
[----:B------:R-:W-:Y:S02]  /*0210*/  LOP3.LUT R0, R0, 0xffff, RZ, 0xc0, !PT ;  /* 0x0000ffff00007812 */ /* 0x000fe400078ec0ff */
[----:B------:R-:W-:Y:S02]  /*0220*/  ISETP.GE.U32.AND P0, PT, R5, R24, PT ;  /* 0x000000180500720c */ /* 0x000fe40003f06070 */
[----:B------:R-:W-:-:S11]  /*0230*/  SHF.R.U32.HI R18, RZ, 0x8, R0 ;  /* 0x00000008ff127819 */ /* 0x000fd60000011600 */
[----:B------:R-:W-:Y:S02]  /*0240*/  @P0 IMAD.IADD R5, R5, 0x1, -R24 ;  /* 0x0000000105050824 */ /* 0x000fe400078e0a18 */
[----:B------:R-:W-:-:S03]  /*0250*/  @P0 VIADD R3, R3, 0x1 ;  /* 0x0000000103030836 */ /* 0x000fc60000000000 */
[----:B------:R-:W-:-:S13]  /*0260*/  ISETP.GE.U32.AND P1, PT, R5, R24, PT ;  /* 0x000000180500720c */ /* 0x000fda0003f26070 */
[----:B------:R-:W-:Y:S01]  /*0270*/  @P1 VIADD R3, R3, 0x1 ;  /* 0x0000000103031836 */ /* 0x000fe20000000000 */
[----:B------:R-:W-:Y:S02]  /*0280*/  @!P2 LOP3.LUT R3, RZ, R24, RZ, 0x33, !PT ;  /* 0x00000018ff03a212 */ /* 0x000fe400078e33ff */
[----:B------:R-:W-:-:S03]  /*0290*/  ISETP.NE.AND P2, PT, R23, RZ, PT ;  /* 0x000000ff1700720c */ /* 0x000fc60003f45270 */
[----:B------:R-:W-:-:S05]  /*02a0*/  IMAD.IADD R22, R22, 0x1, R3 ;  /* 0x0000000116167824 */ /* 0x000fca00078e0203 */
[C---:B------:R-:W-:Y:S02]  /*02b0*/  LOP3.LUT R2, R22.reuse, 0x3, RZ, 0xc0, !PT ;  /* 0x0000000316027812 */ /* 0x040fe400078ec0ff */
[----:B------:R-:W-:Y:S02]  /*02c0*/  ISETP.GE.U32.AND P1, PT, R22, 0x3, PT ;  /* 0x000000031600780c */ /* 0x000fe40003f26070 */
[----:B------:R-:W-:-:S13]  /*02d0*/  ISETP.NE.AND P0, PT, R2, 0x3, PT ;  /* 0x000000030200780c */ /* 0x000fda0003f05270 */
[----:B0--3--:R-:W-:Y:S05]  /*02e0*/  @!P0 BRA `(.L_x_6) ;  /* 0x0000000000408947 */ /* 0x009fea0003800000 */
[----:B------:R-:W0:Y:S01]  /*02f0*/  S2R R5, SR_CgaCtaId ;  /* 0x0000000000057919 */ /* 0x000e220000008800 */
[----:B------:R-:W1:Y:S01]  /*0300*/  LDC.64 R2, c[0x0][0x380] ;  /* 0x0000e000ff027b82 */ /* 0x000e620000000a00 */
[----:B------:R-:W-:Y:S01]  /*0310*/  VIADD R0, R22, 0x1 ;  /* 0x0000000116007836 */ /* 0x000fe20000000000 */
[----:B------:R-:W-:Y:S01]  /*0320*/  MOV R4, 0x400 ;  /* 0x0000040000047802 */ /* 0x000fe20000000f00 */
[----:B------:R-:W-:Y:S02]  /*0330*/  IMAD.MOV.U32 R7, RZ, RZ, RZ ;  /* 0x000000ffff077224 */ /* 0x000fe400078e00ff */
[----:B------:R-:W-:Y:S01]  /*0340*/  IMAD.MOV.U32 R13, RZ, RZ, R23 ;  /* 0x000000ffff0d7224 */ /* 0x000fe200078e0017 */
[----:B------:R-:W-:Y:S02]  /*0350*/  LOP3.LUT R0, R0, 0x3, RZ, 0xc0, !PT ;  /* 0x0000000300007812 */ /* 0x000fe400078ec0ff */
[----:B0-----:R-:W-:-:S07]  /*0360*/  LEA R6, R5, R4, 0x18 ;  /* 0x0000000405067211 */ /* 0x001fce00078ec0ff */
.L_x_7:
[----:B01----:R-:W-:-:S06]  /*0370*/  IMAD.WIDE.U32 R4, R13, 0x8, R2 ;  /* 0x000000080d047825 */ /* 0x003fcc00078e0002 */
[----:B------:R-:W2:Y:S01]  /*0380*/  LDG.E.64 R4, desc[UR36][R4.64] ;  /* 0x0000002404047981 */ /* 0x000ea2000c1e1b00 */
[----:B------:R-:W-:Y:S02]  /*0390*/  IMAD R9, R13, 0x8, R6 ;  /* 0x000000080d097824 */ /* 0x000fe400078e0206 */
[----:B------:R-:W-:Y:S02]  /*03a0*/  VIADD R7, R7, 0x1 ;  /* 0x0000000107077836 */ /* 0x000fe40000000000 */
[----:B------:R-:W-:-:S03]  /*03b0*/  IMAD.IADD R13, R24, 0x1, R13 ;  /* 0x00000001180d7824 */ /* 0x000fc600078e020d */
[----:B------:R-:W-:Y:S01]  /*03c0*/  ISETP.NE.AND P0, PT, R7, R0, PT ;  /* 0x000000000700720c */ /* 0x000fe20003f05270 */
[----:B--2---:R0:W-:-:S12]  /*03d0*/  STS.64 [R9], R4 ;  /* 0x0000000409007388 */ /* 0x0041d80000000a00 */
[----:B------:R-:W-:Y:S05]  /*03e0*/  @P0 BRA `(.L_x_7) ;  /* 0xfffffffc00e00947 */ /* 0x000fea000383ffff */
.L_x_6:
[----:B------:R-:W-:Y:S05]  /*03f0*/  BSYNC.RECONVERGENT B0 ;  /* 0x0000000000007941 */ /* 0x000fea0003800200 */
.L_x_5:
[----:B------:R-:W-:Y:S04]  /*0400*/  BSSY.RECONVERGENT B0, `(.L_x_8) ;  /* 0x000001c000007945 */ /* 0x000fe80003800200 */
[----:B------:R-:W-:Y:S05]  /*0410*/  @!P1 BRA `(.L_x_9) ;  /* 0x0000000000689947 */ /* 0x000fea0003800000 */
[----:B0-----:R-:W0:Y:S01]  /*0420*/  S2R R5, SR_CgaCtaId ;  /* 0x0000000000057919 */ /* 0x001e220000008800 */
[----:B------:R-:W1:Y:S01]  /*0430*/  LDC.64 R2, c[0x0][0x380] ;  /* 0x0000e000ff027b82 */ /* 0x000e620000000a00 */
[----:B------:R-:W-:-:S04]  /*0440*/  MOV R0, 0x400 ;  /* 0x0000040000007802 */ /* 0x000fc80000000f00 */
[----:B0-----:R-:W-:-:S07]  /*0450*/  LEA R0, R5, R0, 0x18 ;  /* 0x0000000005007211 */ /* 0x001fce00078ec0ff */
.L_x_10:
[----:B--2---:R-:W-:Y:S02]  /*0460*/  IMAD.IADD R9, R24, 0x1, R13 ;  /* 0x0000000118097824 */ /* 0x004fe400078e020d */
[----:B-1----:R-:W-:-:S04]  /*0470*/  IMAD.WIDE.U32 R4, R13, 0x8, R2 ;  /* 0x000000080d047825 */ /* 0x002fc800078e0002 */
[C---:B------:R-:W-:Y:S02]  /*0480*/  IMAD.IADD R11, R9.reuse, 0x1, R24 ;  /* 0x00000001090b7824 */ /* 0x040fe400078e0218 */
[----:B------:R-:W-:Y:S01]  /*0490*/  IMAD.WIDE.U32 R8, R9, 0x8, R2 ;  /* 0x0000000809087825 */ /* 0x000fe200078e0002 */
[----:B------:R-:W2:Y:S03]  /*04a0*/  LDG.E.64 R4, desc[UR36][R4.64] ;  /* 0x0000002404047981 */ /* 0x000ea6000c1e1b00 */
[C---:B------:R-:W-:Y:S02]  /*04b0*/  IMAD.IADD R15, R11.reuse, 0x1, R24 ;  /* 0x000000010b0f7824 */ /* 0x040fe400078e0218 */
[--C-:B------:R-:W-:Y:S01]  /*04c0*/  IMAD.WIDE.U32 R10, R11, 0x8, R2.reuse ;  /* 0x000000080b0a7825 */ /* 0x100fe200078e0002 */
[----:B------:R-:W3:Y:S03]  /*04d0*/  LDG.E.64 R8, desc[UR36][R8.64] ;  /* 0x0000002408087981 */ /* 0x000ee6000c1e1b00 */
[----:B------:R-:W-:-:S02]  /*04e0*/  IMAD.WIDE.U32 R6, R15, 0x8, R2 ;  /* 0x000000080f067825 */ /* 0x000fc400078e0002 */
[----:B------:R-:W4:Y:S04]  /*04f0*/  LDG.E.64 R10, desc[UR36][R10.64] ;  /* 0x000000240a0a7981 */ /* 0x000f28000c1e1b00 */
[----:B------:R-:W5:Y:S01]  /*0500*/  LDG.E.64 R6, desc[UR36][R6.64] ;  /* 0x0000002406067981 */ /* 0x000f62000c1e1b00 */
[----:B------:R-:W-:-:S04]  /*0510*/  IMAD R27, R13, 0x8, R0 ;  /* 0x000000080d1b7824 */ /* 0x000fc800078e0200 */
[----:B------:R-:W-:-:S04]  /*0520*/  IMAD R17, R24, 0x8, R27 ;  /* 0x0000000818117824 */ /* 0x000fc800078e021b */
[----:B------:R-:W-:-:S04]  /*0530*/  IMAD R21, R24, 0x8, R17 ;  /* 0x0000000818157824 */ /* 0x000fc800078e0211 */
[----:B------:R-:W-:Y:S02]  /*0540*/  IMAD R25, R24, 0x8, R21 ;  /* 0x0000000818197824 */ /* 0x000fe400078e0215 */
[----:B------:R-:W-:-:S05]  /*0550*/  IMAD.IADD R13, R15, 0x1, R24 ;  /* 0x000000010f0d7824 */ /* 0x000fca00078e0218 */
[----:B------:R-:W-:Y:S01]  /*0560*/  ISETP.GE.U32.AND P0, PT, R13, 0x510, PT ;  /* 0x000005100d00780c */ /* 0x000fe20003f06070 */
[----:B--2---:R2:W-:Y:S04]  /*0570*/  STS.64 [R27], R4 ;  /* 0x000000041b007388 */ /* 0x0045e80000000a00 */
[----:B---3--:R2:W-:Y:S04]  /*0580*/  STS.64 [R17], R8 ;  /* 0x0000000811007388 */ /* 0x0085e80000000a00 */
[----:B----4-:R2:W-:Y:S04]  /*0590*/  STS.64 [R21], R10 ;  /* 0x0000000a15007388 */ /* 0x0105e80000000a00 */
[----:B-----5:R2:W-:Y:S01]  /*05a0*/  STS.64 [R25], R6 ;  /* 0x0000000619007388 */ /* 0x0205e20000000a00 */
[----:B------:R-:W-:Y:S05]  /*05b0*/  @!P0 BRA `(.L_x_10) ;  /* 0xfffffffc00a88947 */ /* 0x000fea000383ffff */
.L_x_9:
[----:B------:R-:W-:Y:S05]  /*05c0*/  BSYNC.RECONVERGENT B0 ;  /* 0x0000000000007941 */ /* 0x000fea0003800200 */
.L_x_8:
[----:B------:R-:W-:Y:S06]  /*05d0*/  BAR.SYNC.DEFER_BLOCKING 0x0 ;  /* 0x0000000000007b1d */ /* 0x000fec0000010000 */
[----:B------:R-:W-:Y:S04]  /*05e0*/  BSSY.RECONVERGENT B0, `(.L_x_11) ;  /* 0x000000d000007945 */ /* 0x000fe80003800200 */
[----:B------:R-:W-:Y:S05]  /*05f0*/  @P2 BRA `(.L_x_12) ;  /* 0x00000000002c2947 */ /* 0x000fea0003800000 */
[----:B------:R-:W1:Y:S01]  /*0600*/  S2UR UR5, SR_CgaCtaId ;  /* 0x00000000000579c3 */ /* 0x000e620000008800 */
[----:B------:R-:W-:-:S07]  /*0610*/  UMOV UR4, 0x400 ;  /* 0x0000040000047882 */ /* 0x000fce0000000000 */
[----:B------:R-:W0:Y:S08]  /*0620*/  LDC R0, c[0x0][0x398] ;  /* 0x0000e600ff007b82 */ /* 0x000e300000000800 */
[----:B------:R-:W3:Y:S01]  /*0630*/  LDC.64 R2, c[0x0][0x390] ;  /* 0x0000e400ff027b82 */ /* 0x000ee20000000a00 */
[----:B-1----:R-:W-:-:S06]  /*0640*/  ULEA UR4, UR5, UR4, 0x18 ;  /* 0x0000000405047291 */ /* 0x002fcc000f8ec0ff */
[----:B0-2---:R-:W-:-:S03]  /*0650*/  LEA R4, R0, UR4, 0x3 ;  /* 0x0000000400047c11 */ /* 0x005fc6000f8e18ff */
[----:B------:R-:W-:Y:S04]  /*0660*/  STS [UR4+0xa200], R0 ;  /* 0x00a20000ff007988 */ /* 0x000fe80008000804 */
[----:B------:R-:W-:Y:S04]  /*0670*/  STS [UR4+0xa3b8], RZ ;  /* 0x00a3b8ffff007988 */ /* 0x000fe80008000804 */
[----:B------:R-:W0:Y:S04]  /*0680*/  LDS.64 R4, [R4] ;  /* 0x0000000004047984 */ /* 0x000e280000000a00 */
[----:B---3--:R1:W-:Y:S04]  /*0690*/  STG.E desc[UR36][R2.64], RZ ;  /* 0x000000ff02007986 */ /* 0x0083e8000c101924 */
[----:B0-----:R1:W-:Y:S02]  /*06a0*/  STS.64 [UR4+0xa210], R4 ;  /* 0x00a21004ff007988 */ /* 0x0013e40008000a04 */
.L_x_12:
[----:B------:R-:W-:Y:S05]  /*06b0*/  BSYNC.RECONVERGENT B0 ;  /* 0x0000000000007941 */ /* 0x000fea0003800200 */
.L_x_11:
[----:B------:R-:W3:Y:S01]  /*06c0*/  S2UR UR5, SR_CgaCtaId ;  /* 0x00000000000579c3 */ /* 0x000ee20000008800 */
[C---:B------:R-:W-:Y:S01]  /*06d0*/  PRMT R0, R18.reuse, 0x9910, RZ ;  /* 0x0000991012007816 */ /* 0x040fe200000000ff */
[----:B------:R-:W-:Y:S01]  /*06e0*/  UMOV UR4, 0x400 ;  /* 0x0000040000047882 */ /* 0x000fe20000000000 */
[----:B------:R-:W-:Y:S01]  /*06f0*/  LOP3.LUT R18, R18, 0xffff, RZ, 0xc0, !PT ;  /* 0x0000ffff12127812 */ /* 0x000fe200078ec0ff */
[----:B------:R-:W-:Y:S02]  /*0700*/  UIADD3 UR4, UPT, UPT, UR4, 0xa8cc, URZ ;  /* 0x0000a8cc04047890 */ /* 0x000fe4000fffe0ff */
[----:B------:R-:W-:Y:S01]  /*0710*/  IMAD R0, R0, 0x5, RZ ;  /* 0x0000000500007824 */ /* 0x000fe200078e02ff */
[----:B------:R-:W4:Y:S03]  /*0720*/  LDCU.64 UR38, c[0x0][0x388] ;  /* 0x00007100ff2677ac */ /* 0x000f260008000a00 */
[----:B------:R-:W-:Y:S01]  /*0730*/  IMAD.MOV R0, RZ, RZ, -R0 ;  /* 0x000000ffff007224 */ /* 0x000fe200078e0a00 */
[----:B------:R-:W0:Y:S04]  /*0740*/  LDCU.64 UR42, c[0x0][0x388] ;  /* 0x00007100ff2a77ac */ /* 0x000e280008000a00 */
[----:B------:R-:W-:Y:S01]  /*0750*/  PRMT R0, R0, 0x7710, RZ ;  /* 0x0000771000007816 */ /* 0x000fe200000000ff */
[----:B------:R-:W-:-:S04]  /*0760*/  UMOV UR40, 0x1 ;  /* 0x0000000100287882 */ /* 0x000fc80000000000 */
[C---:B--2---:R-:W-:Y:S01]  /*0770*/  IMAD.IADD R17, R19.reuse, 0x1, R0 ;  /* 0x0000000113117824 */ /* 0x044fe200078e0200 */
[----:B------:R-:W-:Y:S01]  /*0780*/  LOP3.LUT R19, R19, 0xffff, RZ, 0xc0, !PT ;  /* 0x0000ffff13137812 */ /* 0x000fe200078ec0ff */
[----:B---3--:R-:W-:-:S03]  /*0790*/  ULEA UR4, UR5, UR4, 0x18 ;  /* 0x0000000405047291 */ /* 0x008fc6000f8ec0ff */
[----:B------:R-:W-:-:S03]  /*07a0*/  LOP3.LUT R17, R17, 0xff, RZ, 0xc0, !PT ;  /* 0x000000ff11117812 */ /* 0x000fc600078ec0ff */
[----:B0---4-:R-:W-:-:S07]  /*07b0*/  LEA R16, R23, UR4, 0x2 ;  /* 0x0000000417107c11 */ /* 0x011fce000f8e10ff */
.L_x_71:
[----:B------:R-:W-:Y:S05]  /*07c0*/  YIELD ;  /* 0x0000000000007946 */ /* 0x000fea0003800000 */
[----:B------:R-:W-:Y:S05]  /*07d0*/  WARPSYNC.ALL ;  /* 0x0000000000007948 */ /* 0x000fea0003800000 */
[----:B0-----:R-:W0:Y:S08]  /*07e0*/  S2UR UR47, SR_CgaCtaId ;  /* 0x00000000002f79c3 */ /* 0x001e300000008800 */
[----:B------:R-:W-:Y:S06]  /*07f0*/  BAR.SYNC.DEFER_BLOCKING 0x0 ;  /* 0x0000000000007b1d */ /* 0x000fec0000010000 */
[----:B------:R-:W-:-:S02]  /*0800*/  UMOV UR44, 0x400 ;  /* 0x00000400002c7882 */ /* 0x000fc40000000000 */
[----:B------:R-:W-:-:S04]  /*0810*/  UIADD3 UR4, UPT, UPT, UR44, 0xa210, URZ ;  /* 0x0000a2102c047890 */ /* 0x000fc8000fffe0ff */
[----:B0-----:R-:W-:-:S04]  /*0820*/  ULEA UR4, UR47, UR4, 0x18 ;  /* 0x000000042f047291 */ /* 0x001fc8000f8ec0ff */
[----:B------:R-:W-:-:S09]  /*0830*/  ULEA UR41, UR40, UR4, 0x3 ;  /* 0x0000000428297291 */ /* 0x000fd2000f8e18ff */
[----:B-1234-:R-:W0:Y:S02]  /*0840*/  LDS.64 R2, [UR41+-0x8] ;  /* 0xfffff829ff027984 */ /* 0x01ee240008000a00 */
[----:B0-----:R-:W-:-:S04]  /*0850*/  ISETP.NE.U32.AND P0, PT, R2, RZ, PT ;  /* 0x000000ff0200720c */ /* 0x001fc80003f05070 */
[----:B------:R-:W-:-:S13]  /*0860*/  ISETP.NE.AND.EX P0, PT, R3, RZ, PT, P0 ;  /* 0x000000ff0300720c */ /* 0x000fda0003f05300 */
[----:B------:R-:W-:Y:S05]  /*0870*/  @!P0 BRA `(.L_x_13) ;  /* 0x0000003000e48947 */ /* 0x000fea0003800000 */
[----:B------:R-:W-:Y:S01]  /*0880*/  IADD3 R5, P0, PT, RZ, -R2, RZ ;  /* 0x80000002ff057210 */ /* 0x000fe20007f1e0ff */
[----:B------:R-:W-:Y:S01]  /*0890*/  ULEA UR4, UR47, UR44, 0x18 ;  /* 0x0000002c2f047291 */ /* 0x000fe2000f8ec0ff */
[----:B------:R-:W-:Y:S01]  /*08a0*/  LOP3.LUT R4, R22, 0x3, RZ, 0xc0, !PT ;  /* 0x0000000316047812 */ /* 0x000fe200078ec0ff */
[----:B------:R-:W-:Y:S01]  /*08b0*/  BSSY.RECONVERGENT B0, `(.L_x_14) ;  /* 0x0000022000007945 */ /* 0x000fe20003800200 */
[----:B------:R-:W-:Y:S01]  /*08c0*/  IADD3.X R7, PT, PT, RZ, ~R3, RZ, P0, !PT ;  /* 0x80000003ff077210 */ /* 0x000fe200007fe4ff */
[----:B------:R-:W-:Y:S01]  /*08d0*/  UIMAD UR46, UR40, 0x2880, UR4 ;  /* 0x00002880282e78a4 */ /* 0x000fe2000f8e0204 */
[----:B------:R-:W-:Y:S01]  /*08e0*/  ISETP.NE.AND P2, PT, R4, 0x3, PT ;  /* 0x000000030400780c */ /* 0x000fe20003f45270 */
[----:B------:R-:W-:Y:S01]  /*08f0*/  IMAD.MOV.U32 R11, RZ, RZ, R23 ;  /* 0x000000ffff0b7224 */ /* 0x000fe200078e0017 */
[----:B------:R-:W-:Y:S02]  /*0900*/  LOP3.LUT R3, R3, R7, RZ, 0xc0, !PT ;  /* 0x0000000703037212 */ /* 0x000fe400078ec0ff */
[----:B------:R-:W-:-:S02]  /*0910*/  ISETP.GE.U32.AND P1, PT, R22, 0x3, PT ;  /* 0x000000031600780c */ /* 0x000fc40003f26070 */
[----:B------:R-:W-:Y:S02]  /*0920*/  ISETP.NE.U32.AND P0, PT, R3, RZ, PT ;  /* 0x000000ff0300720c */ /* 0x000fe40003f05070 */
[----:B------:R-:W-:Y:S02]  /*0930*/  ISETP.NE.AND P3, PT, R23, RZ, PT ;  /* 0x000000ff1700720c */ /* 0x000fe40003f65270 */
[----:B------:R-:W-:Y:S02]  /*0940*/  P2R R26, PR, RZ, 0x2 ;  /* 0x00000002ff1a7803 */ /* 0x000fe40000000000 */
[----:B------:R-:W-:-:S07]  /*0950*/  P2R R25, PR, RZ, 0x4 ;  /* 0x00000004ff197803 */ /* 0x000fce0000000000 */
[----:B------:R-:W-:Y:S02]  /*0960*/  @!P0 LOP3.LUT R3, R2, R5, RZ, 0xc0, !PT ;  /* 0x0000000502038212 */ /* 0x000fe400078ec0ff */
[----:B------:R-:W-:Y:S02]  /*0970*/  LEA R5, R23, UR46, 0x3 ;  /* 0x0000002e17057c11 */ /* 0x000fe4000f8e18ff */
[----:B------:R0:W1:Y:S02]  /*0980*/  FLO.U32 R0, R3 ;  /* 0x0000000300007300 */ /* 0x00006400000e0000 */
[----:B0-----:R-:W-:Y:S02]  /*0990*/  P2R R3, PR, RZ, 0x8 ;  /* 0x00000008ff037803 */ /* 0x001fe40000000000 */
[C---:B-1----:R-:W-:Y:S02]  /*09a0*/  IADD3 R2, PT, PT, -R0.reuse, 0x1f, RZ ;  /* 0x0000001f00027810 */ /* 0x042fe40007ffe1ff */
[----:B------:R-:W-:-:S03]  /*09b0*/  IADD3 R0, PT, PT, -R0, 0x3f, RZ ;  /* 0x0000003f00007810 */ /* 0x000fc60007ffe1ff */
[----:B------:R-:W-:-:S05]  /*09c0*/  @P0 IMAD.MOV R0, RZ, RZ, R2 ;  /* 0x000000ffff000224 */ /* 0x000fca00078e0202 */
[----:B------:R-:W-:Y:S01]  /*09d0*/  IADD3 R0, PT, PT, -R0, 0x3f, RZ ;  /* 0x0000003f00007810 */ /* 0x000fe20007ffe1ff */
[----:B------:R-:W-:Y:S06]  /*09e0*/  @!P2 BRA `(.L_x_15) ;  /* 0x000000000038a947 */ /* 0x000fec0003800000 */
[----:B------:R-:W0:Y:S01]  /*09f0*/  LDS.64 R2, [R5+-0x2880] ;  /* 0xffd7800005027984 */ /* 0x000e220000000a00 */
[----:B------:R-:W-:Y:S01]  /*0a00*/  ISETP.NE.AND P0, PT, R4, RZ, PT ;  /* 0x000000ff0400720c */ /* 0x000fe20003f05270 */
[----:B------:R-:W-:Y:S02]  /*0a10*/  IMAD.IADD R11, R23, 0x1, R24 ;  /* 0x00000001170b7824 */ /* 0x000fe400078e0218 */
[----:B0-----:R0:W-:Y:S10]  /*0a20*/  STS.64 [R5], R2 ;  /* 0x0000000205007388 */ /* 0x0011f40000000a00 */
[----:B------:R-:W-:Y:S05]  /*0a30*/  @!P0 BRA `(.L_x_15) ;  /* 0x0000000000248947 */ /* 0x000fea0003800000 */
[----:B------:R-:W-:Y:S01]  /*0a40*/  IMAD R9, R24, 0x8, R5 ;  /* 0x0000000818097824 */ /* 0x000fe200078e0205 */
[----:B------:R-:W-:Y:S01]  /*0a50*/  ISETP.NE.AND P0, PT, R4, 0x1, PT ;  /* 0x000000010400780c */ /* 0x000fe20003f05270 */
[----:B------:R-:W-:-:S03]  /*0a60*/  IMAD.IADD R11, R11, 0x1, R24 ;  /* 0x000000010b0b7824 */ /* 0x000fc600078e0218 */
[----:B0-----:R-:W0:Y:S09]  /*0a70*/  LDS.64 R2, [R9+-0x2880] ;  /* 0xffd7800009027984 */ /* 0x001e320000000a00 */
[----:B------:R-:W-:Y:S02]  /*0a80*/  @P0 IMAD R7, R24, 0x8, R9 ;  /* 0x0000000818070824 */ /* 0x000fe400078e0209 */
[----:B------:R-:W-:Y:S01]  /*0a90*/  @P0 IMAD.IADD R11, R11, 0x1, R24 ;  /* 0x000000010b0b0824 */ /* 0x000fe200078e0218 */
[----:B0-----:R-:W-:Y:S04]  /*0aa0*/  STS.64 [R9], R2 ;  /* 0x0000000209007388 */ /* 0x001fe80000000a00 */
[----:B------:R-:W0:Y:S04]  /*0ab0*/  @P0 LDS.64 R4, [R7+-0x2880] ;  /* 0xffd7800007040984 */ /* 0x000e280000000a00 */
[----:B0-----:R1:W-:Y:S02]  /*0ac0*/  @P0 STS.64 [R7], R4 ;  /* 0x0000000407000388 */ /* 0x0013e40000000a00 */
.L_x_15:
[----:B------:R-:W-:Y:S05]  /*0ad0*/  BSYNC.RECONVERGENT B0 ;  /* 0x0000000000007941 */ /* 0x000fea0003800200 */
.L_x_14:
[----:B------:R-:W-:Y:S04]  /*0ae0*/  BSSY.RECONVERGENT B0, `(.L_x_16) ;  /* 0x0000015000007945 */ /* 0x000fe80003800200 */
[----:B------:R-:W-:Y:S05]  /*0af0*/  @!P1 BRA `(.L_x_17) ;  /* 0x00000000004c9947 */ /* 0x000fea0003800000 */
[----:B0-----:R-:W-:-:S04]  /*0b00*/  IMAD.U32 R2, RZ, RZ, UR40 ;  /* 0x00000028ff027e24 */ /* 0x001fc8000f8e00ff */
[----:B------:R-:W-:-:S05]  /*0b10*/  IMAD R2, R2, 0x510, R11 ;  /* 0x0000051002027824 */ /* 0x000fca00078e020b */
[----:B------:R-:W-:-:S05]  /*0b20*/  LEA R2, R2, UR4, 0x3 ;  /* 0x0000000402027c11 */ /* 0x000fca000f8e18ff */
[----:B------:R-:W-:-:S07]  /*0b30*/  VIADD R13, R2, 0xffffd780 ;  /* 0xffffd780020d7836 */ /* 0x000fce0000000000 */
.L_x_18:
[----:B-1----:R-:W0:Y:S01]  /*0b40*/  LDS.64 R6, [R13] ;  /* 0x000000000d067984 */ /* 0x002e220000000a00 */
[C---:B------:R-:W-:Y:S02]  /*0b50*/  IMAD R15, R24.reuse, 0x8, R13 ;  /* 0x00000008180f7824 */ /* 0x040fe400078e020d */
[C---:B------:R-:W-:Y:S02]  /*0b60*/  IMAD R11, R24.reuse, 0x4, R11 ;  /* 0x00000004180b7824 */ /* 0x040fe400078e020b */
[----:B------:R-:W-:-:S03]  /*0b70*/  IMAD R21, R24, 0x8, R15 ;  /* 0x0000000818157824 */ /* 0x000fc600078e020f */
[----:B------:R-:W-:Y:S01]  /*0b80*/  ISETP.GE.U32.AND P0, PT, R11, 0x510, PT ;  /* 0x000005100b00780c */ /* 0x000fe20003f06070 */
[C---:B--2---:R-:W-:Y:S01]  /*0b90*/  IMAD R27, R24.reuse, 0x8, R21 ;  /* 0x00000008181b7824 */ /* 0x044fe200078e0215 */
[----:B0-----:R0:W-:Y:S04]  /*0ba0*/  STS.64 [R13+0x2880], R6 ;  /* 0x002880060d007388 */ /* 0x0011e80000000a00 */
[----:B------:R-:W1:Y:S01]  /*0bb0*/  LDS.64 R2, [R15] ;  /* 0x000000000f027984 */ /* 0x000e620000000a00 */
[----:B0-----:R-:W-:-:S03]  /*0bc0*/  IMAD R13, R24, 0x20, R13 ;  /* 0x00000020180d7824 */ /* 0x001fc600078e020d */
[----:B-1----:R-:W-:Y:S04]  /*0bd0*/  STS.64 [R15+0x2880], R2 ;  /* 0x002880020f007388 */ /* 0x002fe80000000a00 */
[----:B------:R-:W0:Y:S04]  /*0be0*/  LDS.64 R4, [R21] ;  /* 0x0000000015047984 */ /* 0x000e280000000a00 */
[----:B0-----:R-:W-:Y:S04]  /*0bf0*/  STS.64 [R21+0x2880], R4 ;  /* 0x0028800415007388 */ /* 0x001fe80000000a00 */
[----:B------:R-:W0:Y:S04]  /*0c00*/  LDS.64 R8, [R27] ;  /* 0x000000001b087984 */ /* 0x000e280000000a00 */
[----:B0-----:R2:W-:Y:S01]  /*0c10*/  STS.64 [R27+0x2880], R8 ;  /* 0x002880081b007388 */ /* 0x0015e20000000a00 */
[----:B------:R-:W-:Y:S05]  /*0c20*/  @!P0 BRA `(.L_x_18) ;  /* 0xfffffffc00c48947 */ /* 0x000fea000383ffff */
.L_x_17:
[----:B------:R-:W-:Y:S05]  /*0c30*/  BSYNC.RECONVERGENT B0 ;  /* 0x0000000000007941 */ /* 0x000fea0003800200 */
.L_x_16:
[----:B------:R-:W-:Y:S01]  /*0c40*/  BAR.SYNC.DEFER_BLOCKING 0x0 ;  /* 0x0000000000007b1d */ /* 0x000fe20000010000 */
[----:B------:R-:W-:Y:S01]  /*0c50*/  ISETP.NE.AND P0, PT, R23, RZ, PT ;  /* 0x000000ff1700720c */ /* 0x000fe20003f05270 */
[----:B0-----:R-:W-:Y:S01]  /*0c60*/  IMAD.MOV R3, RZ, RZ, -R0 ;  /* 0x000000ffff037224 */ /* 0x001fe200078e0a00 */
[----:B------:R-:W-:Y:S01]  /*0c70*/  LOP3.LUT R2, R0, 0x3f, RZ, 0xc0, !PT ;  /* 0x0000003f00027812 */ /* 0x000fe200078ec0ff */
[----:B-1----:R-:W-:Y:S02]  /*0c80*/  IMAD.MOV.U32 R5, RZ, RZ, -0x2 ;  /* 0xfffffffeff057424 */ /* 0x002fe400078e00ff */
[----:B------:R-:W-:Y:S01]  /*0c90*/  IMAD.MOV.U32 R4, RZ, RZ, -0x1 ;  /* 0xffffffffff047424 */ /* 0x000fe200078e00ff */
[----:B------:R-:W-:Y:S01]  /*0ca0*/  LOP3.LUT R3, R3, 0x3f, RZ, 0xc0, !PT ;  /* 0x0000003f03037812 */ /* 0x000fe200078ec0ff */
[----:B--2---:R-:W-:Y:S01]  /*0cb0*/  IMAD.MOV.U32 R9, RZ, RZ, 0x1 ;  /* 0x00000001ff097424 */ /* 0x004fe200078e00ff */
[CC--:B------:R-:W-:Y:S01]  /*0cc0*/  SHF.L.U64.HI R7, R5.reuse, R2.reuse, 0xffffffff ;  /* 0xffffffff05077419 */ /* 0x0c0fe20000010202 */
[----:B------:R-:W-:Y:S01]  /*0cd0*/  BSSY.RECONVERGENT B0, `(.L_x_19) ;  /* 0x0000013000007945 */ /* 0x000fe20003800200 */
[----:B------:R-:W-:-:S02]  /*0ce0*/  SHF.L.U32 R6, R5, R2, RZ ;  /* 0x0000000205067219 */ /* 0x000fc400000006ff */
[-C--:B------:R-:W-:Y:S02]  /*0cf0*/  SHF.R.U64 R5, R5, R3.reuse, 0xffffffff ;  /* 0xffffffff05057419 */ /* 0x080fe40000001203 */
[----:B------:R-:W-:Y:S02]  /*0d00*/  SHF.R.U32.HI R4, RZ, R3, R4 ;  /* 0x00000003ff047219 */ /* 0x000fe40000011604 */
[CC--:B------:R-:W-:Y:S02]  /*0d10*/  SHF.L.U64.HI R3, R9.reuse, R0.reuse, RZ ;  /* 0x0000000009037219 */ /* 0x0c0fe400000102ff */
[----:B------:R-:W-:Y:S02]  /*0d20*/  SHF.L.U32 R2, R9, R0, RZ ;  /* 0x0000000009027219 */ /* 0x000fe400000006ff */
[----:B------:R-:W-:Y:S02]  /*0d30*/  LOP3.LUT R5, R6, R5, RZ, 0xfc, !PT ;  /* 0x0000000506057212 */ /* 0x000fe400078efcff */
[----:B------:R-:W-:Y:S01]  /*0d40*/  LOP3.LUT R0, R7, R4, RZ, 0xfc, !PT ;  /* 0x0000000407007212 */ /* 0x000fe200078efcff */
[----:B------:R-:W-:Y:S06]  /*0d50*/  @P0 BRA `(.L_x_20) ;  /* 0x0000000000280947 */ /* 0x000fec0003800000 */
[----:B------:R-:W0:Y:S01]  /*0d60*/  LDS.64 R6, [UR41+-0x8] ;  /* 0xfffff829ff067984 */ /* 0x000e220008000a00 */
[----:B------:R-:W-:-:S04]  /*0d70*/  UIADD3 UR4, UPT, UPT, UR44, 0xa200, URZ ;  /* 0x0000a2002c047890 */ /* 0x000fc8000fffe0ff */
[----:B------:R-:W-:-:S04]  /*0d80*/  ULEA UR4, UR47, UR4, 0x18 ;  /* 0x000000042f047291 */ /* 0x000fc8000f8ec0ff */
[----:B------:R-:W-:Y:S01]  /*0d90*/  ULEA UR4, UR40, UR4, 0x2 ;  /* 0x0000000428047291 */ /* 0x000fe2000f8e10ff */
[----:B0-----:R-:W-:Y:S02]  /*0da0*/  LOP3.LUT R6, R6, R5, RZ, 0xc0, !PT ;  /* 0x0000000506067212 */ /* 0x001fe400078ec0ff */
[----:B------:R-:W-:-:S05]  /*0db0*/  LOP3.LUT R7, R7, R0, RZ, 0xc0, !PT ;  /* 0x0000000007077212 */ /* 0x000fca00078ec0ff */
[----:B------:R-:W-:Y:S04]  /*0dc0*/  STS.64 [UR41+-0x8], R6 ;  /* 0xfffff806ff007988 */ /* 0x000fe80008000a29 */
[----:B------:R-:W0:Y:S02]  /*0dd0*/  LDS R4, [UR4+-0x4] ;  /* 0xfffffc04ff047984 */ /* 0x000e240008000800 */
[----:B0-----:R-:W-:-:S05]  /*0de0*/  LEA R9, R4, UR46, 0x3 ;  /* 0x0000002e04097c11 */ /* 0x001fca000f8e18ff */
[----:B------:R0:W-:Y:S02]  /*0df0*/  STS.64 [R9], R2 ;  /* 0x0000000209007388 */ /* 0x0001e40000000a00 */
.L_x_20:
[----:B------:R-:W-:Y:S05]  /*0e00*/  BSYNC.RECONVERGENT B0 ;  /* 0x0000000000007941 */ /* 0x000fea0003800200 */
.L_x_19:
[----:B------:R-:W-:Y:S01]  /*0e10*/  BAR.SYNC.DEFER_BLOCKING 0x0 ;  /* 0x0000000000007b1d */ /* 0x000fe20000010000 */
[----:B------:R-:W-:Y:S01]  /*0e20*/  UIADD3 UR4, UPT, UPT, UR44, 0xa200, URZ ;  /* 0x0000a2002c047890 */ /* 0x000fe2000fffe0ff */
[----:B------:R-:W-:Y:S02]  /*0e30*/  ISETP.GT.U32.AND P2, PT, R23, 0x22, PT ;  /* 0x000000221700780c */ /* 0x000fe40003f44070 */
[----:B------:R-:W-:Y:S01]  /*0e40*/  PLOP3.LUT P1, PT, PT, PT, PT, 0x8, 0x80 ;  /* 0x000000000080781c */ /* 0x000fe20003f2e170 */
[----:B------:R-:W-:Y:S01]  /*0e50*/  ULEA UR4, UR47, UR4, 0x18 ;  /* 0x000000042f047291 */ /* 0x000fe2000f8ec0ff */
[----:B0-----:R-:W-:-:S03]  /*0e60*/  P2R R3, PR, RZ, 0x4 ;  /* 0x00000004ff037803 */ /* 0x001fc60000000000 */
[----:B------:R-:W-:-:S06]  /*0e70*/  ULEA UR4, UR40, UR4, 0x2 ;  /* 0x0000000428047291 */ /* 0x000fcc000f8e10ff */
[----:B------:R-:W-:-:S03]  /*0e80*/  @!P2 VIADD R3, R19, 0x1 ;  /* 0x000000011303a836 */ /* 0x000fc60000000000 */
[----:B------:R-:W0:Y:S02]  /*0e90*/  LDS R9, [UR4+-0x4] ;  /* 0xfffffc04ff097984 */ /* 0x000e240008000800 */
[----:B0-----:R-:W-:-:S05]  /*0ea0*/  IMAD.HI.U32 R6, R9, 0x38e38e39, RZ ;  /* 0x38e38e3909067827 */ /* 0x001fca00078e00ff */
[----:B------:R-:W-:-:S05]  /*0eb0*/  SHF.R.U32.HI R6, RZ, 0x3, R6 ;  /* 0x00000003ff067819 */ /* 0x000fca0000011606 */
[----:B------:R-:W-:-:S05]  /*0ec0*/  IMAD R2, R6, -0x24, R9 ;  /* 0xffffffdc06027824 */ /* 0x000fca00078e0209 */
[----:B------:R-:W-:-:S04]  /*0ed0*/  @!P2 ISETP.GT.U32.AND P0, PT, R2, R19, PT ;  /* 0x000000130200a20c */ /* 0x000fc80003f04070 */
[----:B------:R-:W-:-:S13]  /*0ee0*/  @!P2 PLOP3.LUT P1, PT, P0, PT, PT, 0x80, 0x8 ;  /* 0x000000000008a81c */ /* 0x000fda000072f070 */
[----:B------:R-:W-:-:S04]  /*0ef0*/  @P1 IMAD.MOV R3, RZ, RZ, R19 ;  /* 0x000000ffff031224 */ /* 0x000fc800078e0213 */
[----:B------:R-:W-:Y:S01]  /*0f00*/  @!P2 IMAD.MOV.U32 R2, RZ, RZ, R3 ;  /* 0x000000ffff02a224 */ /* 0x000fe200078e0003 */
[----:B------:R-:W-:Y:S06]  /*0f10*/  @!P2 BRA `(.L_x_21) ;  /* 0x000000000070a947 */ /* 0x000fec0003800000 */
[----:B------:R-:W-:-:S04]  /*0f20*/  ISETP.GT.U32.AND P0, PT, R23, 0x45, PT ;  /* 0x000000451700780c */ /* 0x000fc80003f04070 */
[----:B------:R-:W-:-:S09]  /*0f30*/  ISETP.GT.U32.AND P1, PT, R6, R19, !P0 ;  /* 0x000000130600720c */ /* 0x000fd20004724070 */
[----:B------:R-:W-:-:S04]  /*0f40*/  @!P0 VIADD R3, R19, 0x1 ;  /* 0x0000000113038836 */ /* 0x000fc80000000000 */
[----:B------:R-:W-:-:S04]  /*0f50*/  @P1 IMAD.MOV R3, RZ, RZ, R19 ;  /* 0x000000ffff031224 */ /* 0x000fc800078e0213 */
[----:B------:R-:W-:Y:S01]  /*0f60*/  @!P0 IMAD.MOV.U32 R6, RZ, RZ, R3 ;  /* 0x000000ffff068224 */ /* 0x000fe200078e0003 */
[----:B------:R-:W-:Y:S06]  /*0f70*/  @!P0 BRA `(.L_x_21) ;  /* 0x0000000000588947 */ /* 0x000fec0003800000 */
[----:B------:R-:W-:-:S13]  /*0f80*/  ISETP.GT.U32.AND P0, PT, R23, 0x5e, PT ;  /* 0x0000005e1700780c */ /* 0x000fda0003f04070 */
[----:B------:R-:W-:Y:S05]  /*0f90*/  @P0 BRA `(.L_x_22) ;  /* 0x0000000400100947 */ /* 0x000fea0003800000 */
[----:B------:R-:W-:-:S05]  /*0fa0*/  PRMT R3, R2, 0x9910, RZ ;  /* 0x0000991002037816 */ /* 0x000fca00000000ff */
[----:B------:R-:W-:-:S05]  /*0fb0*/  IMAD R3, R3, 0xab, RZ ;  /* 0x000000ab03037824 */ /* 0x000fca00078e02ff */
[----:B------:R-:W-:-:S04]  /*0fc0*/  LOP3.LUT R3, R3, 0xffff, RZ, 0xc0, !PT ;  /* 0x0000ffff03037812 */ /* 0x000fc800078ec0ff */
[----:B------:R-:W-:-:S04]  /*0fd0*/  SHF.R.U32.HI R3, RZ, 0xa, R3 ;  /* 0x0000000aff037819 */ /* 0x000fc80000011603 */
[----:B------:R-:W-:-:S05]  /*0fe0*/  PRMT R3, R3, 0x9910, RZ ;  /* 0x0000991003037816 */ /* 0x000fca00000000ff */
[----:B------:R-:W-:-:S05]  /*0ff0*/  IMAD R3, R3, 0x6, RZ ;  /* 0x0000000603037824 */ /* 0x000fca00078e02ff */
[----:B------:R-:W-:-:S04]  /*1000*/  IADD3 R3, PT, PT, RZ, -R3, RZ ;  /* 0x80000003ff037210 */ /* 0x000fc80007ffe0ff */
[----:B------:R-:W-:Y:S02]  /*1010*/  PRMT R7, R3, 0x7710, RZ ;  /* 0x0000771003077816 */ /* 0x000fe400000000ff */
[----:B------:R-:W-:-:S03]  /*1020*/  SHF.R.U32.HI R3, RZ, 0x3, R9 ;  /* 0x00000003ff037819 */ /* 0x000fc60000011609 */
[----:B------:R-:W-:Y:S02]  /*1030*/  IMAD.IADD R4, R2, 0x1, R7 ;  /* 0x0000000102047824 */ /* 0x000fe400078e0207 */
[----:B------:R-:W-:-:S03]  /*1040*/  IMAD.HI.U32 R3, R3, 0x97b425f, RZ ;  /* 0x097b425f03037827 */ /* 0x000fc600078e00ff */
[----:B------:R-:W-:Y:S01]  /*1050*/  LOP3.LUT R4, R4, 0xff, RZ, 0xc0, !PT ;  /* 0x000000ff04047812 */ /* 0x000fe200078ec0ff */
[----:B------:R-:W-:-:S03]  /*1060*/  IMAD R3, R3, 0x6, R18 ;  /* 0x0000000603037824 */ /* 0x000fc600078e0212 */
[----:B------:R-:W-:Y:S02]  /*1070*/  IADD3 R7, PT, PT, R17, R2, -R4 ;  /* 0x0000000211077210 */ /* 0x000fe40007ffe804 */
[C---:B------:R-:W-:Y:S01]  /*1080*/  ISETP.GE.U32.AND P0, PT, R3.reuse, R6, PT ;  /* 0x000000060300720c */ /* 0x040fe20003f06070 */
[----:B------:R-:W-:Y:S01]  /*1090*/  VIADD R6, R3, 0x1 ;  /* 0x0000000103067836 */ /* 0x000fe20000000000 */
[C---:B------:R-:W-:Y:S01]  /*10a0*/  ISETP.GE.U32.AND P1, PT, R7.reuse, R2, PT ;  /* 0x000000020700720c */ /* 0x040fe20003f26070 */
[----:B------:R-:W-:-:S10]  /*10b0*/  VIADD R2, R7, 0x1 ;  /* 0x0000000107027836 */ /* 0x000fd40000000000 */
[----:B------:R-:W-:Y:S02]  /*10c0*/  @!P0 IMAD.MOV R6, RZ, RZ, R3 ;  /* 0x000000ffff068224 */ /* 0x000fe400078e0203 */
[----:B------:R-:W-:-:S07]  /*10d0*/  @!P1 IMAD.MOV R2, RZ, RZ, R7 ;  /* 0x000000ffff029224 */ /* 0x000fce00078e0207 */
.L_x_21:
[----:B------:R-:W-:-:S05]  /*10e0*/  IMAD R6, R6, 0x24, R2 ;  /* 0x0000002406067824 */ /* 0x000fca00078e0202 */
[----:B------:R-:W-:-:S05]  /*10f0*/  LEA R7, R6, UR46, 0x3 ;  /* 0x0000002e06077c11 */ /* 0x000fca000f8e18ff */
[----:B------:R-:W0:Y:S02]  /*1100*/  LDS.64 R2, [R7] ;  /* 0x0000000007027984 */ /* 0x000e240000000a00 */
[----:B0-----:R-:W-:Y:S01]  /*1110*/  POPC R8, R2 ;  /* 0x0000000200087309 */ /* 0x001fe20000000000 */
[----:B------:R-:W-:Y:S02]  /*1120*/  LOP3.LUT R4, R2, R5, RZ, 0xc0, !PT ;  /* 0x0000000502047212 */ /* 0x000fe400078ec0ff */
[----:B------:R-:W-:-:S05]  /*1130*/  LOP3.LUT R5, R3, R0, RZ, 0xc0, !PT ;  /* 0x0000000003057212 */ /* 0x000fca00078ec0ff */
[----:B------:R-:W0:Y:S01]  /*1140*/  POPC R9, R3 ;  /* 0x0000000300097309 */ /* 0x000e220000000000 */
[----:B------:R1:W-:Y:S07]  /*1150*/  STS.64 [R7], R4 ;  /* 0x0000000407007388 */ /* 0x0003ee0000000a00 */
[----:B------:R-:W-:Y:S01]  /*1160*/  POPC R10, R4 ;  /* 0x00000004000a7309 */ /* 0x000fe20000000000 */
[----:B0-----:R-:W-:-:S07]  /*1170*/  IMAD.IADD R8, R8, 0x1, R9 ;  /* 0x0000000108087824 */ /* 0x001fce00078e0209 */
[----:B------:R-:W0:Y:S01]  /*1180*/  POPC R11, R5 ;  /* 0x00000005000b7309 */ /* 0x000e220000000000 */
[----:B------:R-:W-:-:S04]  /*1190*/  ISETP.LT.U32.AND P0, PT, R8, 0x2, PT ;  /* 0x000000020800780c */ /* 0x000fc80003f01070 */
[----:B------:R-:W-:-:S04]  /*11a0*/  ISETP.LT.U32.AND.EX P0, PT, RZ, RZ, PT, P0 ;  /* 0x000000ffff00720c */ /* 0x000fc80003f01100 */
[----:B------:R-:W-:Y:S01]  /*11b0*/  SEL R8, R8, 0x2, P0 ;  /* 0x0000000208087807 */ /* 0x000fe20000000000 */
[----:B0-----:R-:W-:-:S05]  /*11c0*/  IMAD.IADD R11, R10, 0x1, R11 ;  /* 0x000000010a0b7824 */ /* 0x001fca00078e020b */
[----:B------:R-:W-:-:S04]  /*11d0*/  ISETP.GT.U32.AND P0, PT, R8, R11, PT ;  /* 0x0000000b0800720c */ /* 0x000fc80003f04070 */
[----:B------:R-:W-:-:S13]  /*11e0*/  ISETP.GT.U32.AND.EX P0, PT, RZ, RZ, PT, P0 ;  /* 0x000000ffff00720c */ /* 0x000fda0003f04100 */
[----:B-1----:R-:W-:Y:S05]  /*11f0*/  @!P0 BRA `(.L_x_22) ;  /* 0x0000000000788947 */ /* 0x002fea0003800000 */
[----:B------:R-:W0:Y:S01]  /*1200*/  S2R R0, SR_LANEID ;  /* 0x0000000000007919 */ /* 0x000e220000000000 */
[----:B------:R-:W-:Y:S01]  /*1210*/  VOTEU.ANY UR5, UPT, PT ;  /* 0x0000000000057886 */ /* 0x000fe200038e0100 */
[----:B------:R-:W-:Y:S01]  /*1220*/  UIADD3 UR4, UPT, UPT, UR44, 0xa3b8, URZ ;  /* 0x0000a3b82c047890 */ /* 0x000fe2000fffe0ff */
[----:B------:R-:W0:Y:S01]  /*1230*/  FLO.U32 R3, UR5 ;  /* 0x0000000500037d00 */ /* 0x000e2200080e0000 */
[----:B------:R-:W1:Y:S02]  /*1240*/  S2R R4, SR_LTMASK ;  /* 0x0000000000047919 */ /* 0x000e640000003900 */
[----:B------:R-:W-:-:S05]  /*1250*/  ULEA UR4, UR47, UR4, 0x18 ;  /* 0x000000042f047291 */ /* 0x000fca000f8ec0ff */
[----:B------:R-:W2:Y:S01]  /*1260*/  POPC R2, UR5 ;  /* 0x0000000500027d09 */ /* 0x000ea20008000000 */
[----:B0-----:R-:W-:Y:S02]  /*1270*/  ISETP.EQ.U32.AND P0, PT, R3, R0, PT ;  /* 0x000000000300720c */ /* 0x001fe40003f02070 */
[----:B-1----:R-:W-:-:S05]  /*1280*/  LOP3.LUT R4, R4, UR5, RZ, 0xc0, !PT ;  /* 0x0000000504047c12 */ /* 0x002fca000f8ec0ff */
[----:B------:R-:W0:Y:S06]  /*1290*/  POPC R5, R4 ;  /* 0x0000000400057309 */ /* 0x000e2c0000000000 */
[----:B--2---:R-:W1:Y:S04]  /*12a0*/  @P0 ATOMS.ADD R2, [UR4], R2 ;  /* 0x00000002ff02098c */ /* 0x004e680008000004 */
[----:B-1----:R-:W0:Y:S02]  /*12b0*/  SHFL.IDX PT, R0, R2, R3, 0x1f ;  /* 0x00001f0302007589 */ /* 0x002e2400000e0000 */
[----:B0-----:R-:W-:-:S05]  /*12c0*/  IMAD.IADD R0, R0, 0x1, R5 ;  /* 0x0000000100007824 */ /* 0x001fca00078e0205 */
[----:B------:R-:W-:-:S13]  /*12d0*/  ISETP.GE.U32.AND P0, PT, R0, 0x64, PT ;  /* 0x000000640000780c */ /* 0x000fda0003f06070 */
[----:B------:R-:W-:Y:S05]  /*12e0*/  @!P0 BRA `(.L_x_23) ;  /* 0x0000000000248947 */ /* 0x000fea0003800000 */
[----:B------:R-:W-:Y:S01]  /*12f0*/  MOV R2, 0x8 ;  /* 0x0000000800027802 */ /* 0x000fe20000000f00 */
[----:B------:R-:W0:Y:S01]  /*1300*/  LDCU.64 UR4, c[0x4][URZ] ;  /* 0x01000000ff0477ac */ /* 0x000e220008000a00 */
[----:B------:R-:W-:-:S04]  /*1310*/  CS2R R6, SRZ ;  /* 0x0000000000067805 */ /* 0x000fc8000001ff00 */
[----:B------:R-:W1:Y:S01]  /*1320*/  LDC.64 R2, c[0x4][R2] ;  /* 0x0100000002027b82 */ /* 0x000e620000000a00 */
[----:B0-----:R-:W-:Y:S02]  /*1330*/  IMAD.U32 R4, RZ, RZ, UR4 ;  /* 0x00000004ff047e24 */ /* 0x001fe4000f8e00ff */
[----:B------:R-:W-:-:S07]  /*1340*/  IMAD.U32 R5, RZ, RZ, UR5 ;  /* 0x00000005ff057e24 */ /* 0x000fce000f8e00ff */
[----:B------:R-:W-:-:S07]  /*1350*/  LEPC R20, `(.L_x_24) ;  /* 0x000000001014794e */ /* 0x000fce0000000000 */
[----:B-1----:R-:W-:Y:S05]  /*1360*/  CALL.ABS.NOINC R2 ;  /* 0x0000000002007343 */ /* 0x002fea0003c00000 */
.L_x_24:
[----:B------:R-:W-:Y:S05]  /*1370*/  BRA `(.L_x_22) ;  /* 0x0000000000187947 */ /* 0x000fea0003800000 */
.L_x_23:
[----:B------:R-:W-:Y:S01]  /*1380*/  UIADD3 UR4, UPT, UPT, UR44, 0xa228, URZ ;  /* 0x0000a2282c047890 */ /* 0x000fe2000fffe0ff */
[----:B------:R-:W-:-:S03]  /*1390*/  IMAD R6, R6, R11, R11 ;  /* 0x0000000b06067224 */ /* 0x000fc600078e020b */
[----:B------:R-:W-:Y:S01]  /*13a0*/  ULEA UR4, UR47, UR4, 0x18 ;  /* 0x000000042f047291 */ /* 0x000fe2000f8ec0ff */
[----:B------:R-:W-:-:S05]  /*13b0*/  VIADD R6, R6, 0xffffffff ;  /* 0xffffffff06067836 */ /* 0x000fca0000000000 */
[----:B------:R-:W-:-:S05]  /*13c0*/  LEA R3, R0, UR4, 0x2 ;  /* 0x0000000400037c11 */ /* 0x000fca000f8e10ff */
[----:B------:R0:W-:Y:S02]  /*13d0*/  STS [R3], R6 ;  /* 0x0000000603007388 */ /* 0x0001e40000000800 */
.L_x_22:
[----:B------:R-:W-:Y:S05]  /*13e0*/  WARPSYNC.ALL ;  /* 0x0000000000007948 */ /* 0x000fea0003800000 */
[----:B------:R-:W0:Y:S08]  /*13f0*/  S2UR UR5, SR_CgaCtaId ;  /* 0x00000000000579c3 */ /* 0x000e300000008800 */
[----:B------:R-:W-:Y:S06]  /*1400*/  BAR.SYNC.DEFER_BLOCKING 0x0 ;  /* 0x0000000000007b1d */ /* 0x000fec0000010000 */
[----:B------:R-:W-:-:S02]  /*1410*/  UMOV UR4, 0x400 ;  /* 0x0000040000047882 */ /* 0x000fc40000000000 */
[----:B------:R-:W-:Y:S02]  /*1420*/  IMAD.U32 R2, RZ, RZ, UR4 ;  /* 0x00000004ff027e24 */ /* 0x000fe4000f8e00ff */
[----:B0-----:R-:W-:-:S05]  /*1430*/  IMAD.U32 R3, RZ, RZ, UR5 ;  /* 0x00000005ff037e24 */ /* 0x001fca000f8e00ff */
[----:B------:R-:W-:-:S05]  /*1440*/  LEA R0, R3, R2, 0x18 ;  /* 0x0000000203007211 */ /* 0x000fca00078ec0ff */
[----:B------:R-:W0:Y:S02]  /*1450*/  LDS R4, [R0+0xa3b8] ;  /* 0x00a3b80000047984 */ /* 0x000e240000000800 */
[----:B0-----:R-:W-:-:S13]  /*1460*/  ISETP.NE.AND P0, PT, R4, RZ, PT ;  /* 0x000000ff0400720c */ /* 0x001fda0003f05270 */
[----:B------:R-:W-:Y:S05]  /*1470*/  @!P0 BRA `(.L_x_25) ;  /* 0x0000000400cc8947 */ /* 0x000fea0003800000 */
.L_x_31:
[----:B------:R-:W0:Y:S08]  /*1480*/  S2UR UR48, SR_CgaCtaId ;  /* 0x00000000003079c3 */ /* 0x000e300000008800 */
[----:B------:R-:W-:Y:S01]  /*1490*/  BAR.SYNC.DEFER_BLOCKING 0x0 ;  /* 0x0000000000007b1d */ /* 0x000fe20000010000 */
[----:B------:R-:W-:-:S05]  /*14a0*/  ISETP.NE.AND P0, PT, R23, RZ, PT ;  /* 0x000000ff1700720c */ /* 0x000fca0003f05270 */
[----:B------:R-:W-:Y:S02]  /*14b0*/  UMOV UR47, 0x400 ;  /* 0x00000400002f7882 */ /* 0x000fe40000000000 */
[----:B------:R-:W-:Y:S02]  /*14c0*/  UIADD3 UR4, UPT, UPT, UR47, 0xa228, URZ ;  /* 0x0000a2282f047890 */ /* 0x000fe4000fffe0ff */
[----:B0-----:R-:W-:Y:S02]  /*14d0*/  ULEA UR45, UR48, UR47, 0x18 ;  /* 0x0000002f302d7291 */ /* 0x001fe4000f8ec0ff */
[----:B------:R-:W-:-:S07]  /*14e0*/  ULEA UR44, UR48, UR4, 0x18 ;  /* 0x00000004302c7291 */ /* 0x000fce000f8ec0ff */
[----:B------:R-:W0:Y:S02]  /*14f0*/  LDS R0, [UR45+0xa3b8] ;  /* 0x00a3b82dff007984 */ /* 0x000e240008000800 */
[----:B0-----:R-:W-:-:S05]  /*1500*/  LEA R0, R0, UR44, 0x2 ;  /* 0x0000002c00007c11 */ /* 0x001fca000f8e10ff */
[----:B------:R-:W-:Y:S01]  /*1510*/  LDS R5, [R0+-0x4] ;  /* 0xfffffc0000057984 */ /* 0x000fe20000000800 */
[----:B------:R-:W-:Y:S06]  /*1520*/  BAR.SYNC.DEFER_BLOCKING 0x0 ;  /* 0x0000000000007b1d */ /* 0x000fec0000010000 */
[----:B------:R-:W0:Y:S02]  /*1530*/  @!P0 LDS R2, [UR45+0xa3b8] ;  /* 0x00a3b82dff028984 */ /* 0x000e240008000800 */
[----:B0-----:R-:W-:-:S05]  /*1540*/  @!P0 VIADD R2, R2, 0xffffffff ;  /* 0xffffffff02028836 */ /* 0x001fca0000000000 */
[----:B------:R0:W-:Y:S01]  /*1550*/  @!P0 STS [UR45+0xa3b8], R2 ;  /* 0x00a3b802ff008988 */ /* 0x0001e2000800082d */
[----:B------:R-:W-:Y:S01]  /*1560*/  BAR.SYNC.DEFER_BLOCKING 0x0 ;  /* 0x0000000000007b1d */ /* 0x000fe20000010000 */
[----:B------:R-:W-:-:S13]  /*1570*/  ISETP.NE.AND P0, PT, R5, -0x1, PT ;  /* 0xffffffff0500780c */ /* 0x000fda0003f05270 */
[----:B0-----:R-:W-:Y:S05]  /*1580*/  @!P0 BRA `(.L_x_26) ;  /* 0x0000002400888947 */ /* 0x001fea0003800000 */
[----:B------:R-:W-:Y:S01]  /*1590*/  BAR.SYNC.DEFER_BLOCKING 0x0 ;  /* 0x0000000000007b1d */ /* 0x000fe20000010000 */
[C---:B------:R-:W-:Y:S01]  /*15a0*/  LEA R2, R5.reuse, UR46, 0x3 ;  /* 0x0000002e05027c11 */ /* 0x040fe2000f8e18ff */
[----:B------:R-:W-:Y:S01]  /*15b0*/  IMAD.HI.U32 R0, R5, 0x38e38e39, RZ ;  /* 0x38e38e3905007827 */ /* 0x000fe200078e00ff */
[----:B------:R-:W-:Y:S02]  /*15c0*/  ISETP.GT.U32.AND P2, PT, R23, 0x22, PT ;  /* 0x000000221700780c */ /* 0x000fe40003f44070 */
[----:B------:R-:W-:Y:S02]  /*15d0*/  PLOP3.LUT P1, PT, PT, PT, PT, 0x8, 0x80 ;  /* 0x000000000080781c */ /* 0x000fe40003f2e170 */
[----:B------:R-:W-:-:S05]  /*15e0*/  SHF.R.U32.HI R0, RZ, 0x3, R0 ;  /* 0x00000003ff007819 */ /* 0x000fca0000011600 */
[----:B------:R-:W-:-:S04]  /*15f0*/  IMAD R4, R0, -0x24, R5 ;  /* 0xffffffdc00047824 */ /* 0x000fc800078e0205 */
[----:B------:R-:W-:Y:S01]  /*1600*/  @!P2 VIADD R6, R19, 0x1 ;  /* 0x000000011306a836 */ /* 0x000fe20000000000 */
[----:B------:R-:W-:-:S04]  /*1610*/  @!P2 ISETP.GT.U32.AND P0, PT, R4, R19, PT ;  /* 0x000000130400a20c */ /* 0x000fc80003f04070 */
[----:B------:R-:W-:Y:S01]  /*1620*/  @!P2 PLOP3.LUT P1, PT, P0, PT, PT, 0x80, 0x8 ;  /* 0x000000000008a81c */ /* 0x000fe2000072f070 */
[----:B------:R-:W0:-:S12]  /*1630*/  LDS.64 R2, [R2] ;  /* 0x0000000002027984 */ /* 0x000e180000000a00 */
        /* <DEDUP_REMOVED lines=11> */
[----:B------:R-:W-:Y:S02]  /*16f0*/  PRMT R6, R4, 0x9910, RZ ;  /* 0x0000991004067816 */ /* 0x000fe400000000ff */
[----:B------:R-:W-:-:S03]  /*1700*/  SHF.R.U32.HI R5, RZ, 0x3, R5 ;  /* 0x00000003ff057819 */ /* 0x000fc60000011605 */
[----:B------:R-:W-:Y:S02]  /*1710*/  IMAD R6, R6, 0xab, RZ ;  /* 0x000000ab06067824 */ /* 0x000fe400078e02ff */
[----:B------:R-:W-:-:S03]  /*1720*/  IMAD.HI.U32 R5, R5, 0x97b425f, RZ ;  /* 0x097b425f05057827 */ /* 0x000fc600078e00ff */
[----:B------:R-:W-:Y:S01]  /*1730*/  LOP3.LUT R6, R6, 0xffff, RZ, 0xc0, !PT ;  /* 0x0000ffff06067812 */ /* 0x000fe200078ec0ff */
[----:B------:R-:W-:-:S03]  /*1740*/  IMAD R5, R5, 0x6, R18 ;  /* 0x0000000605057824 */ /* 0x000fc600078e0212 */
[----:B------:R-:W-:Y:S02]  /*1750*/  SHF.R.U32.HI R6, RZ, 0xa, R6 ;  /* 0x0000000aff067819 */ /* 0x000fe40000011606 */
[C---:B------:R-:W-:Y:S01]  /*1760*/  ISETP.GE.U32.AND P0, PT, R5.reuse, R0, PT ;  /* 0x000000000500720c */ /* 0x040fe20003f06070 */
[----:B------:R-:W-:Y:S01]  /*1770*/  VIADD R0, R5, 0x1 ;  /* 0x0000000105007836 */ /* 0x000fe20000000000 */
[----:B------:R-:W-:-:S05]  /*1780*/  PRMT R6, R6, 0x9910, RZ ;  /* 0x0000991006067816 */ /* 0x000fca00000000ff */
[----:B------:R-:W-:-:S04]  /*1790*/  IMAD R6, R6, 0x6, RZ ;  /* 0x0000000606067824 */ /* 0x000fc800078e02ff */
[----:B------:R-:W-:Y:S02]  /*17a0*/  IMAD.MOV R6, RZ, RZ, -R6 ;  /* 0x000000ffff067224 */ /* 0x000fe400078e0a06 */
[----:B------:R-:W-:-:S03]  /*17b0*/  @!P0 IADD3 R0, PT, PT, R5, RZ, RZ ;  /* 0x000000ff05008210 */ /* 0x000fc60007ffe0ff */
[----:B------:R-:W-:-:S05]  /*17c0*/  PRMT R7, R6, 0x7710, RZ ;  /* 0x0000771006077816 */ /* 0x000fca00000000ff */
[----:B------:R-:W-:-:S05]  /*17d0*/  IMAD.IADD R6, R4, 0x1, R7 ;  /* 0x0000000104067824 */ /* 0x000fca00078e0207 */
[----:B------:R-:W-:-:S04]  /*17e0*/  LOP3.LUT R6, R6, 0xff, RZ, 0xc0, !PT ;  /* 0x000000ff06067812 */ /* 0x000fc800078ec0ff */
[----:B------:R-:W-:-:S04]  /*17f0*/  IADD3 R7, PT, PT, R17, R4, -R6 ;  /* 0x0000000411077210 */ /* 0x000fc80007ffe806 */
[C---:B------:R-:W-:Y:S01]  /*1800*/  ISETP.GE.U32.AND P1, PT, R7.reuse, R4, PT ;  /* 0x000000040700720c */ /* 0x040fe20003f26070 */
[----:B------:R-:W-:-:S12]  /*1810*/  VIADD R4, R7, 0x1 ;  /* 0x0000000107047836 */ /* 0x000fd80000000000 */
[----:B------:R-:W-:-:S07]  /*1820*/  @!P1 IMAD.MOV R4, RZ, RZ, R7 ;  /* 0x000000ffff049224 */ /* 0x000fce00078e0207 */
.L_x_27:
[----:B------:R-:W-:-:S05]  /*1830*/  IMAD R0, R0, 0x24, R4 ;  /* 0x0000002400007824 */ /* 0x000fca00078e0204 */
[----:B------:R-:W-:-:S05]  /*1840*/  LEA R7, R0, UR46, 0x3 ;  /* 0x0000002e00077c11 */ /* 0x000fca000f8e18ff */
[----:B------:R-:W1:Y:S02]  /*1850*/  LDS.64 R4, [R7] ;  /* 0x0000000007047984 */ /* 0x000e640000000a00 */
[----:B-1----:R-:W-:Y:S01]  /*1860*/  POPC R6, R4 ;  /* 0x0000000400067309 */ /* 0x002fe20000000000 */
[----:B0-----:R-:W-:Y:S02]  /*1870*/  LOP3.LUT R2, R4, R2, RZ, 0x30, !PT ;  /* 0x0000000204027212 */ /* 0x001fe400078e30ff */
        /* <DEDUP_REMOVED lines=16> */
[----:B------:R-:W0:Y:S03]  /*1980*/  FLO.U32 R4, UR5 ;  /* 0x0000000500047d00 */ /* 0x000e2600080e0000 */
[----:B------:R-:W-:-:S05]  /*1990*/  ULEA UR4, UR48, UR4, 0x18 ;  /* 0x0000000430047291 */ /* 0x000fca000f8ec0ff */
[----:B------:R-:W1:Y:S01]  /*19a0*/  POPC R3, UR5 ;  /* 0x0000000500037d09 */ /* 0x000e620008000000 */
[----:B0-----:R-:W-:Y:S02]  /*19b0*/  ISETP.EQ.U32.AND P0, PT, R4, R5, PT ;  /* 0x000000050400720c */ /* 0x001fe40003f02070 */
[----:B------:R-:W0:Y:S11]  /*19c0*/  S2R R5, SR_LTMASK ;  /* 0x0000000000057919 */ /* 0x000e360000003900 */
[----:B-1----:R-:W1:Y:S01]  /*19d0*/  @P0 ATOMS.ADD R3, [UR4], R3 ;  /* 0x00000003ff03098c */ /* 0x002e620008000004 */
[----:B0-----:R-:W-:-:S03]  /*19e0*/  LOP3.LUT R5, R5, UR5, RZ, 0xc0, !PT ;  /* 0x0000000505057c12 */ /* 0x001fc6000f8ec0ff */
[----:B-1----:R-:W0:Y:S03]  /*19f0*/  SHFL.IDX PT, R2, R3, R4, 0x1f ;  /* 0x00001f0403027589 */ /* 0x002e2600000e0000 */
[----:B------:R-:W0:Y:S02]  /*1a00*/  POPC R5, R5 ;  /* 0x0000000500057309 */ /* 0x000e240000000000 */
        /* <DEDUP_REMOVED lines=11> */
.L_x_30:
[----:B------:R-:W-:Y:S05]  /*1ac0*/  BRA `(.L_x_28) ;  /* 0x0000000000107947 */ /* 0x000fea0003800000 */
.L_x_29:
[----:B------:R-:W-:Y:S01]  /*1ad0*/  IMAD R0, R0, R11, R11 ;  /* 0x0000000b00007224 */ /* 0x000fe200078e020b */
[----:B------:R-:W-:-:S03]  /*1ae0*/  LEA R3, R2, UR44, 0x2 ;  /* 0x0000002c02037c11 */ /* 0x000fc6000f8e10ff */
[----:B------:R-:W-:-:S05]  /*1af0*/  VIADD R0, R0, 0xffffffff ;  /* 0xffffffff00007836 */ /* 0x000fca0000000000 */
[----:B------:R1:W-:Y:S02]  /*1b00*/  STS [R3], R0 ;  /* 0x0000000003007388 */ /* 0x0003e40000000800 */
.L_x_28:
[----:B------:R-:W-:Y:S05]  /*1b10*/  WARPSYNC.ALL ;  /* 0x0000000000007948 */ /* 0x000fea0003800000 */
[----:B------:R-:W1:Y:S08]  /*1b20*/  S2UR UR5, SR_CgaCtaId ;  /* 0x00000000000579c3 */ /* 0x000e700000008800 */
[----:B------:R-:W-:Y:S06]  /*1b30*/  BAR.SYNC.DEFER_BLOCKING 0x0 ;  /* 0x0000000000007b1d */ /* 0x000fec0000010000 */
[----:B------:R-:W-:-:S02]  /*1b40*/  UMOV UR4, 0x400 ;  /* 0x0000040000047882 */ /* 0x000fc40000000000 */
[----:B0-----:R-:W-:Y:S02]  /*1b50*/  IMAD.U32 R2, RZ, RZ, UR4 ;  /* 0x00000004ff027e24 */ /* 0x001fe4000f8e00ff */
[----:B-1----:R-:W-:-:S05]  /*1b60*/  IMAD.U32 R3, RZ, RZ, UR5 ;  /* 0x00000005ff037e24 */ /* 0x002fca000f8e00ff */
[----:B------:R-:W-:-:S05]  /*1b70*/  LEA R0, R3, R2, 0x18 ;  /* 0x0000000203007211 */ /* 0x000fca00078ec0ff */
[----:B------:R-:W0:Y:S02]  /*1b80*/  LDS R4, [R0+0xa3b8] ;  /* 0x00a3b80000047984 */ /* 0x000e240000000800 */
[----:B0-----:R-:W-:-:S13]  /*1b90*/  ISETP.NE.AND P0, PT, R4, RZ, PT ;  /* 0x000000ff0400720c */ /* 0x001fda0003f05270 */
[----:B------:R-:W-:Y:S05]  /*1ba0*/  @P0 BRA `(.L_x_31) ;  /* 0xfffffff800340947 */ /* 0x000fea000383ffff */
.L_x_25:
[----:B------:R-:W-:Y:S01]  /*1bb0*/  BAR.SYNC.DEFER_BLOCKING 0x0 ;  /* 0x0000000000007b1d */ /* 0x000fe20000010000 */
[----:B------:R-:W-:Y:S01]  /*1bc0*/  UISETP.NE.AND UP0, UPT, UR40, 0x3, UPT ;  /* 0x000000032800788c */ /* 0x000fe2000bf05270 */
[----:B------:R-:W-:Y:S01]  /*1bd0*/  IMAD.IADD R9, R23, 0x1, R24 ;  /* 0x0000000117097824 */ /* 0x000fe200078e0218 */
[----:B------:R-:W-:-:S03]  /*1be0*/  LOP3.LUT R10, R22, 0x3, RZ, 0xc0, !PT ;  /* 0x00000003160a7812 */ /* 0x000fc600078ec0ff */
[----:B------:R-:W-:-:S04]  /*1bf0*/  IMAD.IADD R5, R9, 0x1, R24 ;  /* 0x0000000109057824 */ /* 0x000fc800078e0218 */
[----:B------:R-:W-:Y:S05]  /*1c00*/  BRA.U !UP0, `(.L_x_32) ;  /* 0x0000001908ec7547 */ /* 0x000fea000b800000 */
[----:B------:R-:W-:Y:S01]  /*1c10*/  ISETP.NE.AND P0, PT, R25, RZ, PT ;  /* 0x000000ff1900720c */ /* 0x000fe20003f05270 */
[----:B------:R-:W-:Y:S01]  /*1c20*/  BSSY.RECONVERGENT B0, `(.L_x_33) ;  /* 0x0000031000007945 */ /* 0x000fe20003800200 */
[----:B------:R-:W-:-:S11]  /*1c30*/  IMAD.MOV.U32 R11, RZ, RZ, R23 ;  /* 0x000000ffff0b7224 */ /* 0x000fd600078e0017 */
[----:B------:R-:W-:Y:S05]  /*1c40*/  @!P0 BRA `(.L_x_34) ;  /* 0x0000000000b88947 */ /* 0x000fea0003800000 */
[----:B------:R-:W-:Y:S01]  /*1c50*/  LEA R15, R23, UR46, 0x3 ;  /* 0x0000002e170f7c11 */ /* 0x000fe2000f8e18ff */
[----:B------:R-:W0:Y:S01]  /*1c60*/  S2UR UR5, SR_CgaCtaId ;  /* 0x00000000000579c3 */ /* 0x000e220000008800 */
[----:B------:R-:W-:Y:S01]  /*1c70*/  UMOV UR4, 0x400 ;  /* 0x0000040000047882 */ /* 0x000fe20000000000 */
[----:B------:R-:W-:Y:S01]  /*1c80*/  IMAD.MOV.U32 R11, RZ, RZ, R9 ;  /* 0x000000ffff0b7224 */ /* 0x000fe200078e0009 */
[----:B------:R-:W-:Y:S01]  /*1c90*/  UIADD3 UR4, UPT, UPT, UR4, 0xa3bc, URZ ;  /* 0x0000a3bc04047890 */ /* 0x000fe2000fffe0ff */
[----:B------:R-:W1:Y:S03]  /*1ca0*/  LDS.64 R6, [R15] ;  /* 0x000000000f067984 */ /* 0x000e660000000a00 */
[----:B0-----:R-:W-:-:S06]  /*1cb0*/  ULEA UR4, UR5, UR4, 0x18 ;  /* 0x0000000405047291 */ /* 0x001fcc000f8ec0ff */
[----:B------:R-:W-:Y:S01]  /*1cc0*/  VIADD R21, R23, UR4 ;  /* 0x0000000417157c36 */ /* 0x000fe20008000000 */
[----:B-1----:R-:W-:Y:S08]  /*1cd0*/  POPC R6, R6 ;  /* 0x0000000600067309 */ /* 0x002ff00000000000 */
[----:B------:R-:W0:Y:S02]  /*1ce0*/  POPC R7, R7 ;  /* 0x0000000700077309 */ /* 0x000e240000000000 */
[----:B0-----:R-:W-:-:S05]  /*1cf0*/  IMAD.IADD R0, R6, 0x1, R7 ;  /* 0x0000000106007824 */ /* 0x001fca00078e0207 */
[----:B------:R-:W-:-:S04]  /*1d00*/  ISETP.NE.AND P0, PT, R0, 0x1, PT ;  /* 0x000000010000780c */ /* 0x000fc80003f05270 */
[----:B------:R-:W-:Y:S02]  /*1d10*/  SEL R0, R0, 0xffff, P0 ;  /* 0x0000ffff00007807 */ /* 0x000fe40000000000 */
[----:B------:R-:W-:Y:S02]  /*1d20*/  SEL R13, R23, 0xfffffffd, P0 ;  /* 0xfffffffd170d7807 */ /* 0x000fe40000000000 */
[----:B------:R-:W-:Y:S01]  /*1d30*/  ISETP.NE.AND P0, PT, R10, RZ, PT ;  /* 0x000000ff0a00720c */ /* 0x000fe20003f05270 */
[----:B------:R0:W-:Y:S04]  /*1d40*/  STS.U8 [R23+UR4], R0 ;  /* 0x0000000017007988 */ /* 0x0001e80008000004 */
[----:B------:R0:W-:Y:S08]  /*1d50*/  STS [R16], R13 ;  /* 0x0000000d10007388 */ /* 0x0001f00000000800 */
[----:B------:R-:W-:Y:S05]  /*1d60*/  @!P0 BRA `(.L_x_34) ;  /* 0x0000000000708947 */ /* 0x000fea0003800000 */
[C---:B0-----:R-:W-:Y:S02]  /*1d70*/  IMAD R13, R24.reuse, 0x8, R15 ;  /* 0x00000008180d7824 */ /* 0x041fe400078e020f */
[----:B------:R-:W-:Y:S02]  /*1d80*/  IMAD.IADD R21, R21, 0x1, R24 ;  /* 0x0000000115157824 */ /* 0x000fe400078e0218 */
[----:B------:R-:W-:Y:S01]  /*1d90*/  IMAD R4, R24, 0x4, R16 ;  /* 0x0000000418047824 */ /* 0x000fe200078e0210 */
[----:B------:R-:W0:Y:S01]  /*1da0*/  LDS.64 R6, [R13] ;  /* 0x000000000d067984 */ /* 0x000e220000000a00 */
[----:B------:R-:W-:Y:S01]  /*1db0*/  IMAD.MOV.U32 R11, RZ, RZ, R5 ;  /* 0x000000ffff0b7224 */ /* 0x000fe200078e0005 */
[----:B0-----:R-:W-:Y:S08]  /*1dc0*/  POPC R6, R6 ;  /* 0x0000000600067309 */ /* 0x001ff00000000000 */
[----:B------:R-:W0:Y:S02]  /*1dd0*/  POPC R7, R7 ;  /* 0x0000000700077309 */ /* 0x000e240000000000 */
[----:B0-----:R-:W-:-:S05]  /*1de0*/  IMAD.IADD R0, R6, 0x1, R7 ;  /* 0x0000000106007824 */ /* 0x001fca00078e0207 */
[----:B------:R-:W-:-:S04]  /*1df0*/  ISETP.NE.AND P0, PT, R0, 0x1, PT ;  /* 0x000000010000780c */ /* 0x000fc80003f05270 */
[----:B------:R-:W-:Y:S02]  /*1e00*/  SEL R0, R0, 0xffff, P0 ;  /* 0x0000ffff00007807 */ /* 0x000fe40000000000 */
[----:B------:R-:W-:Y:S02]  /*1e10*/  SEL R9, R9, 0xfffffffd, P0 ;  /* 0xfffffffd09097807 */ /* 0x000fe40000000000 */
[----:B------:R-:W-:Y:S01]  /*1e20*/  ISETP.NE.AND P0, PT, R10, 0x1, PT ;  /* 0x000000010a00780c */ /* 0x000fe20003f05270 */
[----:B------:R1:W-:Y:S04]  /*1e30*/  STS.U8 [R21], R0 ;  /* 0x0000000015007388 */ /* 0x0003e80000000000 */
[----:B------:R1:W-:Y:S08]  /*1e40*/  STS [R4], R9 ;  /* 0x0000000904007388 */ /* 0x0003f00000000800 */
[----:B------:R-:W-:Y:S05]  /*1e50*/  @!P0 BRA `(.L_x_34) ;  /* 0x0000000000348947 */ /* 0x000fea0003800000 */
[C---:B------:R-:W-:Y:S01]  /*1e60*/  IMAD R6, R24.reuse, 0x8, R13 ;  /* 0x0000000818067824 */ /* 0x040fe200078e020d */
[----:B------:R-:W-:Y:S01]  /*1e70*/  IADD3 R11, PT, PT, R5, R24, RZ ;  /* 0x00000018050b7210 */ /* 0x000fe20007ffe0ff */
[----:B------:R-:W-:Y:S02]  /*1e80*/  IMAD R13, R24, 0x4, R4 ;  /* 0x00000004180d7824 */ /* 0x000fe400078e0204 */
[----:B-1----:R-:W-:Y:S02]  /*1e90*/  IMAD.IADD R9, R21, 0x1, R24 ;  /* 0x0000000115097824 */ /* 0x002fe400078e0218 */
[----:B------:R-:W0:Y:S02]  /*1ea0*/  LDS.64 R6, [R6] ;  /* 0x0000000006067984 */ /* 0x000e240000000a00 */
[----:B0-----:R-:W-:Y:S08]  /*1eb0*/  POPC R0, R6 ;  /* 0x0000000600007309 */ /* 0x001ff00000000000 */
[----:B------:R-:W0:Y:S02]  /*1ec0*/  POPC R7, R7 ;  /* 0x0000000700077309 */ /* 0x000e240000000000 */
[----:B0-----:R-:W-:-:S05]  /*1ed0*/  IMAD.IADD R0, R0, 0x1, R7 ;  /* 0x0000000100007824 */ /* 0x001fca00078e0207 */
[----:B------:R-:W-:-:S04]  /*1ee0*/  ISETP.NE.AND P0, PT, R0, 0x1, PT ;  /* 0x000000010000780c */ /* 0x000fc80003f05270 */
[----:B------:R-:W-:Y:S02]  /*1ef0*/  SEL R4, R0, 0xffff, P0 ;  /* 0x0000ffff00047807 */ /* 0x000fe40000000000 */
[----:B------:R-:W-:-:S03]  /*1f00*/  SEL R0, R5, 0xfffffffd, P0 ;  /* 0xfffffffd05007807 */ /* 0x000fc60000000000 */
[----:B------:R2:W-:Y:S04]  /*1f10*/  STS.U8 [R9], R4 ;  /* 0x0000000409007388 */ /* 0x0005e80000000000 */
[----:B------:R2:W-:Y:S02]  /*1f20*/  STS [R13], R0 ;  /* 0x000000000d007388 */ /* 0x0005e40000000800 */
.L_x_34:
[----:B------:R-:W-:Y:S05]  /*1f30*/  BSYNC.RECONVERGENT B0 ;  /* 0x0000000000007941 */ /* 0x000fea0003800200 */
.L_x_33:
[----:B------:R-:W-:Y:S01]  /*1f40*/  ISETP.NE.AND P0, PT, R26, RZ, PT ;  /* 0x000000ff1a00720c */ /* 0x000fe20003f05270 */
[----:B------:R-:W-:-:S12]  /*1f50*/  BSSY.RECONVERGENT B0, `(.L_x_35) ;  /* 0x000003c000007945 */ /* 0x000fd80003800200 */
[----:B------:R-:W-:Y:S05]  /*1f60*/  @!P0 BRA `(.L_x_36) ;  /* 0x0000000000e88947 */ /* 0x000fea0003800000 */
[C---:B------:R-:W-:Y:S02]  /*1f70*/  VIADD R8, R2.reuse, 0xa3bc ;  /* 0x0000a3bc02087836 */ /* 0x040fe40000000000 */
[----:B012---:R-:W-:-:S03]  /*1f80*/  VIADD R0, R2, 0xa8cc ;  /* 0x0000a8cc02007836 */ /* 0x007fc60000000000 */
[C---:B------:R-:W-:Y:S02]  /*1f90*/  LEA R8, R3.reuse, R8, 0x18 ;  /* 0x0000000803087211 */ /* 0x040fe400078ec0ff */
[----:B------:R-:W-:-:S07]  /*1fa0*/  LEA R0, R3, R0, 0x18 ;  /* 0x0000000003007211 */ /* 0x000fce00078ec0ff */
.L_x_37:
[C---:B------:R-:W-:Y:S01]  /*1fb0*/  LEA R7, R11.reuse, UR46, 0x3 ;  /* 0x0000002e0b077c11 */ /* 0x040fe2000f8e18ff */
[----:B------:R-:W-:Y:S02]  /*1fc0*/  IMAD.IADD R13, R8, 0x1, R11 ;  /* 0x00000001080d7824 */ /* 0x000fe400078e020b */
[----:B------:R-:W-:Y:S02]  /*1fd0*/  IMAD R14, R11, 0x4, R0 ;  /* 0x000000040b0e7824 */ /* 0x000fe400078e0200 */
[----:B------:R-:W0:Y:S01]  /*1fe0*/  LDS.64 R4, [R7] ;  /* 0x0000000007047984 */ /* 0x000e220000000a00 */
[C---:B------:R-:W-:Y:S02]  /*1ff0*/  IMAD R15, R24.reuse, 0x8, R7 ;  /* 0x00000008180f7824 */ /* 0x040fe400078e0207 */
[----:B------:R-:W-:Y:S02]  /*2000*/  IMAD.IADD R21, R13, 0x1, R24 ;  /* 0x000000010d157824 */ /* 0x000fe400078e0218 */
[----:B------:R-:W-:Y:S01]  /*2010*/  IMAD R25, R24, 0x4, R14 ;  /* 0x0000000418197824 */ /* 0x000fe200078e020e */
[----:B0-----:R-:W-:Y:S08]  /*2020*/  POPC R4, R4 ;  /* 0x0000000400047309 */ /* 0x001ff00000000000 */
[----:B------:R-:W0:Y:S02]  /*2030*/  POPC R5, R5 ;  /* 0x0000000500057309 */ /* 0x000e240000000000 */
[----:B0-----:R-:W-:-:S05]  /*2040*/  IMAD.IADD R6, R4, 0x1, R5 ;  /* 0x0000000104067824 */ /* 0x001fca00078e0205 */
[----:B------:R-:W-:-:S04]  /*2050*/  ISETP.NE.AND P0, PT, R6, 0x1, PT ;  /* 0x000000010600780c */ /* 0x000fc80003f05270 */
[----:B------:R-:W-:Y:S02]  /*2060*/  SEL R12, R6, 0xffff, P0 ;  /* 0x0000ffff060c7807 */ /* 0x000fe40000000000 */
[----:B------:R-:W-:Y:S01]  /*2070*/  SEL R9, R11, 0xfffffffd, P0 ;  /* 0xfffffffd0b097807 */ /* 0x000fe20000000000 */
[----:B------:R-:W-:Y:S02]  /*2080*/  IMAD.IADD R11, R24, 0x1, R11 ;  /* 0x00000001180b7824 */ /* 0x000fe400078e020b */
[----:B------:R0:W-:Y:S04]  /*2090*/  STS.U8 [R13], R12 ;  /* 0x0000000c0d007388 */ /* 0x0001e80000000000 */
[----:B------:R1:W-:Y:S04]  /*20a0*/  STS [R14], R9 ;  /* 0x000000090e007388 */ /* 0x0003e80000000800 */
[----:B------:R2:W3:Y:S01]  /*20b0*/  LDS.64 R6, [R15] ;  /* 0x000000000f067984 */ /* 0x0004e20000000a00 */
[----:B0-----:R-:W-:-:S02]  /*20c0*/  IMAD.IADD R13, R21, 0x1, R24 ;  /* 0x00000001150d7824 */ /* 0x001fc400078e0218 */
[C---:B-1----:R-:W-:Y:S02]  /*20d0*/  IMAD R9, R24.reuse, 0x8, R15 ;  /* 0x0000000818097824 */ /* 0x042fe400078e020f */
[----:B--2---:R-:W-:Y:S02]  /*20e0*/  IMAD R15, R24, 0x4, R25 ;  /* 0x00000004180f7824 */ /* 0x004fe400078e0219 */
[----:B------:R-:W-:Y:S01]  /*20f0*/  IMAD.IADD R14, R13, 0x1, R24 ;  /* 0x000000010d0e7824 */ /* 0x000fe200078e0218 */
[----:B---3--:R-:W-:Y:S08]  /*2100*/  POPC R6, R6 ;  /* 0x0000000600067309 */ /* 0x008ff00000000000 */
[----:B------:R-:W0:Y:S02]  /*2110*/  POPC R7, R7 ;  /* 0x0000000700077309 */ /* 0x000e240000000000 */
[----:B0-----:R-:W-:-:S05]  /*2120*/  IMAD.IADD R4, R6, 0x1, R7 ;  /* 0x0000000106047824 */ /* 0x001fca00078e0207 */
[----:B------:R-:W-:-:S04]  /*2130*/  ISETP.NE.AND P0, PT, R4, 0x1, PT ;  /* 0x000000010400780c */ /* 0x000fc80003f05270 */
[----:B------:R-:W-:Y:S02]  /*2140*/  SEL R20, R4, 0xffff, P0 ;  /* 0x0000ffff04147807 */ /* 0x000fe40000000000 */
[C---:B------:R-:W-:Y:S01]  /*2150*/  SEL R12, R11.reuse, 0xfffffffd, P0 ;  /* 0xfffffffd0b0c7807 */ /* 0x040fe20000000000 */
[----:B------:R-:W-:Y:S02]  /*2160*/  IMAD.IADD R11, R11, 0x1, R24 ;  /* 0x000000010b0b7824 */ /* 0x000fe400078e0218 */
[----:B------:R0:W-:Y:S04]  /*2170*/  STS.U8 [R21], R20 ;  /* 0x0000001415007388 */ /* 0x0001e80000000000 */
[----:B------:R1:W-:Y:S04]  /*2180*/  STS [R25], R12 ;  /* 0x0000000c19007388 */ /* 0x0003e80000000800 */
[----:B------:R-:W2:Y:S01]  /*2190*/  LDS.64 R4, [R9] ;  /* 0x0000000009047984 */ /* 0x000ea20000000a00 */
[----:B0-----:R-:W-:-:S02]  /*21a0*/  IMAD R20, R24, 0x4, R15 ;  /* 0x0000000418147824 */ /* 0x001fc400078e020f */
[----:B-1----:R-:W-:Y:S01]  /*21b0*/  IMAD R12, R24, 0x8, R9 ;  /* 0x00000008180c7824 */ /* 0x002fe200078e0209 */
[----:B--2---:R-:W-:Y:S08]  /*21c0*/  POPC R4, R4 ;  /* 0x0000000400047309 */ /* 0x004ff00000000000 */
[----:B------:R-:W0:Y:S02]  /*21d0*/  POPC R5, R5 ;  /* 0x0000000500057309 */ /* 0x000e240000000000 */
[----:B0-----:R-:W-:-:S05]  /*21e0*/  IMAD.IADD R6, R4, 0x1, R5 ;  /* 0x0000000104067824 */ /* 0x001fca00078e0205 */
[----:B------:R-:W-:-:S04]  /*21f0*/  ISETP.NE.AND P0, PT, R6, 0x1, PT ;  /* 0x000000010600780c */ /* 0x000fc80003f05270 */
[----:B------:R-:W-:Y:S02]  /*2200*/  SEL R7, R6, 0xffff, P0 ;  /* 0x0000ffff06077807 */ /* 0x000fe40000000000 */
[C---:B------:R-:W-:Y:S01]  /*2210*/  SEL R6, R11.reuse, 0xfffffffd, P0 ;  /* 0xfffffffd0b067807 */ /* 0x040fe20000000000 */
[----:B------:R-:W-:Y:S02]  /*2220*/  IMAD.IADD R11, R11, 0x1, R24 ;  /* 0x000000010b0b7824 */ /* 0x000fe400078e0218 */
[----:B------:R-:W-:Y:S04]  /*2230*/  STS.U8 [R13], R7 ;  /* 0x000000070d007388 */ /* 0x000fe80000000000 */
[----:B------:R-:W-:Y:S04]  /*2240*/  STS [R15], R6 ;  /* 0x000000060f007388 */ /* 0x000fe80000000800 */
[----:B------:R-:W0:Y:S02]  /*2250*/  LDS.64 R4, [R12] ;  /* 0x000000000c047984 */ /* 0x000e240000000a00 */
[----:B0-----:R-:W-:Y:S08]  /*2260*/  POPC R4, R4 ;  /* 0x0000000400047309 */ /* 0x001ff00000000000 */
[----:B------:R-:W0:Y:S02]  /*2270*/  POPC R5, R5 ;  /* 0x0000000500057309 */ /* 0x000e240000000000 */
[----:B0-----:R-:W-:-:S05]  /*2280*/  IMAD.IADD R9, R4, 0x1, R5 ;  /* 0x0000000104097824 */ /* 0x001fca00078e0205 */
[----:B------:R-:W-:-:S04]  /*2290*/  ISETP.NE.AND P0, PT, R9, 0x1, PT ;  /* 0x000000010900780c */ /* 0x000fc80003f05270 */
[----:B------:R-:W-:Y:S02]  /*22a0*/  SEL R9, R9, 0xffff, P0 ;  /* 0x0000ffff09097807 */ /* 0x000fe40000000000 */
[C---:B------:R-:W-:Y:S01]  /*22b0*/  SEL R7, R11.reuse, 0xfffffffd, P0 ;  /* 0xfffffffd0b077807 */ /* 0x040fe20000000000 */
[----:B------:R-:W-:Y:S02]  /*22c0*/  IMAD.IADD R11, R11, 0x1, R24 ;  /* 0x000000010b0b7824 */ /* 0x000fe400078e0218 */
[----:B------:R3:W-:Y:S03]  /*22d0*/  STS.U8 [R14], R9 ;  /* 0x000000090e007388 */ /* 0x0007e60000000000 */
[----:B------:R-:W-:Y:S01]  /*22e0*/  ISETP.GE.U32.AND P0, PT, R11, 0x510, PT ;  /* 0x000005100b00780c */ /* 0x000fe20003f06070 */
[----:B------:R3:W-:-:S12]  /*22f0*/  STS [R20], R7 ;  /* 0x0000000714007388 */ /* 0x0007d80000000800 */
[----:B---3--:R-:W-:Y:S05]  /*2300*/  @!P0 BRA `(.L_x_37) ;  /* 0xfffffffc00288947 */ /* 0x008fea000383ffff */
.L_x_36:
[----:B------:R-:W-:Y:S05]  /*2310*/  BSYNC.RECONVERGENT B0 ;  /* 0x0000000000007941 */ /* 0x000fea0003800200 */
.L_x_35:
[----:B012---:R-:W0:Y:S01]  /*2320*/  S2R R0, SR_CgaCtaId ;  /* 0x0000000000007919 */ /* 0x007e220000008800 */
[----:B------:R-:W-:Y:S01]  /*2330*/  BAR.SYNC.DEFER_BLOCKING 0x0 ;  /* 0x0000000000007b1d */ /* 0x000fe20000010000 */
[C---:B------:R-:W-:Y:S02]  /*2340*/  ISETP.GT.U32.AND P0, PT, R23.reuse, 0x10f, PT ;  /* 0x0000010f1700780c */ /* 0x040fe40003f04070 */
[----:B------:R-:W-:-:S03]  /*2350*/  ISETP.GT.U32.AND P3, PT, R23, 0x1ff, PT ;  /* 0x000001ff1700780c */ /* 0x000fc60003f64070 */
[----:B------:R-:W-:Y:S08]  /*2360*/  BSSY.RECONVERGENT B0, `(.L_x_38) ;  /* 0x0000013000007945 */ /* 0x000ff00003800200 */
[----:B------:R-:W-:Y:S05]  /*2370*/  @P0 BRA `(.L_x_39) ;  /* 0x0000000000440947 */ /* 0x000fea0003800000 */
[----:B------:R-:W-:Y:S02]  /*2380*/  VIADD R4, R2, 0xa3bc ;  /* 0x0000a3bc02047836 */ /* 0x000fe40000000000 */
[----:B------:R-:W-:-:S03]  /*2390*/  IMAD.MOV.U32 R5, RZ, RZ, R23 ;  /* 0x000000ffff057224 */ /* 0x000fc600078e0017 */
[----:B------:R-:W-:-:S07]  /*23a0*/  LEA R8, R3, R4, 0x18 ;  /* 0x0000000403087211 */ /* 0x000fce00078ec0ff */
.L_x_40:
[----:B------:R-:W-:-:S05]  /*23b0*/  IMAD.IADD R6, R8, 0x1, R5 ;  /* 0x0000000108067824 */ /* 0x000fca00078e0205 */
[----:B------:R-:W-:Y:S04]  /*23c0*/  LDS.U8 R7, [R6+0x400] ;  /* 0x0004000006077984 */ /* 0x000fe80000000000 */
[----:B------:R-:W1:Y:S02]  /*23d0*/  LDS.U8 R3, [R6] ;  /* 0x0000000006037984 */ /* 0x000e640000000000 */
[----:B-1----:R-:W-:-:S13]  /*23e0*/  ISETP.GT.U32.AND P0, PT, R7, R3, PT ;  /* 0x000000030700720c */ /* 0x002fda0003f04070 */
[----:B------:R-:W1:Y:S01]  /*23f0*/  @!P0 S2R R4, SR_CgaCtaId ;  /* 0x0000000000048919 */ /* 0x000e620000008800 */
[----:B------:R-:W-:-:S04]  /*2400*/  @!P0 IADD3 R3, PT, PT, R2, 0xa8cc, RZ ;  /* 0x0000a8cc02038810 */ /* 0x000fc80007ffe0ff */
[----:B-1----:R-:W-:-:S05]  /*2410*/  @!P0 LEA R4, R4, R3, 0x18 ;  /* 0x0000000304048211 */ /* 0x002fca00078ec0ff */
[----:B------:R-:W-:Y:S02]  /*2420*/  @!P0 IMAD R3, R5, 0x4, R4 ;  /* 0x0000000405038824 */ /* 0x000fe400078e0204 */
[----:B------:R-:W-:-:S03]  /*2430*/  IMAD.IADD R5, R24, 0x1, R5 ;  /* 0x0000000118057824 */ /* 0x000fc600078e0205 */
[----:B------:R-:W1:Y:S04]  /*2440*/  @!P0 LDS R4, [R3+0x1000] ;  /* 0x0010000003048984 */ /* 0x000e680000000800 */
[----:B-1----:R1:W-:Y:S04]  /*2450*/  @!P0 STS [R3], R4 ;  /* 0x0000000403008388 */ /* 0x0023e80000000800 */
[----:B------:R1:W-:Y:S01]  /*2460*/  @!P0 STS.U8 [R6], R7 ;  /* 0x0000000706008388 */ /* 0x0003e20000000000 */
[----:B------:R-:W-:-:S13]  /*2470*/  ISETP.GE.U32.AND P0, PT, R5, 0x110, PT ;  /* 0x000001100500780c */ /* 0x000fda0003f06070 */
[----:B-1----:R-:W-:Y:S05]  /*2480*/  @!P0 BRA `(.L_x_40) ;  /* 0xfffffffc00c88947 */ /* 0x002fea000383ffff */
.L_x_39:
[----:B------:R-:W-:Y:S05]  /*2490*/  BSYNC.RECONVERGENT B0 ;  /* 0x0000000000007941 */ /* 0x000fea0003800200 */
.L_x_38:
[----:B------:R-:W-:Y:S01]  /*24a0*/  BAR.SYNC.DEFER_BLOCKING 0x0 ;  /* 0x0000000000007b1d */ /* 0x000fe20000010000 */
[C---:B------:R-:W-:Y:S02]  /*24b0*/  ISETP.GT.U32.AND P4, PT, R23.reuse, 0xff, PT ;  /* 0x000000ff1700780c */ /* 0x040fe40003f84070 */
[C---:B------:R-:W-:Y:S02]  /*24c0*/  ISETP.GT.U32.AND P0, PT, R23.reuse, 0x7f, PT ;  /* 0x0000007f1700780c */ /* 0x040fe40003f04070 */
[C---:B------:R-:W-:Y:S01]  /*24d0*/  ISETP.GT.U32.AND P1, PT, R23.reuse, 0x3f, PT ;  /* 0x0000003f1700780c */ /* 0x040fe20003f24070 */
[----:B------:R-:W-:Y:S01]  /*24e0*/  BSSY.RECONVERGENT B0, `(.L_x_41) ;  /* 0x0000016000007945 */ /* 0x000fe20003800200 */
[----:B------:R-:W-:-:S03]  /*24f0*/  ISETP.GT.U32.AND P2, PT, R23, 0x1f, PT ;  /* 0x0000001f1700780c */ /* 0x000fc60003f44070 */
[----:B------:R-:W-:Y:S10]  /*2500*/  @P3 BRA `(.L_x_42) ;  /* 0x00000000004c3947 */ /* 0x000ff40003800000 */
[----:B------:R-:W1:Y:S01]  /*2510*/  S2R R5, SR_CgaCtaId ;  /* 0x0000000000057919 */ /* 0x000e620000008800 */
[----:B------:R-:W-:Y:S01]  /*2520*/  MOV R8, 0x400 ;  /* 0x0000040000087802 */ /* 0x000fe20000000f00 */
[----:B------:R-:W-:-:S04]  /*2530*/  IMAD.MOV.U32 R3, RZ, RZ, R23 ;  /* 0x000000ffff037224 */ /* 0x000fc800078e0017 */
[----:B------:R-:W-:-:S05]  /*2540*/  VIADD R2, R8, 0xa3bc ;  /* 0x0000a3bc08027836 */ /* 0x000fca0000000000 */
[----:B-1----:R-:W-:-:S07]  /*2550*/  LEA R6, R5, R2, 0x18 ;  /* 0x0000000205067211 */ /* 0x002fce00078ec0ff */
.L_x_43:
[----:B------:R-:W-:-:S05]  /*2560*/  IMAD.IADD R4, R6, 0x1, R3 ;  /* 0x0000000106047824 */ /* 0x000fca00078e0203 */
[----:B------:R-:W-:Y:S04]  /*2570*/  LDS.U8 R7, [R4+0x200] ;  /* 0x0002000004077984 */ /* 0x000fe80000000000 */
[----:B------:R-:W1:Y:S02]  /*2580*/  LDS.U8 R2, [R4] ;  /* 0x0000000004027984 */ /* 0x000e640000000000 */
[----:B-1----:R-:W-:-:S13]  /*2590*/  ISETP.GT.U32.AND P3, PT, R7, R2, PT ;  /* 0x000000020700720c */ /* 0x002fda0003f64070 */
[----:B------:R-:W1:Y:S01]  /*25a0*/  @!P3 S2R R5, SR_CgaCtaId ;  /* 0x000000000005b919 */ /* 0x000e620000008800 */
[----:B------:R-:W-:-:S05]  /*25b0*/  @!P3 VIADD R2, R8, 0xa8cc ;  /* 0x0000a8cc0802b836 */ /* 0x000fca0000000000 */
        /* <DEDUP_REMOVED lines=8> */
.L_x_42:
[----:B------:R-:W-:Y:S05]  /*2640*/  BSYNC.RECONVERGENT B0 ;  /* 0x0000000000007941 */ /* 0x000fea0003800200 */
.L_x_41:
[----:B------:R-:W-:Y:S01]  /*2650*/  BAR.SYNC.DEFER_BLOCKING 0x0 ;  /* 0x0000000000007b1d */ /* 0x000fe20000010000 */
[----:B------:R-:W-:-:S05]  /*2660*/  ISETP.GT.U32.AND P3, PT, R23, 0xf, PT ;  /* 0x0000000f1700780c */ /* 0x000fca0003f64070 */
[----:B------:R-:W-:Y:S04]  /*2670*/  BSSY.RECONVERGENT B0, `(.L_x_44) ;  /* 0x0000015000007945 */ /* 0x000fe80003800200 */
[----:B------:R-:W-:Y:S05]  /*2680*/  @P4 BRA `(.L_x_45) ;  /* 0x00000000004c4947 */ /* 0x000fea0003800000 */
[----:B------:R-:W1:Y:S01]  /*2690*/  S2R R5, SR_CgaCtaId ;  /* 0x0000000000057919 */ /* 0x000e620000008800 */
[----:B------:R-:W-:Y:S01]  /*26a0*/  MOV R8, 0x400 ;  /* 0x0000040000087802 */ /* 0x000fe20000000f00 */
[----:B------:R-:W-:-:S04]  /*26b0*/  IMAD.MOV.U32 R3, RZ, RZ, R23 ;  /* 0x000000ffff037224 */ /* 0x000fc800078e0017 */
[----:B------:R-:W-:-:S05]  /*26c0*/  VIADD R2, R8, 0xa3bc ;  /* 0x0000a3bc08027836 */ /* 0x000fca0000000000 */
[----:B-1----:R-:W-:-:S07]  /*26d0*/  LEA R6, R5, R2, 0x18 ;  /* 0x0000000205067211 */ /* 0x002fce00078ec0ff */
.L_x_46:
        /* <DEDUP_REMOVED lines=14> */
.L_x_45:
[----:B------:R-:W-:Y:S05]  /*27c0*/  BSYNC.RECONVERGENT B0 ;  /* 0x0000000000007941 */ /* 0x000fea0003800200 */
.L_x_44:
        /* <DEDUP_REMOVED lines=9> */
.L_x_49:
        /* <DEDUP_REMOVED lines=14> */
.L_x_48:
[----:B------:R-:W-:Y:S05]  /*2940*/  BSYNC.RECONVERGENT B0 ;  /* 0x0000000000007941 */ /* 0x000fea0003800200 */
.L_x_47:
        /* <DEDUP_REMOVED lines=9> */
.L_x_52:
[----:B------:R-:W-:-:S05]  /*29e0*/  IMAD.IADD R4, R6, 0x1, R3 ;  /* 0x0000000106047824 */ /* 0x000fca00078e0203 */
[----:B------:R-:W-:Y:S04]  /*29f0*/  LDS.U8 R7, [R4+0x40] ;  /* 0x0000400004077984 */ /* 0x000fe80000000000 */
[----:B------:R-:W1:Y:S02]  /*2a00*/  LDS.U8 R2, [R4] ;  /* 0x0000000004027984 */ /* 0x000e640000000000 */
[----:B-1----:R-:W-:-:S13]  /*2a10*/  ISETP.GT.U32.AND P1, PT, R7, R2, PT ;  /* 0x000000020700720c */ /* 0x002fda0003f24070 */
[----:B------:R-:W1:Y:S01]  /*2a20*/  @!P1 S2R R5, SR_CgaCtaId ;  /* 0x0000000000059919 */ /* 0x000e620000008800 */
[----:B------:R-:W-:-:S05]  /*2a30*/  @!P1 VIADD R2, R8, 0xa8cc ;  /* 0x0000a8cc08029836 */ /* 0x000fca0000000000 */
[----:B-1----:R-:W-:-:S04]  /*2a40*/  @!P1 LEA R2, R5, R2, 0x18 ;  /* 0x0000000205029211 */ /* 0x002fc800078ec0ff */
[----:B------:R-:W-:Y:S01]  /*2a50*/  @!P1 LEA R2, R3, R2, 0x2 ;  /* 0x0000000203029211 */ /* 0x000fe200078e10ff */
[----:B------:R-:W-:-:S04]  /*2a60*/  IMAD.IADD R3, R24, 0x1, R3 ;  /* 0x0000000118037824 */ /* 0x000fc800078e0203 */
[----:B------:R-:W1:Y:S04]  /*2a70*/  @!P1 LDS R5, [R2+0x100] ;  /* 0x0001000002059984 */ /* 0x000e680000000800 */
[----:B-1----:R1:W-:Y:S04]  /*2a80*/  @!P1 STS [R2], R5 ;  /* 0x0000000502009388 */ /* 0x0023e80000000800 */
[----:B------:R1:W-:Y:S01]  /*2a90*/  @!P1 STS.U8 [R4], R7 ;  /* 0x0000000704009388 */ /* 0x0003e20000000000 */
[----:B------:R-:W-:-:S13]  /*2aa0*/  ISETP.GE.U32.AND P1, PT, R3, 0x40, PT ;  /* 0x000000400300780c */ /* 0x000fda0003f26070 */
[----:B-1----:R-:W-:Y:S05]  /*2ab0*/  @!P1 BRA `(.L_x_52) ;  /* 0xfffffffc00c89947 */ /* 0x002fea000383ffff */
.L_x_51:
[----:B------:R-:W-:Y:S05]  /*2ac0*/  BSYNC.RECONVERGENT B0 ;  /* 0x0000000000007941 */ /* 0x000fea0003800200 */
.L_x_50:
[----:B------:R-:W-:Y:S01]  /*2ad0*/  MOV R3, 0x400 ;  /* 0x0000040000037802 */ /* 0x000fe20000000f00 */
[----:B------:R-:W-:Y:S01]  /*2ae0*/  BAR.SYNC.DEFER_BLOCKING 0x0 ;  /* 0x0000000000007b1d */ /* 0x000fe20000010000 */
[----:B------:R-:W-:Y:S02]  /*2af0*/  ISETP.GT.U32.AND P1, PT, R23, 0x1, PT ;  /* 0x000000011700780c */ /* 0x000fe40003f24070 */
[----:B0-----:R-:W-:-:S03]  /*2b00*/  LEA R2, R0, R3, 0x18 ;  /* 0x0000000300027211 */ /* 0x001fc600078ec0ff */
[----:B------:R-:W-:Y:S04]  /*2b10*/  BSSY.RECONVERGENT B0, `(.L_x_53) ;  /* 0x0000015000007945 */ /* 0x000fe80003800200 */
[----:B------:R-:W-:Y:S05]  /*2b20*/  @P2 BRA `(.L_x_54) ;  /* 0x00000000004c2947 */ /* 0x000fea0003800000 */
[----:B------:R-:W0:Y:S01]  /*2b30*/  S2R R7, SR_CgaCtaId ;  /* 0x0000000000077919 */ /* 0x000e220000008800 */
[----:B------:R-:W-:Y:S01]  /*2b40*/  MOV R11, 0x400 ;  /* 0x00000400000b7802 */ /* 0x000fe20000000f00 */
[----:B------:R-:W-:-:S04]  /*2b50*/  IMAD.MOV.U32 R5, RZ, RZ, R23 ;  /* 0x000000ffff057224 */ /* 0x000fc800078e0017 */
[----:B------:R-:W-:-:S05]  /*2b60*/  VIADD R4, R11, 0xa3bc ;  /* 0x0000a3bc0b047836 */ /* 0x000fca0000000000 */
[----:B0-----:R-:W-:-:S07]  /*2b70*/  LEA R8, R7, R4, 0x18 ;  /* 0x0000000407087211 */ /* 0x001fce00078ec0ff */
.L_x_55:
[----:B------:R-:W-:-:S05]  /*2b80*/  IMAD.IADD R6, R8, 0x1, R5 ;  /* 0x0000000108067824 */ /* 0x000fca00078e0205 */
[----:B------:R-:W-:Y:S04]  /*2b90*/  LDS.U8 R9, [R6+0x20] ;  /* 0x0000200006097984 */ /* 0x000fe80000000000 */
[----:B------:R-:W0:Y:S02]  /*2ba0*/  LDS.U8 R4, [R6] ;  /* 0x0000000006047984 */ /* 0x000e240000000000 */
[----:B0-----:R-:W-:-:S13]  /*2bb0*/  ISETP.GT.U32.AND P2, PT, R9, R4, PT ;  /* 0x000000040900720c */ /* 0x001fda0003f44070 */
[----:B------:R-:W0:Y:S01]  /*2bc0*/  @!P2 S2R R7, SR_CgaCtaId ;  /* 0x000000000007a919 */ /* 0x000e220000008800 */
[----:B------:R-:W-:-:S05]  /*2bd0*/  @!P2 VIADD R4, R11, 0xa8cc ;  /* 0x0000a8cc0b04a836 */ /* 0x000fca0000000000 */
[----:B0-----:R-:W-:-:S05]  /*2be0*/  @!P2 LEA R4, R7, R4, 0x18 ;  /* 0x000000040704a211 */ /* 0x001fca00078ec0ff */
[----:B------:R-:W-:Y:S02]  /*2bf0*/  @!P2 IMAD R4, R5, 0x4, R4 ;  /* 0x000000040504a824 */ /* 0x000fe400078e0204 */
[----:B------:R-:W-:-:S03]  /*2c00*/  IMAD.IADD R5, R24, 0x1, R5 ;  /* 0x0000000118057824 */ /* 0x000fc600078e0205 */
[----:B------:R-:W0:Y:S04]  /*2c10*/  @!P2 LDS R7, [R4+0x80] ;  /* 0x000080000407a984 */ /* 0x000e280000000800 */
[----:B0-----:R0:W-:Y:S04]  /*2c20*/  @!P2 STS [R4], R7 ;  /* 0x000000070400a388 */ /* 0x0011e80000000800 */
[----:B------:R0:W-:Y:S01]  /*2c30*/  @!P2 STS.U8 [R6], R9 ;  /* 0x000000090600a388 */ /* 0x0001e20000000000 */
[----:B------:R-:W-:-:S13]  /*2c40*/  ISETP.GE.U32.AND P2, PT, R5, 0x20, PT ;  /* 0x000000200500780c */ /* 0x000fda0003f46070 */
[----:B0-----:R-:W-:Y:S05]  /*2c50*/  @!P2 BRA `(.L_x_55) ;  /* 0xfffffffc00c8a947 */ /* 0x001fea000383ffff */
.L_x_54:
[----:B------:R-:W-:Y:S05]  /*2c60*/  BSYNC.RECONVERGENT B0 ;  /* 0x0000000000007941 */ /* 0x000fea0003800200 */
.L_x_53:
[----:B------:R-:W-:Y:S06]  /*2c70*/  BAR.SYNC.DEFER_BLOCKING 0x0 ;  /* 0x0000000000007b1d */ /* 0x000fec0000010000 */
[----:B------:R-:W-:Y:S04]  /*2c80*/  BSSY.RECONVERGENT B0, `(.L_x_56) ;  /* 0x0000015000007945 */ /* 0x000fe80003800200 */
[----:B------:R-:W-:Y:S05]  /*2c90*/  @P3 BRA `(.L_x_57) ;  /* 0x00000000004c3947 */ /* 0x000fea0003800000 */
[----:B------:R-:W0:Y:S01]  /*2ca0*/  S2R R7, SR_CgaCtaId ;  /* 0x0000000000077919 */ /* 0x000e220000008800 */
[----:B------:R-:W-:Y:S01]  /*2cb0*/  MOV R11, 0x400 ;  /* 0x00000400000b7802 */ /* 0x000fe20000000f00 */
[----:B------:R-:W-:-:S04]  /*2cc0*/  IMAD.MOV.U32 R5, RZ, RZ, R23 ;  /* 0x000000ffff057224 */ /* 0x000fc800078e0017 */
[----:B------:R-:W-:-:S05]  /*2cd0*/  VIADD R4, R11, 0xa3bc ;  /* 0x0000a3bc0b047836 */ /* 0x000fca0000000000 */
[----:B0-----:R-:W-:-:S07]  /*2ce0*/  LEA R8, R7, R4, 0x18 ;  /* 0x0000000407087211 */ /* 0x001fce00078ec0ff */
.L_x_58:
        /* <DEDUP_REMOVED lines=14> */
.L_x_57:
[----:B------:R-:W-:Y:S05]  /*2dd0*/  BSYNC.RECONVERGENT B0 ;  /* 0x0000000000007941 */ /* 0x000fea0003800200 */
.L_x_56:
        /* <DEDUP_REMOVED lines=8> */
.L_x_61:
        /* <DEDUP_REMOVED lines=14> */
.L_x_60:
[----:B------:R-:W-:Y:S05]  /*2f40*/  BSYNC.RECONVERGENT B0 ;  /* 0x0000000000007941 */ /* 0x000fea0003800200 */
.L_x_59:
        /* <DEDUP_REMOVED lines=8> */
.L_x_64:
[----:B------:R-:W-:-:S05]  /*2fd0*/  IMAD.IADD R6, R8, 0x1, R5 ;  /* 0x0000000108067824 */ /* 0x000fca00078e0205 */
[----:B------:R-:W-:Y:S04]  /*2fe0*/  LDS.U8 R9, [R6+0x4] ;  /* 0x0000040006097984 */ /* 0x000fe80000000000 */
[----:B------:R-:W0:Y:S02]  /*2ff0*/  LDS.U8 R4, [R6] ;  /* 0x0000000006047984 */ /* 0x000e240000000000 */
[----:B0-----:R-:W-:-:S13]  /*3000*/  ISETP.GT.U32.AND P0, PT, R9, R4, PT ;  /* 0x000000040900720c */ /* 0x001fda0003f04070 */
[----:B------:R-:W0:Y:S01]  /*3010*/  @!P0 S2R R7, SR_CgaCtaId ;  /* 0x0000000000078919 */ /* 0x000e220000008800 */
[----:B------:R-:W-:-:S05]  /*3020*/  @!P0 VIADD R4, R11, 0xa8cc ;  /* 0x0000a8cc0b048836 */ /* 0x000fca0000000000 */
[----:B0-----:R-:W-:-:S04]  /*3030*/  @!P0 LEA R4, R7, R4, 0x18 ;  /* 0x0000000407048211 */ /* 0x001fc800078ec0ff */
[----:B------:R-:W-:Y:S01]  /*3040*/  @!P0 LEA R4, R5, R4, 0x2 ;  /* 0x0000000405048211 */ /* 0x000fe200078e10ff */
[----:B------:R-:W-:-:S04]  /*3050*/  IMAD.IADD R5, R24, 0x1, R5 ;  /* 0x0000000118057824 */ /* 0x000fc800078e0205 */
[----:B------:R-:W0:Y:S04]  /*3060*/  @!P0 LDS R7, [R4+0x10] ;  /* 0x0000100004078984 */ /* 0x000e280000000800 */
[----:B0-----:R0:W-:Y:S04]  /*3070*/  @!P0 STS [R4], R7 ;  /* 0x0000000704008388 */ /* 0x0011e80000000800 */
[----:B------:R0:W-:Y:S01]  /*3080*/  @!P0 STS.U8 [R6], R9 ;  /* 0x0000000906008388 */ /* 0x0001e20000000000 */
[----:B------:R-:W-:-:S13]  /*3090*/  ISETP.GE.U32.AND P0, PT, R5, 0x4, PT ;  /* 0x000000040500780c */ /* 0x000fda0003f06070 */
[----:B0-----:R-:W-:Y:S05]  /*30a0*/  @!P0 BRA `(.L_x_64) ;  /* 0xfffffffc00c88947 */ /* 0x001fea000383ffff */
.L_x_63:
[----:B------:R-:W-:Y:S05]  /*30b0*/  BSYNC.RECONVERGENT B0 ;  /* 0x0000000000007941 */ /* 0x000fea0003800200 */
.L_x_62:
        /* <DEDUP_REMOVED lines=8> */
.L_x_67:
        /* <DEDUP_REMOVED lines=14> */
.L_x_66:
[----:B------:R-:W-:Y:S05]  /*3220*/  BSYNC.RECONVERGENT B0 ;  /* 0x0000000000007941 */ /* 0x000fea0003800200 */
.L_x_65:
[----:B------:R-:W-:Y:S01]  /*3230*/  BAR.SYNC.DEFER_BLOCKING 0x0 ;  /* 0x0000000000007b1d */ /* 0x000fe20000010000 */
[----:B------:R-:W-:-:S05]  /*3240*/  ISETP.NE.AND P1, PT, R23, RZ, PT ;  /* 0x000000ff1700720c */ /* 0x000fca0003f25270 */
[----:B------:R-:W-:Y:S08]  /*3250*/  BSSY.RECONVERGENT B0, `(.L_x_68) ;  /* 0x000000b000007945 */ /* 0x000ff00003800200 */
[----:B------:R-:W-:Y:S05]  /*3260*/  @P1 BRA `(.L_x_69) ;  /* 0x0000000000241947 */ /* 0x000fea0003800000 */
[----:B------:R-:W0:Y:S01]  /*3270*/  S2UR UR5, SR_CgaCtaId ;  /* 0x00000000000579c3 */ /* 0x000e220000008800 */
[----:B------:R-:W-:Y:S02]  /*3280*/  UMOV UR4, 0x400 ;  /* 0x0000040000047882 */ /* 0x000fe40000000000 */
[----:B0-----:R-:W-:-:S09]  /*3290*/  ULEA UR4, UR5, UR4, 0x18 ;  /* 0x0000000405047291 */ /* 0x001fd2000f8ec0ff */
[----:B------:R-:W-:Y:S04]  /*32a0*/  LDS.U8 R4, [UR4+0xa3bd] ;  /* 0x00a3bd04ff047984 */ /* 0x000fe80008000000 */
[----:B------:R-:W0:Y:S02]  /*32b0*/  LDS.U8 R5, [UR4+0xa3bc] ;  /* 0x00a3bc04ff057984 */ /* 0x000e240008000000 */
[----:B0-----:R-:W-:-:S13]  /*32c0*/  ISETP.GT.U32.AND P0, PT, R4, R5, PT ;  /* 0x000000050400720c */ /* 0x001fda0003f04070 */
[----:B------:R-:W0:Y:S04]  /*32d0*/  @!P0 LDS R5, [UR4+0xa8d0] ;  /* 0x00a8d004ff058984 */ /* 0x000e280008000800 */
[----:B------:R1:W-:Y:S04]  /*32e0*/  @!P0 STS.U8 [UR4+0xa3bc], R4 ;  /* 0x00a3bc04ff008988 */ /* 0x0003e80008000004 */
[----:B0-----:R1:W-:Y:S02]  /*32f0*/  @!P0 STS [UR4+0xa8cc], R5 ;  /* 0x00a8cc05ff008988 */ /* 0x0013e40008000804 */
.L_x_69:
[----:B------:R-:W-:Y:S05]  /*3300*/  BSYNC.RECONVERGENT B0 ;  /* 0x0000000000007941 */ /* 0x000fea0003800200 */
.L_x_68:
[----:B------:R-:W-:Y:S08]  /*3310*/  BAR.SYNC.DEFER_BLOCKING 0x0 ;  /* 0x0000000000007b1d */ /* 0x000ff00000010000 */
[----:B------:R-:W-:Y:S06]  /*3320*/  BAR.SYNC.DEFER_BLOCKING 0x0 ;  /* 0x0000000000007b1d */ /* 0x000fec0000010000 */
[----:B-1----:R-:W0:Y:S02]  /*3330*/  LDS R4, [R2+0xa8cc] ;  /* 0x00a8cc0002047984 */ /* 0x002e240000000800 */
[----:B0-----:R-:W-:-:S13]  /*3340*/  ISETP.NE.AND P0, PT, R4, -0x3, PT ;  /* 0xfffffffd0400780c */ /* 0x001fda0003f05270 */
[----:B------:R-:W-:Y:S05]  /*3350*/  @!P0 BRA `(.L_x_70) ;  /* 0x0000000000288947 */ /* 0x000fea0003800000 */
[----:B------:R-:W-:Y:S02]  /*3360*/  @!P1 VIADD R3, R3, 0xa200 ;  /* 0x0000a20003039836 */ /* 0x000fe40000000000 */
[----:B------:R-:W-:Y:S01]  /*3370*/  IMAD.U32 R2, RZ, RZ, UR40 ;  /* 0x00000028ff027e24 */ /* 0x000fe2000f8e00ff */
[----:B------:R-:W-:Y:S02]  /*3380*/  UIADD3 UR40, UPT, UPT, UR40, 0x1, URZ ;  /* 0x0000000128287890 */ /* 0x000fe4000fffe0ff */
[----:B------:R-:W-:-:S05]  /*3390*/  @!P1 LEA R3, R0, R3, 0x18 ;  /* 0x0000000300039211 */ /* 0x000fca00078ec0ff */
[----:B------:R-:W-:Y:S01]  /*33a0*/  @!P1 IMAD R5, R2, 0x4, R3 ;  /* 0x0000000402059824 */ /* 0x000fe200078e0203 */
[----:B------:R-:W-:-:S04]  /*33b0*/  @!P1 LEA R2, R4, UR46, 0x3 ;  /* 0x0000002e04029c11 */ /* 0x000fc8000f8e18ff */
[----:B------:R-:W-:Y:S04]  /*33c0*/  @!P1 STS [R5], R4 ;  /* 0x0000000405009388 */ /* 0x000fe80000000800 */
[----:B------:R-:W0:Y:S04]  /*33d0*/  @!P1 LDS.64 R2, [R2] ;  /* 0x0000000002029984 */ /* 0x000e280000000a00 */
[----:B0-----:R3:W-:Y:S01]  /*33e0*/  @!P1 STS.64 [UR41], R2 ;  /* 0x00000002ff009988 */ /* 0x0017e20008000a29 */
[----:B------:R-:W-:Y:S05]  /*33f0*/  BRA `(.L_x_71) ;  /* 0xffffffd000f07947 */ /* 0x000fea000383ffff */
.L_x_70:
[----:B------:R-:W-:Y:S01]  /*3400*/  ISETP.NE.AND P0, PT, R10, 0x3, PT ;  /* 0x000000030a00780c */ /* 0x000fe20003f05270 */
[----:B------:R-:W-:Y:S01]  /*3410*/  BSSY.RECONVERGENT B0, `(.L_x_72) ;  /* 0x0000014000007945 */ /* 0x000fe20003800200 */
[----:B------:R-:W-:Y:S02]  /*3420*/  ISETP.GE.U32.AND P1, PT, R22, 0x3, PT ;  /* 0x000000031600780c */ /* 0x000fe40003f26070 */
[----:B------:R-:W-:-:S09]  /*3430*/  ISETP.NE.AND P2, PT, R23, RZ, PT ;  /* 0x000000ff1700720c */ /* 0x000fd20003f45270 */
[----:B------:R-:W-:Y:S05]  /*3440*/  @!P0 BRA `(.L_x_73) ;  /* 0x0000000000408947 */ /* 0x000fea0003800000 */
[----:B------:R-:W0:Y:S01]  /*3450*/  LDC.64 R4, c[0x0][0x388] ;  /* 0x0000e200ff047b82 */ /* 0x000e220000000a00 */
[----:B------:R-:W-:Y:S02]  /*3460*/  VIADD R22, R22, 0x1 ;  /* 0x0000000116167836 */ /* 0x000fe40000000000 */
[----:B------:R-:W-:Y:S02]  /*3470*/  IMAD R3, R23, 0x8, R2 ;  /* 0x0000000817037824 */ /* 0x000fe400078e0202 */
[----:B------:R-:W-:Y:S01]  /*3480*/  IMAD.U32 R0, RZ, RZ, UR40 ;  /* 0x00000028ff007e24 */ /* 0x000fe2000f8e00ff */
[----:B------:R-:W-:-:S03]  /*3490*/  LOP3.LUT R22, R22, 0x3, RZ, 0xc0, !PT ;  /* 0x0000000316167812 */ /* 0x000fc600078ec0ff */
[----:B------:R-:W-:Y:S02]  /*34a0*/  IMAD R3, R0, 0x2880, R3 ;  /* 0x0000288000037824 */ /* 0x000fe400078e0203 */
[----:B------:R-:W-:Y:S02]  /*34b0*/  IMAD.MOV R0, RZ, RZ, -R22 ;  /* 0x000000ffff007224 */ /* 0x000fe400078e0a16 */
[----:B0-----:R-:W-:-:S04]  /*34c0*/  IMAD.WIDE.U32 R4, R23, 0x8, R4 ;  /* 0x0000000817047825 */ /* 0x001fc800078e0004 */
[----:B------:R-:W-:-:S07]  /*34d0*/  IMAD R23, R22, R24, R23 ;  /* 0x0000001816177224 */ /* 0x000fce00078e0217 */
.L_x_74:
[----:B------:R0:W1:Y:S01]  /*34e0*/  LDS.64 R6, [R3] ;  /* 0x0000000003067984 */ /* 0x0000620000000a00 */
[----:B------:R-:W-:-:S05]  /*34f0*/  VIADD R0, R0, 0x1 ;  /* 0x0000000100007836 */ /* 0x000fca0000000000 */
[----:B------:R-:W-:Y:S01]  /*3500*/  ISETP.NE.AND P0, PT, R0, RZ, PT ;  /* 0x000000ff0000720c */ /* 0x000fe20003f05270 */
[C---:B0-----:R-:W-:Y:S01]  /*3510*/  IMAD R3, R24.reuse, 0x8, R3 ;  /* 0x0000000818037824 */ /* 0x041fe200078e0203 */
[----:B-1----:R0:W-:Y:S02]  /*3520*/  STG.E.64 desc[UR36][R4.64], R6 ;  /* 0x0000000604007986 */ /* 0x0021e4000c101b24 */
[----:B0-----:R-:W-:-:S09]  /*3530*/  IMAD.WIDE.U32 R4, R24, 0x8, R4 ;  /* 0x0000000818047825 */ /* 0x001fd200078e0004 */
[----:B------:R-:W-:Y:S05]  /*3540*/  @P0 BRA `(.L_x_74) ;  /* 0xfffffffc00e40947 */ /* 0x000fea000383ffff */
.L_x_73:
[----:B------:R-:W-:Y:S05]  /*3550*/  BSYNC.RECONVERGENT B0 ;  /* 0x0000000000007941 */ /* 0x000fea0003800200 */
.L_x_72:
[----:B------:R-:W-:Y:S04]  /*3560*/  BSSY.RECONVERGENT B0, `(.L_x_75) ;  /* 0x0000020000007945 */ /* 0x000fe80003800200 */
[----:B------:R-:W-:Y:S05]  /*3570*/  @!P1 BRA `(.L_x_76) ;  /* 0x0000000000789947 */ /* 0x000fea0003800000 */
[----:B------:R-:W0:Y:S01]  /*3580*/  LDC.64 R4, c[0x0][0x388] ;  /* 0x0000e200ff047b82 */ /* 0x000e220000000a00 */
[----:B------:R-:W-:Y:S02]  /*3590*/  IMAD R2, R23, 0x8, R2 ;  /* 0x0000000817027824 */ /* 0x000fe400078e0202 */
[----:B------:R-:W-:Y:S02]  /*35a0*/  IMAD.U32 R29, RZ, RZ, UR40 ;  /* 0x00000028ff1d7e24 */ /* 0x000fe4000f8e00ff */
[C-C-:B------:R-:W-:Y:S02]  /*35b0*/  IMAD R21, R24.reuse, 0x2, R23.reuse ;  /* 0x0000000218157824 */ /* 0x140fe400078e0217 */
[----:B------:R-:W-:Y:S02]  /*35c0*/  IMAD R29, R29, 0x2880, R2 ;  /* 0x000028801d1d7824 */ /* 0x000fe400078e0202 */
[----:B------:R-:W-:Y:S02]  /*35d0*/  IMAD R25, R24, 0x3, R23 ;  /* 0x0000000318197824 */ /* 0x000fe400078e0217 */
[----:B------:R-:W-:-:S07]  /*35e0*/  IMAD.IADD R27, R23, 0x1, R24 ;  /* 0x00000001171b7824 */ /* 0x000fce00078e0218 */
.L_x_77:
[C-C-:B-1----:R-:W-:Y:S01]  /*35f0*/  IMAD R6, R24.reuse, 0x8, R29.reuse ;  /* 0x0000000818067824 */ /* 0x142fe200078e021d */
[----:B------:R1:W2:Y:S01]  /*3600*/  LDS.64 R2, [R29] ;  /* 0x000000001d027984 */ /* 0x0002a20000000a00 */
[C-C-:B------:R-:W-:Y:S02]  /*3610*/  IMAD R8, R24.reuse, 0x10, R29.reuse ;  /* 0x0000001018087824 */ /* 0x140fe400078e021d */
[C---:B------:R-:W-:Y:S02]  /*3620*/  IMAD R10, R24.reuse, 0x18, R29 ;  /* 0x00000018180a7824 */ /* 0x040fe400078e021d */
[----:B------:R-:W3:Y:S01]  /*3630*/  LDS.64 R6, [R6] ;  /* 0x0000000006067984 */ /* 0x000ee20000000a00 */
[----:B0-----:R-:W-:Y:S01]  /*3640*/  IMAD.WIDE.U32 R12, R23, 0x8, R4 ;  /* 0x00000008170c7825 */ /* 0x001fe200078e0004 */
[C---:B------:R-:W-:Y:S02]  /*3650*/  IADD3 R23, PT, PT, R24.reuse, R23, R24 ;  /* 0x0000001718177210 */ /* 0x040fe40007ffe018 */
[----:B------:R-:W0:Y:S01]  /*3660*/  LDS.64 R8, [R8] ;  /* 0x0000000008087984 */ /* 0x000e220000000a00 */
[----:B------:R-:W-:Y:S01]  /*3670*/  IMAD.WIDE.U32 R14, R27, 0x8, R4 ;  /* 0x000000081b0e7825 */ /* 0x000fe200078e0004 */
[----:B------:R-:W-:-:S02]  /*3680*/  IADD3 R23, PT, PT, R24, R23, R24 ;  /* 0x0000001718177210 */ /* 0x000fc40007ffe018 */
[----:B------:R-:W4:Y:S01]  /*3690*/  LDS.64 R10, [R10] ;  /* 0x000000000a0a7984 */ /* 0x000f220000000a00 */
[----:B------:R-:W-:Y:S01]  /*36a0*/  IMAD.WIDE.U32 R16, R21, 0x8, R4 ;  /* 0x0000000815107825 */ /* 0x000fe200078e0004 */
[----:B------:R-:W-:-:S03]  /*36b0*/  ISETP.GE.U32.AND P0, PT, R23, 0x510, PT ;  /* 0x000005101700780c */ /* 0x000fc60003f06070 */
[----:B------:R-:W-:Y:S01]  /*36c0*/  IMAD.WIDE.U32 R18, R25, 0x8, R4 ;  /* 0x0000000819127825 */ /* 0x000fe200078e0004 */
[----:B------:R-:W-:-:S03]  /*36d0*/  LEA R25, R24, R25, 0x2 ;  /* 0x0000001918197211 */ /* 0x000fc600078e10ff */
[C---:B------:R-:W-:Y:S02]  /*36e0*/  IMAD R21, R24.reuse, 0x4, R21 ;  /* 0x0000000418157824 */ /* 0x040fe400078e0215 */
[C---:B------:R-:W-:Y:S02]  /*36f0*/  IMAD R27, R24.reuse, 0x4, R27 ;  /* 0x00000004181b7824 */ /* 0x040fe400078e021b */
[----:B-1----:R-:W-:Y:S01]  /*3700*/  IMAD R29, R24, 0x20, R29 ;  /* 0x00000020181d7824 */ /* 0x002fe200078e021d */
[----:B--2---:R1:W-:Y:S04]  /*3710*/  STG.E.64 desc[UR36][R12.64], R2 ;  /* 0x000000020c007986 */ /* 0x0043e8000c101b24 */
[----:B---3--:R1:W-:Y:S04]  /*3720*/  STG.E.64 desc[UR36][R14.64], R6 ;  /* 0x000000060e007986 */ /* 0x0083e8000c101b24 */
[----:B0-----:R1:W-:Y:S04]  /*3730*/  STG.E.64 desc[UR36][R16.64], R8 ;  /* 0x0000000810007986 */ /* 0x0013e8000c101b24 */
[----:B----4-:R1:W-:Y:S01]  /*3740*/  STG.E.64 desc[UR36][R18.64], R10 ;  /* 0x0000000a12007986 */ /* 0x0103e2000c101b24 */
[----:B------:R-:W-:Y:S05]  /*3750*/  @!P0 BRA `(.L_x_77) ;  /* 0xfffffffc00a48947 */ /* 0x000fea000383ffff */
.L_x_76:
[----:B------:R-:W-:Y:S05]  /*3760*/  BSYNC.RECONVERGENT B0 ;  /* 0x0000000000007941 */ /* 0x000fea0003800200 */
.L_x_75:
[----:B------:R-:W-:Y:S05]  /*3770*/  @P2 EXIT ;  /* 0x000000000000294d */ /* 0x000fea0003800000 */
[----:B-1----:R-:W0:Y:S01]  /*3780*/  LDC.64 R2, c[0x0][0x390] ;  /* 0x0000e400ff027b82 */ /* 0x002e220000000a00 */
[----:B------:R-:W-:-:S05]  /*3790*/  IMAD.MOV.U32 R5, RZ, RZ, -0x2 ;  /* 0xfffffffeff057424 */ /* 0x000fca00078e00ff */
[----:B0-----:R-:W-:Y:S01]  /*37a0*/  STG.E desc[UR36][R2.64], R5 ;  /* 0x0000000502007986 */ /* 0x001fe2000c101924 */
[----:B------:R-:W-:Y:S05]  /*37b0*/  EXIT ;  /* 0x000000000000794d */ /* 0x000fea0003800000 */
.L_x_32:
[----:B------:R-:W-:Y:S01]  /*37c0*/  ISETP.NE.AND P0, PT, R25, RZ, PT ;  /* 0x000000ff1900720c */ /* 0x000fe20003f05270 */
[----:B------:R-:W-:Y:S01]  /*37d0*/  BSSY.RECONVERGENT B0, `(.L_x_78) ;  /* 0x0000019000007945 */ /* 0x000fe20003800200 */
[----:B------:R-:W-:-:S11]  /*37e0*/  IMAD.MOV.U32 R25, RZ, RZ, R23 ;  /* 0x000000ffff197224 */ /* 0x000fd600078e0017 */
[----:B------:R-:W-:Y:S05]  /*37f0*/  @!P0 BRA `(.L_x_79) ;  /* 0x0000000000588947 */ /* 0x000fea0003800000 */
[----:B------:R-:W0:Y:S01]  /*3800*/  S2UR UR5, SR_CgaCtaId ;  /* 0x00000000000579c3 */ /* 0x000e220000008800 */
[----:B------:R-:W-:Y:S01]  /*3810*/  UMOV UR4, 0x400 ;  /* 0x0000040000047882 */ /* 0x000fe20000000000 */
[----:B------:R-:W-:Y:S01]  /*3820*/  IMAD.MOV.U32 R2, RZ, RZ, 0x8 ;  /* 0x00000008ff027424 */ /* 0x000fe200078e00ff */
[----:B------:R-:W-:Y:S01]  /*3830*/  ISETP.NE.AND P0, PT, R10, RZ, PT ;  /* 0x000000ff0a00720c */ /* 0x000fe20003f05270 */
[----:B------:R-:W-:Y:S02]  /*3840*/  IMAD.MOV.U32 R25, RZ, RZ, R9 ;  /* 0x000000ffff197224 */ /* 0x000fe400078e0009 */
[----:B------:R-:W-:Y:S01]  /*3850*/  IMAD.WIDE.U32 R2, R23, R2, UR38 ;  /* 0x0000002617027e25 */ /* 0x000fe2000f8e0002 */
[----:B0-----:R-:W-:-:S06]  /*3860*/  ULEA UR4, UR5, UR4, 0x18 ;  /* 0x0000000405047291 */ /* 0x001fcc000f8ec0ff */
[----:B------:R-:W-:-:S05]  /*3870*/  LEA R11, R23, UR4, 0x3 ;  /* 0x00000004170b7c11 */ /* 0x000fca000f8e18ff */
[----:B------:R-:W0:Y:S04]  /*3880*/  LDS.64 R6, [R11+0x7980] ;  /* 0x007980000b067984 */ /* 0x000e280000000a00 */
[----:B0-----:R0:W-:Y:S01]  /*3890*/  STG.E.64 desc[UR36][R2.64], R6 ;  /* 0x0000000602007986 */ /* 0x0011e2000c101b24 */
[----:B------:R-:W-:Y:S05]  /*38a0*/  @!P0 BRA `(.L_x_79) ;  /* 0x00000000002c8947 */ /* 0x000fea0003800000 */
[----:B------:R-:W-:Y:S01]  /*38b0*/  ISETP.NE.AND P0, PT, R10, 0x1, PT ;  /* 0x000000010a00780c */ /* 0x000fe20003f05270 */
[C---:B------:R-:W-:Y:S02]  /*38c0*/  IMAD R9, R24.reuse, 0x8, R11 ;  /* 0x0000000818097824 */ /* 0x040fe400078e020b */
[----:B------:R-:W-:-:S04]  /*38d0*/  IMAD.WIDE R10, R24, 0x8, R2 ;  /* 0x00000008180a7825 */ /* 0x000fc800078e0202 */
[----:B------:R-:W-:-:S06]  /*38e0*/  IMAD.MOV.U32 R25, RZ, RZ, R5 ;  /* 0x000000ffff197224 */ /* 0x000fcc00078e0005 */
[C---:B0-----:R-:W-:Y:S02]  /*38f0*/  @P0 IMAD R6, R24.reuse, 0x8, R9 ;  /* 0x0000000818060824 */ /* 0x041fe400078e0209 */
[----:B------:R-:W0:Y:S01]  /*3900*/  LDS.64 R8, [R9+0x7980] ;  /* 0x0079800009087984 */ /* 0x000e220000000a00 */
[----:B------:R-:W-:-:S03]  /*3910*/  @P0 IMAD.WIDE R2, R24, 0x8, R10 ;  /* 0x0000000818020825 */ /* 0x000fc600078e020a */
[----:B------:R-:W1:Y:S01]  /*3920*/  @P0 LDS.64 R6, [R6+0x7980] ;  /* 0x0079800006060984 */ /* 0x000e620000000a00 */
[----:B------:R-:W-:-:S03]  /*3930*/  @P0 IMAD.IADD R25, R5, 0x1, R24 ;  /* 0x0000000105190824 */ /* 0x000fc600078e0218 */
[----:B0-----:R2:W-:Y:S04]  /*3940*/  STG.E.64 desc[UR36][R10.64], R8 ;  /* 0x000000080a007986 */ /* 0x0015e8000c101b24 */
[----:B-1----:R2:W-:Y:S02]  /*3950*/  @P0 STG.E.64 desc[UR36][R2.64], R6 ;  /* 0x0000000602000986 */ /* 0x0025e4000c101b24 */
.L_x_79:
[----:B------:R-:W-:Y:S05]  /*3960*/  BSYNC.RECONVERGENT B0 ;  /* 0x0000000000007941 */ /* 0x000fea0003800200 */
.L_x_78:
[----:B------:R-:W-:Y:S01]  /*3970*/  ISETP.NE.AND P0, PT, R26, RZ, PT ;  /* 0x000000ff1a00720c */ /* 0x000fe20003f05270 */
[----:B------:R-:W-:-:S12]  /*3980*/  BSSY.RECONVERGENT B0, `(.L_x_80) ;  /* 0x000001c000007945 */ /* 0x000fd80003800200 */
[----:B------:R-:W-:Y:S05]  /*3990*/  @!P0 BRA `(.L_x_81) ;  /* 0x0000000000688947 */ /* 0x000fea0003800000 */
.L_x_82:
[----:B----4-:R-:W-:Y:S02]  /*39a0*/  IMAD R21, R25, 0x8, R0 ;  /* 0x0000000819157824 */ /* 0x010fe400078e0200 */
[C---:B--2---:R-:W-:Y:S02]  /*39b0*/  IMAD.IADD R11, R24.reuse, 0x1, R25 ;  /* 0x00000001180b7824 */ /* 0x044fe400078e0219 */
[C---:B0-----:R-:W-:Y:S02]  /*39c0*/  IMAD R3, R24.reuse, 0x8, R21 ;  /* 0x0000000818037824 */ /* 0x041fe400078e0215 */
[----:B------:R-:W0:Y:S01]  /*39d0*/  LDS.64 R20, [R21+0x7980] ;  /* 0x0079800015147984 */ /* 0x000e220000000a00 */
[----:B------:R-:W-:Y:S02]  /*39e0*/  IMAD.IADD R13, R11, 0x1, R24 ;  /* 0x000000010b0d7824 */ /* 0x000fe400078e0218 */
[----:B------:R-:W-:Y:S02]  /*39f0*/  IMAD R5, R24, 0x8, R3 ;  /* 0x0000000818057824 */ /* 0x000fe400078e0203 */
[----:B------:R-:W1:Y:S01]  /*3a00*/  LDS.64 R2, [R3+0x7980] ;  /* 0x0079800003027984 */ /* 0x000e620000000a00 */
[----:B------:R-:W-:-:S02]  /*3a10*/  IMAD.MOV.U32 R8, RZ, RZ, 0x8 ;  /* 0x00000008ff087424 */ /* 0x000fc400078e00ff */
[----:B------:R-:W-:Y:S02]  /*3a20*/  IMAD R6, R24, 0x8, R5 ;  /* 0x0000000818067824 */ /* 0x000fe400078e0205 */
[----:B------:R-:W2:Y:S01]  /*3a30*/  LDS.64 R4, [R5+0x7980] ;  /* 0x0079800005047984 */ /* 0x000ea20000000a00 */
[----:B------:R-:W-:Y:S02]  /*3a40*/  IMAD.MOV.U32 R10, RZ, RZ, 0x8 ;  /* 0x00000008ff0a7424 */ /* 0x000fe400078e00ff */
[----:B------:R-:W-:Y:S01]  /*3a50*/  IMAD.MOV.U32 R12, RZ, RZ, 0x8 ;  /* 0x00000008ff0c7424 */ /* 0x000fe200078e00ff */
[----:B------:R-:W3:Y:S01]  /*3a60*/  LDS.64 R6, [R6+0x7980] ;  /* 0x0079800006067984 */ /* 0x000ee20000000a00 */
[----:B------:R-:W-:Y:S02]  /*3a70*/  IMAD.MOV.U32 R14, RZ, RZ, 0x8 ;  /* 0x00000008ff0e7424 */ /* 0x000fe400078e00ff */
[----:B------:R-:W-:Y:S02]  /*3a80*/  IMAD.IADD R27, R13, 0x1, R24 ;  /* 0x000000010d1b7824 */ /* 0x000fe400078e0218 */
[----:B------:R-:W-:-:S04]  /*3a90*/  IMAD.WIDE.U32 R8, R25, R8, UR38 ;  /* 0x0000002619087e25 */ /* 0x000fc8000f8e0008 */
[----:B------:R-:W-:-:S04]  /*3aa0*/  IMAD.WIDE.U32 R10, R11, R10, UR38 ;  /* 0x000000260b0a7e25 */ /* 0x000fc8000f8e000a */
[----:B------:R-:W-:-:S04]  /*3ab0*/  IMAD.WIDE.U32 R12, R13, R12, UR38 ;  /* 0x000000260d0c7e25 */ /* 0x000fc8000f8e000c */
[----:B------:R-:W-:-:S04]  /*3ac0*/  IMAD.WIDE.U32 R14, R27, R14, UR38 ;  /* 0x000000261b0e7e25 */ /* 0x000fc8000f8e000e */
[----:B------:R-:W-:Y:S01]  /*3ad0*/  IMAD.IADD R25, R27, 0x1, R24 ;  /* 0x000000011b197824 */ /* 0x000fe200078e0218 */
[----:B0-----:R4:W-:Y:S04]  /*3ae0*/  STG.E.64 desc[UR36][R8.64], R20 ;  /* 0x0000001408007986 */ /* 0x0019e8000c101b24 */
[----:B------:R-:W-:Y:S01]  /*3af0*/  ISETP.GE.U32.AND P0, PT, R25, 0x510, PT ;  /* 0x000005101900780c */ /* 0x000fe20003f06070 */
[----:B-1----:R4:W-:Y:S04]  /*3b00*/  STG.E.64 desc[UR36][R10.64], R2 ;  /* 0x000000020a007986 */ /* 0x0029e8000c101b24 */
[----:B--2---:R4:W-:Y:S04]  /*3b10*/  STG.E.64 desc[UR36][R12.64], R4 ;  /* 0x000000040c007986 */ /* 0x0049e8000c101b24 */
[----:B---3--:R4:W-:Y:S04]  /*3b20*/  STG.E.64 desc[UR36][R14.64], R6 ;  /* 0x000000060e007986 */ /* 0x0089e8000c101b24 */
[----:B------:R-:W-:Y:S05]  /*3b30*/  @!P0 BRA `(.L_x_82) ;  /* 0xfffffffc00988947 */ /* 0x000fea000383ffff */
.L_x_81:
[----:B------:R-:W-:Y:S05]  /*3b40*/  BSYNC.RECONVERGENT B0 ;  /* 0x0000000000007941 */ /* 0x000fea0003800200 */
.L_x_80:
[----:B------:R-:W-:Y:S02]  /*3b50*/  UIADD3 UR38, UP0, UPT, UR38, 0x2880, URZ ;  /* 0x0000288026267890 */ /* 0x000fe4000ff1e0ff */
[----:B------:R-:W-:Y:S02]  /*3b60*/  UIADD3 UR42, UP1, UPT, UR42, 0x2880, URZ ;  /* 0x000028802a2a7890 */ /* 0x000fe4000ff3e0ff */
[----:B------:R-:W-:Y:S02]  /*3b70*/  UIADD3.X UR39, UPT, UPT, URZ, UR39, URZ, UP0, !UPT ;  /* 0x00000027ff277290 */ /* 0x000fe400087fe4ff */
[----:B------:R-:W-:Y:S01]  /*3b80*/  UIADD3.X UR43, UPT, UPT, URZ, UR43, URZ, UP1, !UPT ;  /* 0x0000002bff2b7290 */ /* 0x000fe20008ffe4ff */
[----:B------:R-:W-:Y:S01]  /*3b90*/  UMOV UR40, 0x3 ;  /* 0x0000000300287882 */ /* 0x000fe20000000000 */
[----:B------:R-:W-:Y:S10]  /*3ba0*/  BRA `(.L_x_71) ;  /* 0xffffffcc00047947 */ /* 0x000ff4000383ffff */
.L_x_26:
[----:B------:R-:W-:Y:S01]  /*3bb0*/  ISETP.NE.AND P0, PT, R23, RZ, PT ;  /* 0x000000ff1700720c */ /* 0x000fe20003f05270 */
[----:B------:R-:W-:-:S12]  /*3bc0*/  BSSY.RECONVERGENT B0, `(.L_x_83) ;  /* 0x0000003000007945 */ /* 0x000fd80003800200 */
[----:B------:R-:W-:Y:S05]  /*3bd0*/  @P0 BRA `(.L_x_84) ;  /* 0x0000000000040947 */ /* 0x000fea0003800000 */
[----:B------:R-:W-:Y:S01]  /*3be0*/  STS [UR45+0xa3b8], RZ ;  /* 0x00a3b8ffff007988 */ /* 0x000fe2000800082d */
.L_x_84:
[----:B------:R-:W-:Y:S05]  /*3bf0*/  BSYNC.RECONVERGENT B0 ;  /* 0x0000000000007941 */ /* 0x000fea0003800200 */
.L_x_83:
[----:B------:R-:W-:Y:S05]  /*3c00*/  BRA `(.L_x_71) ;  /* 0xffffffc800ec7947 */ /* 0x000fea000383ffff */
.L_x_13:
[----:B------:R-:W-:Y:S02]  /*3c10*/  UISETP.NE.AND UP0, UPT, UR40, 0x1, UPT ;  /* 0x000000012800788c */ /* 0x000fe4000bf05270 */
[----:B------:R-:W-:-:S07]  /*3c20*/  UIADD3 UR4, UPT, UPT, UR40, -0x1, URZ ;  /* 0xffffffff28047890 */ /* 0x000fce000fffe0ff */
[----:B------:R-:W-:Y:S01]  /*3c30*/  UMOV UR40, UR4 ;  /* 0x0000000400287c82 */ /* 0x000fe20008000000 */
[----:B------:R-:W-:Y:S05]  /*3c40*/  BRA.U.ANY !UP0, `(.L_x_85) ;  /* 0x0000000108047547 */ /* 0x000fea000b900000 */
[----:B------:R-:W-:Y:S05]  /*3c50*/  BRA `(.L_x_71) ;  /* 0xffffffc800d87947 */ /* 0x000fea000383ffff */
.L_x_85:
[----:B------:R-:W-:-:S13]  /*3c60*/  ISETP.NE.AND P0, PT, R23, RZ, PT ;  /* 0x000000ff1700720c */ /* 0x000fda0003f05270 */
[----:B------:R-:W-:Y:S05]  /*3c70*/  @P0 EXIT ;  /* 0x000000000000094d */ /* 0x000fea0003800000 */
[----:B------:R-:W0:Y:S08]  /*3c80*/  LDC.64 R4, c[0x0][0x388] ;  /* 0x0000e200ff047b82 */ /* 0x000e300000000a00 */
[----:B------:R-:W1:Y:S01]  /*3c90*/  LDC.64 R2, c[0x0][0x390] ;  /* 0x0000e400ff027b82 */ /* 0x000e620000000a00 */
[----:B0-----:R-:W-:-:S04]  /*3ca0*/  IADD3 R0, P0, PT, -R4, UR42, RZ ;  /* 0x0000002a04007c10 */ /* 0x001fc8000ff1e1ff */
[----:B------:R-:W-:-:S04]  /*3cb0*/  IADD3.X R5, PT, PT, ~R5, UR43, RZ, P0, !PT ;  /* 0x0000002b05057c10 */ /* 0x000fc800087fe5ff */
[----:B------:R-:W-:-:S05]  /*3cc0*/  SHF.R.U64 R0, R0, 0x7, R5 ;  /* 0x0000000700007819 */ /* 0x000fca0000001205 */
[----:B------:R-:W-:-:S05]  /*3cd0*/  IMAD R5, R0, 0x781948b1, RZ ;  /* 0x781948b100057824 */ /* 0x000fca00078e02ff */
[----:B-1----:R-:W-:Y:S01]  /*3ce0*/  STG.E desc[UR36][R2.64], R5 ;  /* 0x0000000502007986 */ /* 0x002fe2000c101924 */
[----:B------:R-:W-:Y:S05]  /*3cf0*/  EXIT ;  /* 0x000000000000794d */ /* 0x000fea0003800000 */
.L_x_86:
        /* <DEDUP_REMOVED lines=16> */
.L_x_687:


//--------------------- .text._Z14FindMinsKernelIyLj6ELj4EEvRAmlmlmlT0_T0_T0_T0__T_RAT1__j --------------------------
	.section	.text._Z14FindMinsKernelIyLj6ELj4EEvRAmlmlmlT0_T0_T0_T0__T_RAT1__j,"ax",@progbits
	.align	128
        .global         _Z14FindMinsKernelIyLj6ELj4EEvRAmlmlmlT0_T0_T0_T0__T_RAT1__j
        .type           _Z14FindMinsKernelIyLj6ELj4EEvRAmlmlmlT0_T0_T0_T0__T_RAT1__j,@function
        .size           _Z14FindMinsKernelIyLj6ELj4EEvRAmlmlmlT0_T0_T0_T0__T_RAT1__j,(.L_x_688 - _Z14FindMinsKernelIyLj6ELj4EEvRAmlmlmlT0_T0_T0_T0__T_RAT1__j)
        .other          _Z14FindMinsKernelIyLj6ELj4EEvRAmlmlmlT0_T0_T0_T0__T_RAT1__j,@"STO_CUDA_ENTRY STV_DEFAULT"
_Z14FindMinsKernelIyLj6ELj4EEvRAmlmlmlT0_T0_T0_T0__T_RAT1__j:
.text._Z14FindMinsKernelIyLj6ELj4EEvRAmlmlmlT0_T0_T0_T0__T_RAT1__j:
        /* <DEDUP_REMOVED lines=10> */
[----:B------:R-:W-:Y:S01]  /*00a0*/  VIMNMX.U32 R5, PT, PT, R0, 0x510, !PT ;  /* 0x0000051000057848 */ /* 0x000fe20007fe0000 */
[----:B0-----:R-:W-:-:S06]  /*00b0*/  VIADD R2, R8, 0xffffffe ;  /* 0x0ffffffe08027836 */ /* 0x001fcc0000000000 */
[----:B------:R0:W1:Y:S02]  /*00c0*/  F2I.FTZ.U32.TRUNC.NTZ R3, R2 ;  /* 0x0000000200037305 */ /* 0x000064000021f000 */
[----:B0-----:R-:W-:Y:S02]  /*00d0*/  IMAD.MOV.U32 R2, RZ, RZ, RZ ;  /* 0x000000ffff027224 */ /* 0x001fe400078e00ff */
[----:B-1----:R-:W-:-:S04]  /*00e0*/  IMAD.MOV R4, RZ, RZ, -R3 ;  /* 0x000000ffff047224 */ /* 0x002fc800078e0a03 */
[----:B------:R-:W-:Y:S01]  /*00f0*/  IMAD R9, R4, R7, RZ ;  /* 0x0000000704097224 */ /* 0x000fe200078e02ff */
[----:B------:R-:W-:-:S03]  /*0100*/  SEL R4, RZ, 0x1, P0 ;  /* 0x00000001ff047807 */ /* 0x000fc60000000000 */
[----:B------:R-:W-:Y:S01]  /*0110*/  IMAD.HI.U32 R3, R3, R9, R2 ;  /* 0x0000000903037227 */ /* 0x000fe200078e0002 */
[----:B------:R-:W-:-:S05]  /*0120*/  IADD3 R0, PT, PT, R5, -R0, -R4 ;  /* 0x8000000005007210 */ /* 0x000fca0007ffe804 */
[----:B------:R-:W-:-:S04]  /*0130*/  IMAD.HI.U32 R3, R3, R0, RZ ;  /* 0x0000000003037227 */ /* 0x000fc800078e00ff */
[----:B------:R-:W-:-:S04]  /*0140*/  IMAD.MOV R2, RZ, RZ, -R3 ;  /* 0x000000ffff027224 */ /* 0x000fc800078e0a03 */
[----:B------:R-:W-:-:S05]  /*0150*/  IMAD R0, R7, R2, R0 ;  /* 0x0000000207007224 */ /* 0x000fca00078e0200 */
[----:B------:R-:W-:-:S13]  /*0160*/  ISETP.GE.U32.AND P0, PT, R0, R7, PT ;  /* 0x000000070000720c */ /* 0x000fda0003f06070 */
[----:B------:R-:W-:Y:S01]  /*0170*/  @P0 IMAD.IADD R0, R0, 0x1, -R7 ;  /* 0x0000000100000824 */ /* 0x000fe200078e0a07 */
[----:B------:R-:W-:-:S04]  /*0180*/  @P0 IADD3 R3, PT, PT, R3, 0x1, RZ ;  /* 0x0000000103030810 */ /* 0x000fc80007ffe0ff */
[----:B------:R-:W-:-:S13]  /*0190*/  ISETP.GE.U32.AND P1, PT, R0, R7, PT ;  /* 0x000000070000720c */ /* 0x000fda0003f26070 */
[----:B------:R-:W-:Y:S01]  /*01a0*/  @P1 VIADD R3, R3, 0x1 ;  /* 0x0000000103031836 */ /* 0x000fe20000000000 */
[----:B------:R-:W-:-:S05]  /*01b0*/  @!P2 LOP3.LUT R3, RZ, R7, RZ, 0x33, !PT ;  /* 0x00000007ff03a212 */ /* 0x000fca00078e33ff */
[----:B------:R-:W-:-:S05]  /*01c0*/  IMAD.IADD R4, R4, 0x1, R3 ;  /* 0x0000000104047824 */ /* 0x000fca00078e0203 */
[C---:B------:R-:W-:Y:S02]  /*01d0*/  LOP3.LUT R0, R4.reuse, 0x3, RZ, 0xc0, !PT ;  /* 0x0000000304007812 */ /* 0x040fe400078ec0ff */
[----:B------:R-:W-:Y:S02]  /*01e0*/  ISETP.GE.U32.AND P0, PT, R4, 0x3, PT ;  /* 0x000000030400780c */ /* 0x000fe40003f06070 */
[----:B------:R-:W-:Y:S01]  /*01f0*/  ISETP.NE.AND P1, PT, R0, 0x3, PT ;  /* 0x000000030000780c */ /* 0x000fe20003f25270 */
[----:B------:R-:W-:-:S12]  /*0200*/  IMAD.MOV.U32 R0, RZ, RZ, R6 ;  /* 0x000000ffff007224 */ /* 0x000fd800078e0006 */
[----:B--2---:R-:W-:Y:S05]  /*0210*/  @!P1 BRA `(.L_x_88) ;  /* 0x00000000008c9947 */ /* 0x004fea0003800000 */
[----:B------:R-:W0:Y:S01]  /*0220*/  S2R R15, SR_CgaCtaId ;  /* 0x00000000000f7919 */ /* 0x000e220000008800 */
[----:B------:R-:W1:Y:S01]  /*0230*/  LDC.64 R2, c[0x0][0x380] ;  /* 0x0000e000ff027b82 */ /* 0x000e620000000a00 */
[----:B------:R-:W-:Y:S01]  /*0240*/  MOV R5, 0x400 ;  /* 0x0000040000057802 */ /* 0x000fe20000000f00 */
[----:B------:R-:W-:Y:S02]  /*0250*/  VIADD R4, R4, 0x1 ;  /* 0x0000000104047836 */ /* 0x000fe40000000000 */
[----:B------:R-:W-:Y:S02]  /*0260*/  IMAD.MOV.U32 R9, RZ, RZ, RZ ;  /* 0x000000ffff097224 */ /* 0x000fe400078e00ff */
[----:B------:R-:W-:Y:S01]  /*0270*/  VIADD R6, R5, 0x1440 ;  /* 0x0000144005067836 */ /* 0x000fe20000000000 */
[----:B------:R-:W-:Y:S02]  /*0280*/  LOP3.LUT R8, R4, 0x3, RZ, 0xc0, !PT ;  /* 0x0000000304087812 */ /* 0x000fe400078ec0ff */
[----:B0-----:R-:W-:-:S02]  /*0290*/  LEA R13, R15, R5, 0x18 ;  /* 0x000000050f0d7211 */ /* 0x001fc400078ec0ff */
[----:B------:R-:W-:Y:S02]  /*02a0*/  LEA R15, R15, R6, 0x18 ;  /* 0x000000060f0f7211 */ /* 0x000fe400078ec0ff */
[----:B------:R-:W-:-:S07]  /*02b0*/  MOV R6, R0 ;  /* 0x0000000000067202 */ /* 0x000fce0000000f00 */
.L_x_89:
[----:B01----:R-:W-:-:S05]  /*02c0*/  IMAD.WIDE.U32 R4, R6, 0x8, R2 ;  /* 0x0000000806047825 */ /* 0x003fca00078e0002 */
[----:B------:R0:W2:Y:S01]  /*02d0*/  LDG.E.64 R18, desc[UR8][R4.64] ;  /* 0x0000000804127981 */ /* 0x0000a2000c1e1b00 */
[----:B------:R-:W-:Y:S02]  /*02e0*/  IMAD.MOV.U32 R14, RZ, RZ, 0xff ;  /* 0x000000ffff0e7424 */ /* 0x000fe400078e00ff */
[C---:B------:R-:W-:Y:S02]  /*02f0*/  IMAD R12, R6.reuse, 0x4, R13 ;  /* 0x00000004060c7824 */ /* 0x040fe400078e020d */
[----:B------:R-:W-:Y:S02]  /*0300*/  IMAD R17, R6, 0x10, R15 ;  /* 0x0000001006117824 */ /* 0x000fe400078e020f */
[----:B------:R-:W-:Y:S01]  /*0310*/  VIADD R9, R9, 0x1 ;  /* 0x0000000109097836 */ /* 0x000fe20000000000 */
[----:B0-----:R-:W-:Y:S01]  /*0320*/  PRMT R5, R14, 0x7610, R5 ;  /* 0x000076100e057816 */ /* 0x001fe20000000005 */
[----:B------:R-:W-:Y:S01]  /*0330*/  IMAD.MOV.U32 R4, RZ, RZ, -0x3 ;  /* 0xfffffffdff047424 */ /* 0x000fe200078e00ff */
[----:B--2---:R-:W-:Y:S08]  /*0340*/  POPC R10, R18 ;  /* 0x00000012000a7309 */ /* 0x004ff00000000000 */
[----:B------:R-:W0:Y:S02]  /*0350*/  POPC R11, R19 ;  /* 0x00000013000b7309 */ /* 0x000e240000000000 */
[----:B0-----:R-:W-:-:S05]  /*0360*/  IMAD.IADD R10, R10, 0x1, R11 ;  /* 0x000000010a0a7824 */ /* 0x001fca00078e020b */
[----:B------:R-:W-:-:S04]  /*0370*/  ISETP.NE.AND P1, PT, R10, 0x1, PT ;  /* 0x000000010a00780c */ /* 0x000fc80003f25270 */
[----:B------:R-:W-:Y:S02]  /*0380*/  SEL R11, R10, 0xffff, P1 ;  /* 0x0000ffff0a0b7807 */ /* 0x000fe40000800000 */
[----:B------:R-:W-:Y:S02]  /*0390*/  SEL R10, R6, 0xfffffffd, P1 ;  /* 0xfffffffd060a7807 */ /* 0x000fe40000800000 */
[----:B------:R-:W-:Y:S01]  /*03a0*/  ISETP.NE.AND P1, PT, R9, R8, PT ;  /* 0x000000080900720c */ /* 0x000fe20003f25270 */
[----:B------:R0:W-:Y:S01]  /*03b0*/  STS.U8 [R12], R11 ;  /* 0x0000000b0c007388 */ /* 0x0001e20000000000 */
[----:B------:R-:W-:-:S03]  /*03c0*/  IADD3 R6, PT, PT, R7, R6, RZ ;  /* 0x0000000607067210 */ /* 0x000fc60007ffe0ff */
[----:B------:R0:W-:Y:S04]  /*03d0*/  STS [R17], R10 ;  /* 0x0000000a11007388 */ /* 0x0001e80000000800 */
[----:B------:R0:W-:Y:S04]  /*03e0*/  STS.U8 [R12+0x1], R5 ;  /* 0x000001050c007388 */ /* 0x0001e80000000000 */
[----:B------:R0:W-:Y:S04]  /*03f0*/  STS [R17+0x4], R4 ;  /* 0x0000040411007388 */ /* 0x0001e80000000800 */
[----:B------:R0:W-:Y:S04]  /*0400*/  STS.U8 [R12+0x2], R5 ;  /* 0x000002050c007388 */ /* 0x0001e80000000000 */
[----:B------:R0:W-:Y:S04]  /*0410*/  STS [R17+0x8], R4 ;  /* 0x0000080411007388 */ /* 0x0001e80000000800 */
[----:B------:R0:W-:Y:S04]  /*0420*/  STS.U8 [R12+0x3], R5 ;  /* 0x000003050c007388 */ /* 0x0001e80000000000 */
[----:B------:R0:W-:Y:S01]  /*0430*/  STS [R17+0xc], R4 ;  /* 0x00000c0411007388 */ /* 0x0001e20000000800 */
[----:B------:R-:W-:Y:S05]  /*0440*/  @P1 BRA `(.L_x_89) ;  /* 0xfffffffc009c1947 */ /* 0x000fea000383ffff */
.L_x_88:
[----:B------:R-:W-:Y:S05]  /*0450*/  BSYNC.RECONVERGENT B0 ;  /* 0x0000000000007941 */ /* 0x000fea0003800200 */
.L_x_87:
[----:B------:R-:W-:Y:S04]  /*0460*/  BSSY.RECONVERGENT B0, `(.L_x_90) ;  /* 0x0000058000007945 */ /* 0x000fe80003800200 */
[----:B------:R-:W-:Y:S05]  /*0470*/  @!P0 BRA `(.L_x_91) ;  /* 0x0000000400588947 */ /* 0x000fea0003800000 */
[----:B0-----:R-:W0:Y:S01]  /*0480*/  S2R R4, SR_CgaCtaId ;  /* 0x0000000000047919 */ /* 0x001e220000008800 */
[----:B------:R-:W1:Y:S01]  /*0490*/  LDC.64 R2, c[0x0][0x380] ;  /* 0x0000e000ff027b82 */ /* 0x000e620000000a00 */
[----:B------:R-:W-:-:S05]  /*04a0*/  MOV R13, 0x400 ;  /* 0x00000400000d7802 */ /* 0x000fca0000000f00 */
[----:B------:R-:W-:Y:S01]  /*04b0*/  VIADD R11, R13, 0x1440 ;  /* 0x000014400d0b7836 */ /* 0x000fe20000000000 */
[----:B0-----:R-:W-:-:S04]  /*04c0*/  LEA R13, R4, R13, 0x18 ;  /* 0x0000000d040d7211 */ /* 0x001fc800078ec0ff */
[----:B------:R-:W-:-:S07]  /*04d0*/  LEA R11, R4, R11, 0x18 ;  /* 0x0000000b040b7211 */ /* 0x000fce00078ec0ff */
.L_x_92:
[----:B-1----:R-:W-:-:S04]  /*04e0*/  IMAD.WIDE.U32 R8, R6, 0x8, R2 ;  /* 0x0000000806087825 */ /* 0x002fc800078e0002 */
[----:B------:R-:W-:Y:S02]  /*04f0*/  IMAD.IADD R10, R7, 0x1, R6 ;  /* 0x00000001070a7824 */ /* 0x000fe400078e0206 */
[----:B------:R-:W2:Y:S02]  /*0500*/  LDG.E.64 R8, desc[UR8][R8.64] ;  /* 0x0000000808087981 */ /* 0x000ea4000c1e1b00 */
[----:B------:R-:W-:-:S04]  /*0510*/  IMAD.WIDE.U32 R14, R10, 0x8, R2 ;  /* 0x000000080a0e7825 */ /* 0x000fc800078e0002 */
[----:B------:R-:W-:Y:S02]  /*0520*/  IMAD.IADD R12, R10, 0x1, R7 ;  /* 0x000000010a0c7824 */ /* 0x000fe400078e0207 */
[----:B------:R-:W3:Y:S02]  /*0530*/  LDG.E.64 R14, desc[UR8][R14.64] ;  /* 0x000000080e0e7981 */ /* 0x000ee4000c1e1b00 */
[----:B------:R-:W-:-:S04]  /*0540*/  IMAD.WIDE.U32 R20, R12, 0x8, R2 ;  /* 0x000000080c147825 */ /* 0x000fc800078e0002 */
[----:B------:R-:W-:Y:S01]  /*0550*/  IMAD.IADD R18, R12, 0x1, R7 ;  /* 0x000000010c127824 */ /* 0x000fe200078e0207 */
[----:B------:R0:W4:Y:S03]  /*0560*/  LDG.E.64 R16, desc[UR8][R20.64] ;  /* 0x0000000814107981 */ /* 0x000126000c1e1b00 */
[----:B------:R-:W-:-:S06]  /*0570*/  IMAD.WIDE.U32 R4, R18, 0x8, R2 ;  /* 0x0000000812047825 */ /* 0x000fcc00078e0002 */
[----:B------:R-:W5:Y:S01]  /*0580*/  LDG.E.64 R4, desc[UR8][R4.64] ;  /* 0x0000000804047981 */ /* 0x000f62000c1e1b00 */
[----:B0-----:R-:W-:Y:S01]  /*0590*/  IMAD R20, R6, 0x4, R13 ;  /* 0x0000000406147824 */ /* 0x001fe200078e020d */
[----:B--2---:R-:W-:Y:S08]  /*05a0*/  POPC R19, R8 ;  /* 0x0000000800137309 */ /* 0x004ff00000000000 */
[----:B------:R-:W0:Y:S08]  /*05b0*/  POPC R22, R9 ;  /* 0x0000000900167309 */ /* 0x000e300000000000 */
[----:B---3--:R-:W-:Y:S08]  /*05c0*/  POPC R23, R14 ;  /* 0x0000000e00177309 */ /* 0x008ff00000000000 */
[----:B------:R-:W1:Y:S01]  /*05d0*/  POPC R24, R15 ;  /* 0x0000000f00187309 */ /* 0x000e620000000000 */
[----:B0-----:R-:W-:-:S07]  /*05e0*/  IMAD.IADD R19, R19, 0x1, R22 ;  /* 0x0000000113137824 */ /* 0x001fce00078e0216 */
[----:B----4-:R-:W-:Y:S01]  /*05f0*/  POPC R16, R16 ;  /* 0x0000001000107309 */ /* 0x010fe20000000000 */
[----:B------:R-:W-:-:S07]  /*0600*/  ISETP.NE.AND P0, PT, R19, 0x1, PT ;  /* 0x000000011300780c */ /* 0x000fce0003f05270 */
[----:B------:R-:W0:Y:S01]  /*0610*/  POPC R17, R17 ;  /* 0x0000001100117309 */ /* 0x000e220000000000 */
[----:B------:R-:W-:Y:S01]  /*0620*/  SEL R21, R19, 0xffff, P0 ;  /* 0x0000ffff13157807 */ /* 0x000fe20000000000 */
[----:B-1----:R-:W-:Y:S01]  /*0630*/  IMAD.IADD R23, R23, 0x1, R24 ;  /* 0x0000000117177824 */ /* 0x002fe200078e0218 */
[C---:B------:R-:W-:Y:S01]  /*0640*/  LEA R19, R6.reuse, R11, 0x4 ;  /* 0x0000000b06137211 */ /* 0x040fe200078e20ff */
[----:B------:R-:W-:Y:S01]  /*0650*/  IMAD.MOV.U32 R9, RZ, RZ, 0xff ;  /* 0x000000ffff097424 */ /* 0x000fe200078e00ff */
[----:B------:R-:W-:-:S03]  /*0660*/  SEL R6, R6, 0xfffffffd, P0 ;  /* 0xfffffffd06067807 */ /* 0x000fc60000000000 */
[----:B-----5:R-:W-:Y:S01]  /*0670*/  POPC R4, R4 ;  /* 0x0000000400047309 */ /* 0x020fe20000000000 */
[----:B------:R-:W-:Y:S01]  /*0680*/  IMAD.MOV.U32 R8, RZ, RZ, -0x3 ;  /* 0xfffffffdff087424 */ /* 0x000fe200078e00ff */
[C---:B------:R-:W-:Y:S01]  /*0690*/  ISETP.NE.AND P0, PT, R23.reuse, 0x1, PT ;  /* 0x000000011700780c */ /* 0x040fe20003f05270 */
[----:B------:R-:W-:Y:S05]  /*06a0*/  STS.U8 [R20], R21 ;  /* 0x0000001514007388 */ /* 0x000fea0000000000 */
[----:B------:R-:W1:Y:S01]  /*06b0*/  POPC R5, R5 ;  /* 0x0000000500057309 */ /* 0x000e620000000000 */
[----:B------:R-:W-:Y:S01]  /*06c0*/  STS [R19], R6 ;  /* 0x0000000613007388 */ /* 0x000fe20000000800 */
[----:B0-----:R-:W-:Y:S01]  /*06d0*/  IMAD.IADD R16, R16, 0x1, R17 ;  /* 0x0000000110107824 */ /* 0x001fe200078e0211 */
[----:B------:R-:W-:Y:S01]  /*06e0*/  SEL R23, R23, 0xffff, P0 ;  /* 0x0000ffff17177807 */ /* 0x000fe20000000000 */
[C---:B------:R-:W-:Y:S01]  /*06f0*/  IMAD R14, R7.reuse, 0x4, R20 ;  /* 0x00000004070e7824 */ /* 0x040fe200078e0214 */
[----:B------:R-:W-:Y:S01]  /*0700*/  STS.U8 [R20+0x1], R9 ;  /* 0x0000010914007388 */ /* 0x000fe20000000000 */
[----:B------:R-:W-:Y:S01]  /*0710*/  IMAD R15, R7, 0x10, R19 ;  /* 0x00000010070f7824 */ /* 0x000fe200078e0213 */
[----:B------:R-:W-:-:S02]  /*0720*/  SEL R10, R10, 0xfffffffd, P0 ;  /* 0xfffffffd0a0a7807 */ /* 0x000fc40000000000 */
[----:B------:R-:W-:Y:S01]  /*0730*/  STS [R19+0x4], R8 ;  /* 0x0000040813007388 */ /* 0x000fe20000000800 */
[----:B------:R-:W-:-:S03]  /*0740*/  ISETP.NE.AND P0, PT, R16, 0x1, PT ;  /* 0x000000011000780c */ /* 0x000fc60003f05270 */
[----:B------:R-:W-:Y:S04]  /*0750*/  STS.U8 [R20+0x2], R9 ;  /* 0x0000020914007388 */ /* 0x000fe80000000000 */
[----:B------:R-:W-:Y:S04]  /*0760*/  STS [R19+0x8], R8 ;  /* 0x0000080813007388 */ /* 0x000fe80000000800 */
[----:B------:R0:W-:Y:S01]  /*0770*/  STS.U8 [R20+0x3], R9 ;  /* 0x0000030914007388 */ /* 0x0001e20000000000 */
[----:B-1----:R-:W-:-:S03]  /*0780*/  IMAD.IADD R4, R4, 0x1, R5 ;  /* 0x0000000104047824 */ /* 0x002fc600078e0205 */
[----:B------:R-:W-:Y:S01]  /*0790*/  STS [R19+0xc], R8 ;  /* 0x00000c0813007388 */ /* 0x000fe20000000800 */
[----:B------:R-:W-:-:S03]  /*07a0*/  SEL R16, R16, 0xffff, P0 ;  /* 0x0000ffff10107807 */ /* 0x000fc60000000000 */
[----:B------:R-:W-:Y:S01]  /*07b0*/  STS.U8 [R14], R23 ;  /* 0x000000170e007388 */ /* 0x000fe20000000000 */
[C---:B------:R-:W-:Y:S01]  /*07c0*/  IMAD R5, R7.reuse, 0x10, R15 ;  /* 0x0000001007057824 */ /* 0x040fe200078e020f */
[----:B0-----:R-:W-:Y:S02]  /*07d0*/  LEA R20, R7, R14, 0x2 ;  /* 0x0000000e07147211 */ /* 0x001fe400078e10ff */
[----:B------:R0:W-:Y:S01]  /*07e0*/  STS [R15], R10 ;  /* 0x0000000a0f007388 */ /* 0x0001e20000000800 */
[----:B------:R-:W-:-:S03]  /*07f0*/  SEL R12, R12, 0xfffffffd, P0 ;  /* 0xfffffffd0c0c7807 */ /* 0x000fc60000000000 */
[----:B------:R2:W-:Y:S04]  /*0800*/  STS.U8 [R14+0x1], R9 ;  /* 0x000001090e007388 */ /* 0x0005e80000000000 */
[----:B------:R2:W-:Y:S01]  /*0810*/  STS [R15+0x4], R8 ;  /* 0x000004080f007388 */ /* 0x0005e20000000800 */
[----:B------:R-:W-:-:S03]  /*0820*/  ISETP.NE.AND P0, PT, R4, 0x1, PT ;  /* 0x000000010400780c */ /* 0x000fc60003f05270 */
[----:B------:R2:W-:Y:S04]  /*0830*/  STS.U8 [R14+0x2], R9 ;  /* 0x000002090e007388 */ /* 0x0005e80000000000 */
[----:B------:R2:W-:Y:S04]  /*0840*/  STS [R15+0x8], R8 ;  /* 0x000008080f007388 */ /* 0x0005e80000000800 */
[----:B------:R2:W-:Y:S04]  /*0850*/  STS.U8 [R14+0x3], R9 ;  /* 0x000003090e007388 */ /* 0x0005e80000000000 */
[----:B------:R2:W-:Y:S01]  /*0860*/  STS [R15+0xc], R8 ;  /* 0x00000c080f007388 */ /* 0x0005e20000000800 */
[----:B------:R-:W-:-:S03]  /*0870*/  IMAD R22, R7, 0x4, R20 ;  /* 0x0000000407167824 */ /* 0x000fc600078e0214 */
[----:B------:R2:W-:Y:S01]  /*0880*/  STS.U8 [R20], R16 ;  /* 0x0000001014007388 */ /* 0x0005e20000000000 */
[----:B0-----:R-:W-:-:S03]  /*0890*/  SEL R10, R4, 0xffff, P0 ;  /* 0x0000ffff040a7807 */ /* 0x001fc60000000000 */
[----:B------:R2:W-:Y:S01]  /*08a0*/  STS [R5], R12 ;  /* 0x0000000c05007388 */ /* 0x0005e20000000800 */
[----:B------:R-:W-:Y:S01]  /*08b0*/  IMAD R17, R7, 0x10, R5 ;  /* 0x0000001007117824 */ /* 0x000fe200078e0205 */
[C---:B------:R-:W-:Y:S02]  /*08c0*/  SEL R4, R18.reuse, 0xfffffffd, P0 ;  /* 0xfffffffd12047807 */ /* 0x040fe40000000000 */
[----:B------:R2:W-:Y:S04]  /*08d0*/  STS.U8 [R20+0x1], R9 ;  /* 0x0000010914007388 */ /* 0x0005e80000000000 */
[----:B------:R2:W-:Y:S04]  /*08e0*/  STS [R5+0x4], R8 ;  /* 0x0000040805007388 */ /* 0x0005e80000000800 */
[----:B------:R2:W-:Y:S04]  /*08f0*/  STS.U8 [R20+0x2], R9 ;  /* 0x0000020914007388 */ /* 0x0005e80000000000 */
[----:B------:R2:W-:Y:S04]  /*0900*/  STS [R5+0x8], R8 ;  /* 0x0000080805007388 */ /* 0x0005e80000000800 */
[----:B------:R2:W-:Y:S04]  /*0910*/  STS.U8 [R20+0x3], R9 ;  /* 0x0000030914007388 */ /* 0x0005e80000000000 */
[----:B------:R2:W-:Y:S04]  /*0920*/  STS [R5+0xc], R8 ;  /* 0x00000c0805007388 */ /* 0x0005e80000000800 */
[----:B------:R2:W-:Y:S04]  /*0930*/  STS.U8 [R22], R10 ;  /* 0x0000000a16007388 */ /* 0x0005e80000000000 */
[----:B------:R2:W-:Y:S04]  /*0940*/  STS [R17], R4 ;  /* 0x0000000411007388 */ /* 0x0005e80000000800 */
[----:B------:R2:W-:Y:S04]  /*0950*/  STS.U8 [R22+0x1], R9 ;  /* 0x0000010916007388 */ /* 0x0005e80000000000 */
[----:B------:R2:W-:Y:S01]  /*0960*/  STS [R17+0x4], R8 ;  /* 0x0000040811007388 */ /* 0x0005e20000000800 */
[----:B------:R-:W-:-:S03]  /*0970*/  IMAD.IADD R6, R18, 0x1, R7 ;  /* 0x0000000112067824 */ /* 0x000fc600078e0207 */
[----:B------:R2:W-:Y:S04]  /*0980*/  STS.U8 [R22+0x2], R9 ;  /* 0x0000020916007388 */ /* 0x0005e80000000000 */
[----:B------:R2:W-:Y:S04]  /*0990*/  STS [R17+0x8], R8 ;  /* 0x0000080811007388 */ /* 0x0005e80000000800 */
[----:B------:R2:W-:Y:S04]  /*09a0*/  STS.U8 [R22+0x3], R9 ;  /* 0x0000030916007388 */ /* 0x0005e80000000000 */
[----:B------:R2:W-:Y:S01]  /*09b0*/  STS [R17+0xc], R8 ;  /* 0x00000c0811007388 */ /* 0x0005e20000000800 */
[----:B------:R-:W-:-:S13]  /*09c0*/  ISETP.GE.U32.AND P0, PT, R6, 0x510, PT ;  /* 0x000005100600780c */ /* 0x000fda0003f06070 */
[----:B--2---:R-:W-:Y:S05]  /*09d0*/  @!P0 BRA `(.L_x_92) ;  /* 0xfffffff800c08947 */ /* 0x004fea000383ffff */
.L_x_91:
[----:B------:R-:W-:Y:S05]  /*09e0*/  BSYNC.RECONVERGENT B0 ;  /* 0x0000000000007941 */ /* 0x000fea0003800200 */
.L_x_90:
[----:B------:R-:W1:Y:S08]  /*09f0*/  S2UR UR5, SR_CgaCtaId ;  /* 0x00000000000579c3 */ /* 0x000e700000008800 */
[----:B------:R-:W-:Y:S01]  /*0a00*/  BAR.SYNC.DEFER_BLOCKING 0x0 ;  /* 0x0000000000007b1d */ /* 0x000fe20000010000 */
[----:B------:R-:W-:-:S05]  /*0a10*/  IMAD.MOV.U32 R2, RZ, RZ, 0x400 ;  /* 0x00000400ff027424 */ /* 0x000fca00078e00ff */
[----:B------:R-:W-:Y:S02]  /*0a20*/  UMOV UR4, 0x400 ;  /* 0x0000040000047882 */ /* 0x000fe40000000000 */
[----:B-1----:R-:W-:-:S12]  /*0a30*/  ULEA UR4, UR5, UR4, 0x18 ;  /* 0x0000000405047291 */ /* 0x002fd8000f8ec0ff */
.L_x_124:
[----:B------:R-:W-:Y:S01]  /*0a40*/  IADD3 R3, PT, PT, -R2, RZ, RZ ;  /* 0x000000ff02037210 */ /* 0x000fe20007ffe1ff */
[----:B------:R-:W-:Y:S03]  /*0a50*/  BSSY.RECONVERGENT B1, `(.L_x_93) ;  /* 0x00000c2000017945 */ /* 0x000fe60003800200 */
[----:B------:R-:W-:-:S04]  /*0a60*/  VIADDMNMX.U32 R3, R3, 0x510, R2, PT ;  /* 0x0000051003037846 */ /* 0x000fc80003800002 */
[----:B------:R-:W-:-:S13]  /*0a70*/  ISETP.GE.U32.AND P0, PT, R0, R3, PT ;  /* 0x000000030000720c */ /* 0x000fda0003f06070 */
[----:B01234-:R-:W-:Y:S05]  /*0a80*/  @P0 BRA `(.L_x_94) ;  /* 0x0000000800f80947 */ /* 0x01ffea0003800000 */
[----:B0-----:R-:W-:-:S07]  /*0a90*/  IMAD.MOV.U32 R4, RZ, RZ, R0 ;  /* 0x000000ffff047224 */ /* 0x001fce00078e0000 */
.L_x_123:
[----:B------:R-:W-:Y:S01]  /*0aa0*/  LEA R5, R4, UR4, 0x2 ;  /* 0x0000000404057c11 */ /* 0x000fe2000f8e10ff */
[----:B------:R-:W-:Y:S04]  /*0ab0*/  BSSY.RECONVERGENT B0, `(.L_x_95) ;  /* 0x00000b8000007945 */ /* 0x000fe80003800200 */
[----:B------:R-:W-:Y:S01]  /*0ac0*/  BSSY.RELIABLE B2, `(.L_x_96) ;  /* 0x000001c000027945 */ /* 0x000fe20003800100 */
[----:B------:R-:W-:Y:S01]  /*0ad0*/  PLOP3.LUT P0, PT, PT, PT, PT, 0x80, 0x8 ;  /* 0x000000000008781c */ /* 0x000fe20003f0f070 */
[----:B------:R-:W-:Y:S01]  /*0ae0*/  IMAD.MOV.U32 R12, RZ, RZ, RZ ;  /* 0x000000ffff0c7224 */ /* 0x000fe200078e00ff */
[----:B---3--:R-:W-:Y:S01]  /*0af0*/  LDS.U8 R9, [R5] ;  /* 0x0000000005097984 */ /* 0x008fe20000000000 */
[--C-:B012-4-:R-:W-:Y:S02]  /*0b00*/  IMAD R6, R2, 0x4, R5.reuse ;  /* 0x0000000402067824 */ /* 0x117fe400078e0205 */
[----:B------:R-:W-:-:S03]  /*0b10*/  IMAD.MOV.U32 R11, RZ, RZ, R5 ;  /* 0x000000ffff0b7224 */ /* 0x000fc600078e0005 */
[----:B------:R-:W0:Y:S02]  /*0b20*/  LDS.U8 R8, [R6] ;  /* 0x0000000006087984 */ /* 0x000e240000000000 */
[C---:B0-----:R-:W-:Y:S02]  /*0b30*/  ISETP.GT.U32.AND P1, PT, R8.reuse, R9, PT ;  /* 0x000000090800720c */ /* 0x041fe40003f24070 */
[----:B------:R-:W-:-:S11]  /*0b40*/  PRMT R10, R8, 0x7610, R10 ;  /* 0x00007610080a7816 */ /* 0x000fd6000000000a */
[----:B------:R-:W-:Y:S05]  /*0b50*/  @!P1 BRA `(.L_x_97) ;  /* 0x0000000000489947 */ /* 0x000fea0003800000 */
[----:B------:R-:W0:Y:S01]  /*0b60*/  LDS.U8 R8, [R5+0x1] ;  /* 0x0000010005087984 */ /* 0x000e220000000000 */
[----:B------:R-:W-:Y:S01]  /*0b70*/  LOP3.LUT R9, R10, 0xffff, RZ, 0xc0, !PT ;  /* 0x0000ffff0a097812 */ /* 0x000fe200078ec0ff */
[----:B------:R-:W-:Y:S02]  /*0b80*/  VIADD R11, R5, 0x1 ;  /* 0x00000001050b7836 */ /* 0x000fe40000000000 */
[----:B------:R-:W-:Y:S01]  /*0b90*/  IMAD.MOV.U32 R12, RZ, RZ, 0x1 ;  /* 0x00000001ff0c7424 */ /* 0x000fe200078e00ff */
[----:B0-----:R-:W-:-:S13]  /*0ba0*/  ISETP.GT.U32.AND P1, PT, R9, R8, PT ;  /* 0x000000080900720c */ /* 0x001fda0003f24070 */
[----:B------:R-:W-:Y:S05]  /*0bb0*/  @!P1 BRA `(.L_x_97) ;  /* 0x0000000000309947 */ /* 0x000fea0003800000 */
[----:B------:R-:W0:Y:S01]  /*0bc0*/  LDS.U8 R8, [R5+0x2] ;  /* 0x0000020005087984 */ /* 0x000e220000000000 */
[----:B------:R-:W-:Y:S01]  /*0bd0*/  IADD3 R11, PT, PT, R5, 0x2, RZ ;  /* 0x00000002050b7810 */ /* 0x000fe20007ffe0ff */
[----:B------:R-:W-:Y:S01]  /*0be0*/  IMAD.MOV.U32 R12, RZ, RZ, 0x2 ;  /* 0x00000002ff0c7424 */ /* 0x000fe200078e00ff */
[----:B0-----:R-:W-:-:S13]  /*0bf0*/  ISETP.GT.U32.AND P1, PT, R9, R8, PT ;  /* 0x000000080900720c */ /* 0x001fda0003f24070 */
[----:B------:R-:W-:Y:S05]  /*0c00*/  @!P1 BRA `(.L_x_97) ;  /* 0x00000000001c9947 */ /* 0x000fea0003800000 */
[----:B------:R-:W0:Y:S02]  /*0c10*/  LDS.U8 R8, [R5+0x3] ;  /* 0x0000030005087984 */ /* 0x000e240000000000 */
[----:B0-----:R-:W-:-:S13]  /*0c20*/  ISETP.GT.U32.AND P0, PT, R9, R8, PT ;  /* 0x000000080900720c */ /* 0x001fda0003f04070 */
[----:B------:R-:W-:Y:S05]  /*0c30*/  @P0 BREAK.RELIABLE B2 ;  /* 0x0000000000020942 */ /* 0x000fea0003800100 */
[----:B------:R-:W-:Y:S05]  /*0c40*/  @P0 BRA `(.L_x_98) ;  /* 0x0000000800780947 */ /* 0x000fea0003800000 */
[----:B------:R-:W-:Y:S01]  /*0c50*/  PLOP3.LUT P0, PT, PT, PT, PT, 0x8, 0x80 ;  /* 0x000000000080781c */ /* 0x000fe20003f0e170 */
[----:B------:R-:W-:Y:S02]  /*0c60*/  VIADD R11, R5, 0x3 ;  /* 0x00000003050b7836 */ /* 0x000fe40000000000 */
[----:B------:R-:W-:-:S10]  /*0c70*/  IMAD.MOV.U32 R12, RZ, RZ, 0x3 ;  /* 0x00000003ff0c7424 */ /* 0x000fd400078e00ff */
.L_x_97:
[----:B------:R-:W-:Y:S05]  /*0c80*/  BSYNC.RELIABLE B2 ;  /* 0x0000000000027941 */ /* 0x000fea0003800100 */
.L_x_96:
[----:B------:R-:W-:Y:S04]  /*0c90*/  BSSY.RECONVERGENT B2, `(.L_x_99) ;  /* 0x0000016000027945 */ /* 0x000fe80003800200 */
[----:B------:R-:W-:Y:S05]  /*0ca0*/  @!P0 BRA `(.L_x_100) ;  /* 0x0000000000508947 */ /* 0x000fea0003800000 */
[----:B------:R-:W0:Y:S01]  /*0cb0*/  S2UR UR6, SR_CgaCtaId ;  /* 0x00000000000679c3 */ /* 0x000e220000008800 */
[----:B------:R-:W-:Y:S01]  /*0cc0*/  UMOV UR5, 0x400 ;  /* 0x0000040000057882 */ /* 0x000fe20000000000 */
[----:B------:R-:W-:Y:S01]  /*0cd0*/  BSSY.RECONVERGENT B3, `(.L_x_101) ;  /* 0x0000010000037945 */ /* 0x000fe20003800200 */
[----:B------:R-:W-:Y:S01]  /*0ce0*/  UIADD3 UR5, UPT, UPT, UR5, 0x1440, URZ ;  /* 0x0000144005057890 */ /* 0x000fe2000fffe0ff */
[----:B------:R-:W-:-:S03]  /*0cf0*/  IMAD.MOV.U32 R9, RZ, RZ, 0x2 ;  /* 0x00000002ff097424 */ /* 0x000fc600078e00ff */
[----:B0-----:R-:W-:-:S06]  /*0d00*/  ULEA UR5, UR6, UR5, 0x18 ;  /* 0x0000000506057291 */ /* 0x001fcc000f8ec0ff */
[----:B------:R-:W-:-:S05]  /*0d10*/  LEA R8, R4, UR5, 0x4 ;  /* 0x0000000504087c11 */ /* 0x000fca000f8e20ff */
[----:B------:R-:W-:-:S07]  /*0d20*/  VIADD R8, R8, 0xc ;  /* 0x0000000c08087836 */ /* 0x000fce0000000000 */
.L_x_102:
[----:B0-----:R-:W0:Y:S01]  /*0d30*/  LDS R13, [R8+-0x4] ;  /* 0xfffffc00080d7984 */ /* 0x001e220000000800 */
[----:B------:R-:W-:Y:S01]  /*0d40*/  IADD3 R14, PT, PT, R5, R9, RZ ;  /* 0x00000009050e7210 */ /* 0x000fe20007ffe0ff */
[----:B------:R-:W-:Y:S01]  /*0d50*/  VIADD R10, R8, 0xfffffffc ;  /* 0xfffffffc080a7836 */ /* 0x000fe20000000000 */
[C---:B------:R-:W-:Y:S01]  /*0d60*/  ISETP.GT.U32.AND P0, PT, R9.reuse, R12, PT ;  /* 0x0000000c0900720c */ /* 0x040fe20003f04070 */
[----:B------:R-:W-:Y:S01]  /*0d70*/  VIADD R9, R9, 0xffffffff ;  /* 0xffffffff09097836 */ /* 0x000fe20000000000 */
[----:B0-----:R0:W-:Y:S04]  /*0d80*/  STS [R8], R13 ;  /* 0x0000000d08007388 */ /* 0x0011e80000000800 */
[----:B------:R-:W1:Y:S01]  /*0d90*/  LDS.U8 R15, [R14] ;  /* 0x000000000e0f7984 */ /* 0x000e620000000000 */
[----:B0-----:R-:W-:-:S03]  /*0da0*/  IMAD.MOV.U32 R8, RZ, RZ, R10 ;  /* 0x000000ffff087224 */ /* 0x001fc600078e000a */
[----:B-1----:R0:W-:Y:S03]  /*0db0*/  STS.U8 [R14+0x1], R15 ;  /* 0x0000010f0e007388 */ /* 0x0021e60000000000 */
[----:B------:R-:W-:Y:S05]  /*0dc0*/  @P0 BRA `(.L_x_102) ;  /* 0xfffffffc00d80947 */ /* 0x000fea000383ffff */
[----:B------:R-:W-:Y:S05]  /*0dd0*/  BSYNC.RECONVERGENT B3 ;  /* 0x0000000000037941 */ /* 0x000fea0003800200 */
.L_x_101:
[----:B------:R1:W2:Y:S02]  /*0de0*/  LDS.U8 R10, [R6] ;  /* 0x00000000060a7984 */ /* 0x0002a40000000000 */
.L_x_100:
[----:B------:R-:W-:Y:S05]  /*0df0*/  BSYNC.RECONVERGENT B2 ;  /* 0x0000000000027941 */ /* 0x000fea0003800200 */
.L_x_99:
[----:B------:R-:W3:Y:S01]  /*0e00*/  S2UR UR6, SR_CgaCtaId ;  /* 0x00000000000679c3 */ /* 0x000ee20000008800 */
[----:B------:R-:W-:Y:S02]  /*0e10*/  UMOV UR5, 0x400 ;  /* 0x0000040000057882 */ /* 0x000fe40000000000 */
[----:B------:R-:W-:-:S04]  /*0e20*/  UIADD3 UR5, UPT, UPT, UR5, 0x1440, URZ ;  /* 0x0000144005057890 */ /* 0x000fc8000fffe0ff */
[----:B---3--:R-:W-:-:S06]  /*0e30*/  ULEA UR5, UR6, UR5, 0x18 ;  /* 0x0000000506057291 */ /* 0x008fcc000f8ec0ff */
[----:B------:R-:W-:-:S05]  /*0e40*/  LEA R9, R4, UR5, 0x4 ;  /* 0x0000000504097c11 */ /* 0x000fca000f8e20ff */
[--C-:B------:R-:W-:Y:S02]  /*0e50*/  IMAD R8, R2, 0x10, R9.reuse ;  /* 0x0000001002087824 */ /* 0x100fe400078e0209 */
[C---:B0-----:R-:W-:Y:S01]  /*0e60*/  IMAD R14, R12.reuse, 0x4, R9 ;  /* 0x000000040c0e7824 */ /* 0x041fe200078e0209 */
[----:B------:R-:W-:Y:S02]  /*0e70*/  IADD3 R12, PT, PT, R12, 0x1, RZ ;  /* 0x000000010c0c7810 */ /* 0x000fe40007ffe0ff */
[----:B------:R-:W0:Y:S02]  /*0e80*/  LDS R13, [R8] ;  /* 0x00000000080d7984 */ /* 0x000e240000000800 */
[----:B------:R-:W-:Y:S02]  /*0e90*/  ISETP.NE.AND P0, PT, R12, 0x4, PT ;  /* 0x000000040c00780c */ /* 0x000fe40003f05270 */
[----:B0-----:R0:W-:Y:S04]  /*0ea0*/  STS [R14], R13 ;  /* 0x0000000d0e007388 */ /* 0x0011e80000000800 */
[----:B--2---:R0:W-:Y:S07]  /*0eb0*/  STS.U8 [R11], R10 ;  /* 0x0000000a0b007388 */ /* 0x0041ee0000000000 */
[----:B------:R-:W-:Y:S05]  /*0ec0*/  @!P0 BRA `(.L_x_98) ;  /* 0x0000000400d88947 */ /* 0x000fea0003800000 */
[----:B0-----:R-:W-:Y:S01]  /*0ed0*/  IMAD.IADD R13, R5, 0x1, R12 ;  /* 0x00000001050d7824 */ /* 0x001fe200078e020c */
[----:B------:R-:W-:Y:S01]  /*0ee0*/  LDS.U8 R10, [R6+0x1] ;  /* 0x00000100060a7984 */ /* 0x000fe20000000000 */
[----:B------:R-:W-:Y:S03]  /*0ef0*/  BSSY.RELIABLE B2, `(.L_x_103) ;  /* 0x0000010000027945 */ /* 0x000fe60003800100 */
[----:B------:R-:W0:Y:S02]  /*0f00*/  LDS.U8 R11, [R13] ;  /* 0x000000000d0b7984 */ /* 0x000e240000000000 */
[----:B0-----:R-:W-:-:S13]  /*0f10*/  ISETP.GT.U32.AND P0, PT, R10, R11, PT ;  /* 0x0000000b0a00720c */ /* 0x001fda0003f04070 */
[----:B------:R-:W-:Y:S05]  /*0f20*/  @!P0 BRA `(.L_x_104) ;  /* 0x0000000000308947 */ /* 0x000fea0003800000 */
[----:B------:R-:W-:Y:S01]  /*0f30*/  BSSY.RELIABLE B3, `(.L_x_104) ;  /* 0x000000b000037945 */ /* 0x000fe20003800100 */
.L_x_105:
[----:B------:R-:W-:-:S05]  /*0f40*/  VIADD R12, R12, 0x1 ;  /* 0x000000010c0c7836 */ /* 0x000fca0000000000 */
[----:B------:R-:W-:-:S13]  /*0f50*/  ISETP.NE.AND P0, PT, R12, 0x4, PT ;  /* 0x000000040c00780c */ /* 0x000fda0003f05270 */
[----:B------:R-:W-:Y:S05]  /*0f60*/  @!P0 BREAK.RELIABLE B3 ;  /* 0x0000000000038942 */ /* 0x000fea0003800100 */
[----:B------:R-:W-:Y:S05]  /*0f70*/  @!P0 BREAK.RELIABLE B2 ;  /* 0x0000000000028942 */ /* 0x000fea0003800100 */
[----:B------:R-:W-:Y:S05]  /*0f80*/  @!P0 BRA `(.L_x_98) ;  /* 0x0000000400a88947 */ /* 0x000fea0003800000 */
[----:B------:R-:W-:Y:S01]  /*0f90*/  IMAD.IADD R13, R5, 0x1, R12 ;  /* 0x00000001050d7824 */ /* 0x000fe200078e020c */
[----:B------:R-:W-:-:S04]  /*0fa0*/  LOP3.LUT R14, R10, 0xffff, RZ, 0xc0, !PT ;  /* 0x0000ffff0a0e7812 */ /* 0x000fc800078ec0ff */
[----:B------:R-:W0:Y:S02]  /*0fb0*/  LDS.U8 R11, [R13] ;  /* 0x000000000d0b7984 */ /* 0x000e240000000000 */
[----:B0-----:R-:W-:-:S13]  /*0fc0*/  ISETP.GT.U32.AND P0, PT, R14, R11, PT ;  /* 0x0000000b0e00720c */ /* 0x001fda0003f04070 */
[----:B------:R-:W-:Y:S05]  /*0fd0*/  @P0 BRA `(.L_x_105) ;  /* 0xfffffffc00d80947 */ /* 0x000fea000383ffff */
[----:B------:R-:W-:Y:S05]  /*0fe0*/  BSYNC.RELIABLE B3 ;  /* 0x0000000000037941 */ /* 0x000fea0003800100 */
.L_x_104:
[----:B------:R-:W-:Y:S05]  /*0ff0*/  BSYNC.RELIABLE B2 ;  /* 0x0000000000027941 */ /* 0x000fea0003800100 */
.L_x_103:
[----:B------:R-:W-:Y:S01]  /*1000*/  ISETP.GT.U32.AND P0, PT, R12, 0x2, PT ;  /* 0x000000020c00780c */ /* 0x000fe20003f04070 */
[----:B------:R-:W-:-:S12]  /*1010*/  BSSY.RECONVERGENT B2, `(.L_x_106) ;  /* 0x000000f000027945 */ /* 0x000fd80003800200 */
[----:B------:R-:W-:Y:S05]  /*1020*/  @P0 BRA `(.L_x_107) ;  /* 0x0000000000340947 */ /* 0x000fea0003800000 */
[----:B------:R-:W-:Y:S01]  /*1030*/  BSSY.RECONVERGENT B3, `(.L_x_108) ;  /* 0x000000b000037945 */ /* 0x000fe20003800200 */
[----:B------:R-:W-:-:S07]  /*1040*/  IMAD.MOV.U32 R10, RZ, RZ, 0x3 ;  /* 0x00000003ff0a7424 */ /* 0x000fce00078e00ff */
.L_x_109:
[C---:B------:R-:W-:Y:S01]  /*1050*/  IMAD R11, R10.reuse, 0x4, R9 ;  /* 0x000000040a0b7824 */ /* 0x040fe200078e0209 */
[----:B0-----:R-:W-:Y:S01]  /*1060*/  IADD3 R15, PT, PT, R5, R10, RZ ;  /* 0x0000000a050f7210 */ /* 0x001fe20007ffe0ff */
[----:B------:R-:W-:-:S03]  /*1070*/  VIADD R10, R10, 0xffffffff ;  /* 0xffffffff0a0a7836 */ /* 0x000fc60000000000 */
[----:B------:R-:W0:Y:S02]  /*1080*/  LDS R14, [R11+-0x4] ;  /* 0xfffffc000b0e7984 */ /* 0x000e240000000800 */
[----:B------:R-:W-:Y:S02]  /*1090*/  ISETP.GT.U32.AND P0, PT, R10, R12, PT ;  /* 0x0000000c0a00720c */ /* 0x000fe40003f04070 */
[----:B0-----:R-:W-:Y:S04]  /*10a0*/  STS [R11], R14 ;  /* 0x0000000e0b007388 */ /* 0x001fe80000000800 */
[----:B------:R-:W0:Y:S04]  /*10b0*/  LDS.U8 R16, [R15+-0x1] ;  /* 0xffffff000f107984 */ /* 0x000e280000000000 */
[----:B0-----:R0:W-:Y:S03]  /*10c0*/  STS.U8 [R15], R16 ;  /* 0x000000100f007388 */ /* 0x0011e60000000000 */
[----:B------:R-:W-:Y:S05]  /*10d0*/  @P0 BRA `(.L_x_109) ;  /* 0xfffffffc00dc0947 */ /* 0x000fea000383ffff */
[----:B------:R-:W-:Y:S05]  /*10e0*/  BSYNC.RECONVERGENT B3 ;  /* 0x0000000000037941 */ /* 0x000fea0003800200 */
.L_x_108:
[----:B------:R2:W3:Y:S02]  /*10f0*/  LDS.U8 R10, [R6+0x1] ;  /* 0x00000100060a7984 */ /* 0x0004e40000000000 */
.L_x_107:
[----:B------:R-:W-:Y:S05]  /*1100*/  BSYNC.RECONVERGENT B2 ;  /* 0x0000000000027941 */ /* 0x000fea0003800200 */
.L_x_106:
[----:B------:R-:W4:Y:S01]  /*1110*/  LDS R11, [R8+0x4] ;  /* 0x00000400080b7984 */ /* 0x000f220000000800 */
[C---:B------:R-:W-:Y:S02]  /*1120*/  IMAD R14, R12.reuse, 0x4, R9 ;  /* 0x000000040c0e7824 */ /* 0x040fe400078e0209 */
[----:B------:R-:W-:-:S05]  /*1130*/  VIADD R12, R12, 0x1 ;  /* 0x000000010c0c7836 */ /* 0x000fca0000000000 */
[----:B------:R-:W-:Y:S01]  /*1140*/  ISETP.NE.AND P0, PT, R12, 0x4, PT ;  /* 0x000000040c00780c */ /* 0x000fe20003f05270 */
[----:B----4-:R4:W-:Y:S04]  /*1150*/  STS [R14], R11 ;  /* 0x0000000b0e007388 */ /* 0x0109e80000000800 */
[----:B---3--:R4:W-:Y:S08]  /*1160*/  STS.U8 [R13], R10 ;  /* 0x0000000a0d007388 */ /* 0x0089f00000000000 */
[----:B------:R-:W-:Y:S05]  /*1170*/  @!P0 BRA `(.L_x_98) ;  /* 0x00000004002c8947 */ /* 0x000fea0003800000 */
[----:B----4-:R-:W-:Y:S01]  /*1180*/  IMAD.IADD R13, R5, 0x1, R12 ;  /* 0x00000001050d7824 */ /* 0x010fe200078e020c */
[----:B------:R-:W-:Y:S01]  /*1190*/  LDS.U8 R10, [R6+0x2] ;  /* 0x00000200060a7984 */ /* 0x000fe20000000000 */
[----:B------:R-:W-:Y:S03]  /*11a0*/  BSSY.RELIABLE B2, `(.L_x_110) ;  /* 0x0000010000027945 */ /* 0x000fe60003800100 */
[----:B------:R-:W3:Y:S02]  /*11b0*/  LDS.U8 R11, [R13] ;  /* 0x000000000d0b7984 */ /* 0x000ee40000000000 */
[----:B---3--:R-:W-:-:S13]  /*11c0*/  ISETP.GT.U32.AND P0, PT, R10, R11, PT ;  /* 0x0000000b0a00720c */ /* 0x008fda0003f04070 */
[----:B------:R-:W-:Y:S05]  /*11d0*/  @!P0 BRA `(.L_x_111) ;  /* 0x0000000000308947 */ /* 0x000fea0003800000 */
[----:B------:R-:W-:Y:S01]  /*11e0*/  BSSY.RELIABLE B3, `(.L_x_111) ;  /* 0x000000b000037945 */ /* 0x000fe20003800100 */
.L_x_112:
[----:B------:R-:W-:-:S05]  /*11f0*/  VIADD R12, R12, 0x1 ;  /* 0x000000010c0c7836 */ /* 0x000fca0000000000 */
[----:B------:R-:W-:-:S13]  /*1200*/  ISETP.NE.AND P0, PT, R12, 0x4, PT ;  /* 0x000000040c00780c */ /* 0x000fda0003f05270 */
[----:B------:R-:W-:Y:S05]  /*1210*/  @!P0 BREAK.RELIABLE B3 ;  /* 0x0000000000038942 */ /* 0x000fea0003800100 */
[----:B------:R-:W-:Y:S05]  /*1220*/  @!P0 BREAK.RELIABLE B2 ;  /* 0x0000000000028942 */ /* 0x000fea0003800100 */
[----:B------:R-:W-:Y:S05]  /*1230*/  @!P0 BRA `(.L_x_98) ;  /* 0x0000000000fc8947 */ /* 0x000fea0003800000 */
[----:B------:R-:W-:Y:S02]  /*1240*/  IADD3 R13, PT, PT, R5, R12, RZ ;  /* 0x0000000c050d7210 */ /* 0x000fe40007ffe0ff */
[----:B------:R-:W-:-:S03]  /*1250*/  LOP3.LUT R14, R10, 0xffff, RZ, 0xc0, !PT ;  /* 0x0000ffff0a0e7812 */ /* 0x000fc600078ec0ff */
[----:B------:R-:W3:Y:S02]  /*1260*/  LDS.U8 R11, [R13] ;  /* 0x000000000d0b7984 */ /* 0x000ee40000000000 */
[----:B---3--:R-:W-:-:S13]  /*1270*/  ISETP.GT.U32.AND P0, PT, R14, R11, PT ;  /* 0x0000000b0e00720c */ /* 0x008fda0003f04070 */
[----:B------:R-:W-:Y:S05]  /*1280*/  @P0 BRA `(.L_x_112) ;  /* 0xfffffffc00d80947 */ /* 0x000fea000383ffff */
[----:B------:R-:W-:Y:S05]  /*1290*/  BSYNC.RELIABLE B3 ;  /* 0x0000000000037941 */ /* 0x000fea0003800100 */
.L_x_111:
[----:B------:R-:W-:Y:S05]  /*12a0*/  BSYNC.RELIABLE B2 ;  /* 0x0000000000027941 */ /* 0x000fea0003800100 */
.L_x_110:
[----:B------:R-:W-:Y:S01]  /*12b0*/  ISETP.GT.U32.AND P0, PT, R12, 0x2, PT ;  /* 0x000000020c00780c */ /* 0x000fe20003f04070 */
[----:B------:R-:W-:-:S12]  /*12c0*/  BSSY.RECONVERGENT B2, `(.L_x_113) ;  /* 0x000000f000027945 */ /* 0x000fd80003800200 */
[----:B------:R-:W-:Y:S05]  /*12d0*/  @P0 BRA `(.L_x_114) ;  /* 0x0000000000340947 */ /* 0x000fea0003800000 */
[----:B------:R-:W-:Y:S01]  /*12e0*/  BSSY.RECONVERGENT B3, `(.L_x_115) ;  /* 0x000000b000037945 */ /* 0x000fe20003800200 */
[----:B------:R-:W-:-:S07]  /*12f0*/  IMAD.MOV.U32 R10, RZ, RZ, 0x3 ;  /* 0x00000003ff0a7424 */ /* 0x000fce00078e00ff */
.L_x_116:
[C---:B------:R-:W-:Y:S02]  /*1300*/  IMAD R11, R10.reuse, 0x4, R9 ;  /* 0x000000040a0b7824 */ /* 0x040fe400078e0209 */
[----:B0--3--:R-:W-:Y:S02]  /*1310*/  IMAD.IADD R15, R5, 0x1, R10 ;  /* 0x00000001050f7824 */ /* 0x009fe400078e020a */
[----:B------:R-:W-:Y:S01]  /*1320*/  VIADD R10, R10, 0xffffffff ;  /* 0xffffffff0a0a7836 */ /* 0x000fe20000000000 */
[----:B------:R-:W0:Y:S04]  /*1330*/  LDS R14, [R11+-0x4] ;  /* 0xfffffc000b0e7984 */ /* 0x000e280000000800 */
[----:B------:R-:W-:Y:S01]  /*1340*/  ISETP.GT.U32.AND P0, PT, R10, R12, PT ;  /* 0x0000000c0a00720c */ /* 0x000fe20003f04070 */
[----:B0-----:R-:W-:Y:S04]  /*1350*/  STS [R11], R14 ;  /* 0x0000000e0b007388 */ /* 0x001fe80000000800 */
[----:B------:R-:W0:Y:S04]  /*1360*/  LDS.U8 R16, [R15+-0x1] ;  /* 0xffffff000f107984 */ /* 0x000e280000000000 */
[----:B0-----:R3:W-:Y:S04]  /*1370*/  STS.U8 [R15], R16 ;  /* 0x000000100f007388 */ /* 0x0017e80000000000 */
[----:B------:R-:W-:Y:S05]  /*1380*/  @P0 BRA `(.L_x_116) ;  /* 0xfffffffc00dc0947 */ /* 0x000fea000383ffff */
[----:B------:R-:W-:Y:S05]  /*1390*/  BSYNC.RECONVERGENT B3 ;  /* 0x0000000000037941 */ /* 0x000fea0003800200 */
.L_x_115:
[----:B------:R4:W0:Y:S02]  /*13a0*/  LDS.U8 R10, [R6+0x2] ;  /* 0x00000200060a7984 */ /* 0x0008240000000000 */
.L_x_114:
[----:B------:R-:W-:Y:S05]  /*13b0*/  BSYNC.RECONVERGENT B2 ;  /* 0x0000000000027941 */ /* 0x000fea0003800200 */
.L_x_113:
[----:B------:R-:W5:Y:S01]  /*13c0*/  LDS R11, [R8+0x8] ;  /* 0x00000800080b7984 */ /* 0x000f620000000800 */
[C---:B------:R-:W-:Y:S01]  /*13d0*/  IMAD R14, R12.reuse, 0x4, R9 ;  /* 0x000000040c0e7824 */ /* 0x040fe200078e0209 */
[----:B------:R-:W-:-:S04]  /*13e0*/  IADD3 R12, PT, PT, R12, 0x1, RZ ;  /* 0x000000010c0c7810 */ /* 0x000fc80007ffe0ff */
[----:B------:R-:W-:Y:S01]  /*13f0*/  ISETP.NE.AND P0, PT, R12, 0x4, PT ;  /* 0x000000040c00780c */ /* 0x000fe20003f05270 */
[----:B-----5:R1:W-:Y:S04]  /*1400*/  STS [R14], R11 ;  /* 0x0000000b0e007388 */ /* 0x0203e80000000800 */
[----:B0-----:R1:W-:Y:S08]  /*1410*/  STS.U8 [R13], R10 ;  /* 0x0000000a0d007388 */ /* 0x0013f00000000000 */
[----:B------:R-:W-:Y:S05]  /*1420*/  @!P0 BRA `(.L_x_98) ;  /* 0x0000000000808947 */ /* 0x000fea0003800000 */
[----:B-1----:R0:W1:Y:S02]  /*1430*/  LDS.U8 R10, [R6+0x3] ;  /* 0x00000300060a7984 */ /* 0x0020640000000000 */
.L_x_118:
[----:B---3--:R-:W-:Y:S01]  /*1440*/  IMAD.IADD R15, R5, 0x1, R12 ;  /* 0x00000001050f7824 */ /* 0x008fe200078e020c */
[----:B-1----:R-:W-:-:S04]  /*1450*/  LOP3.LUT R14, R10, 0xffff, RZ, 0xc0, !PT ;  /* 0x0000ffff0a0e7812 */ /* 0x002fc800078ec0ff */
[----:B------:R-:W1:Y:S02]  /*1460*/  LDS.U8 R11, [R15] ;  /* 0x000000000f0b7984 */ /* 0x000e640000000000 */
[----:B-1----:R-:W-:-:S13]  /*1470*/  ISETP.GT.U32.AND P0, PT, R14, R11, PT ;  /* 0x0000000b0e00720c */ /* 0x002fda0003f04070 */
[----:B------:R-:W-:Y:S05]  /*1480*/  @!P0 BRA `(.L_x_117) ;  /* 0x0000000000108947 */ /* 0x000fea0003800000 */
[----:B------:R-:W-:-:S05]  /*1490*/  VIADD R12, R12, 0x1 ;  /* 0x000000010c0c7836 */ /* 0x000fca0000000000 */
[----:B------:R-:W-:-:S13]  /*14a0*/  ISETP.NE.AND P0, PT, R12, 0x4, PT ;  /* 0x000000040c00780c */ /* 0x000fda0003f05270 */
[----:B------:R-:W-:Y:S05]  /*14b0*/  @P0 BRA `(.L_x_118) ;  /* 0xfffffffc00e00947 */ /* 0x000fea000383ffff */
[----:B------:R-:W-:Y:S05]  /*14c0*/  BRA `(.L_x_98) ;  /* 0x0000000000587947 */ /* 0x000fea0003800000 */
.L_x_117:
[----:B------:R-:W-:Y:S01]  /*14d0*/  ISETP.GT.U32.AND P0, PT, R12, 0x2, PT ;  /* 0x000000020c00780c */ /* 0x000fe20003f04070 */
[----:B------:R-:W-:-:S12]  /*14e0*/  BSSY.RECONVERGENT B2, `(.L_x_119) ;  /* 0x0000010000027945 */ /* 0x000fd80003800200 */
[----:B------:R-:W-:Y:S05]  /*14f0*/  @P0 BRA `(.L_x_120) ;  /* 0x0000000000380947 */ /* 0x000fea0003800000 */
[----:B------:R-:W-:Y:S01]  /*1500*/  BSSY.RECONVERGENT B3, `(.L_x_121) ;  /* 0x000000b000037945 */ /* 0x000fe20003800200 */
[----:B------:R-:W-:-:S07]  /*1510*/  IMAD.MOV.U32 R10, RZ, RZ, 0x3 ;  /* 0x00000003ff0a7424 */ /* 0x000fce00078e00ff */
.L_x_122:
[C---:B------:R-:W-:Y:S02]  /*1520*/  IMAD R11, R10.reuse, 0x4, R9 ;  /* 0x000000040a0b7824 */ /* 0x040fe400078e0209 */
[----:B-1----:R-:W-:Y:S01]  /*1530*/  IMAD.IADD R13, R5, 0x1, R10 ;  /* 0x00000001050d7824 */ /* 0x002fe200078e020a */
[----:B------:R-:W-:Y:S02]  /*1540*/  IADD3 R10, PT, PT, R10, -0x1, RZ ;  /* 0xffffffff0a0a7810 */ /* 0x000fe40007ffe0ff */
[----:B------:R-:W1:Y:S02]  /*1550*/  LDS R14, [R11+-0x4] ;  /* 0xfffffc000b0e7984 */ /* 0x000e640000000800 */
[----:B------:R-:W-:Y:S02]  /*1560*/  ISETP.GT.U32.AND P0, PT, R10, R12, PT ;  /* 0x0000000c0a00720c */ /* 0x000fe40003f04070 */
[----:B-1----:R-:W-:Y:S04]  /*1570*/  STS [R11], R14 ;  /* 0x0000000e0b007388 */ /* 0x002fe80000000800 */
[----:B------:R-:W1:Y:S04]  /*1580*/  LDS.U8 R16, [R13+-0x1] ;  /* 0xffffff000d107984 */ /* 0x000e680000000000 */
[----:B-1----:R1:W-:Y:S03]  /*1590*/  STS.U8 [R13], R16 ;  /* 0x000000100d007388 */ /* 0x0023e60000000000 */
[----:B------:R-:W-:Y:S05]  /*15a0*/  @P0 BRA `(.L_x_122) ;  /* 0xfffffffc00dc0947 */ /* 0x000fea000383ffff */
[----:B------:R-:W-:Y:S05]  /*15b0*/  BSYNC.RECONVERGENT B3 ;  /* 0x0000000000037941 */ /* 0x000fea0003800200 */
.L_x_121:
[----:B0-2-4-:R-:W0:Y:S02]  /*15c0*/  LDS.U8 R6, [R6+0x3] ;  /* 0x0000030006067984 */ /* 0x015e240000000000 */
[----:B0-----:R-:W-:-:S07]  /*15d0*/  PRMT R10, R6, 0x7610, R10 ;  /* 0x00007610060a7816 */ /* 0x001fce000000000a */
.L_x_120:
[----:B------:R-:W-:Y:S05]  /*15e0*/  BSYNC.RECONVERGENT B2 ;  /* 0x0000000000027941 */ /* 0x000fea0003800200 */
.L_x_119:
[----:B------:R-:W3:Y:S01]  /*15f0*/  LDS R8, [R8+0xc] ;  /* 0x00000c0008087984 */ /* 0x000ee20000000800 */
[----:B------:R-:W-:-:S05]  /*1600*/  IMAD R9, R12, 0x4, R9 ;  /* 0x000000040c097824 */ /* 0x000fca00078e0209 */
[----:B---3--:R3:W-:Y:S04]  /*1610*/  STS [R9], R8 ;  /* 0x0000000809007388 */ /* 0x0087e80000000800 */
[----:B------:R3:W-:Y:S02]  /*1620*/  STS.U8 [R15], R10 ;  /* 0x0000000a0f007388 */ /* 0x0007e40000000000 */
.L_x_98:
[----:B------:R-:W-:Y:S05]  /*1630*/  BSYNC.RECONVERGENT B0 ;  /* 0x0000000000007941 */ /* 0x000fea0003800200 */
.L_x_95:
[----:B------:R-:W-:-:S05]  /*1640*/  IMAD.IADD R4, R7, 0x1, R4 ;  /* 0x0000000107047824 */ /* 0x000fca00078e0204 */
[----:B------:R-:W-:-:S13]  /*1650*/  ISETP.GE.U32.AND P0, PT, R4, R3, PT ;  /* 0x000000030400720c */ /* 0x000fda0003f06070 */
[----:B------:R-:W-:Y:S05]  /*1660*/  @!P0 BRA `(.L_x_123) ;  /* 0xfffffff4000c8947 */ /* 0x000fea000383ffff */
.L_x_94:
[----:B------:R-:W-:Y:S05]  /*1670*/  BSYNC.RECONVERGENT B1 ;  /* 0x0000000000017941 */ /* 0x000fea0003800200 */
.L_x_93:
[----:B------:R-:W-:Y:S05]  /*1680*/  WARPSYNC.ALL ;  /* 0x0000000000007948 */ /* 0x000fea0003800000 */
[----:B------:R-:W-:Y:S01]  /*1690*/  BAR.SYNC.DEFER_BLOCKING 0x0 ;  /* 0x0000000000007b1d */ /* 0x000fe20000010000 */
[----:B------:R-:W-:Y:S02]  /*16a0*/  ISETP.GT.U32.AND P0, PT, R2, 0x1, PT ;  /* 0x000000010200780c */ /* 0x000fe40003f04070 */
[----:B------:R-:W-:-:S11]  /*16b0*/  SHF.R.U32.HI R2, RZ, 0x1, R2 ;  /* 0x00000001ff027819 */ /* 0x000fd60000011602 */
[----:B------:R-:W-:Y:S05]  /*16c0*/  @P0 BRA `(.L_x_124) ;  /* 0xfffffff000dc0947 */ /* 0x000fea000383ffff */
[----:B------:R-:W-:Y:S01]  /*16d0*/  BAR.SYNC.DEFER_BLOCKING 0x0 ;  /* 0x0000000000007b1d */ /* 0x000fe20000010000 */
[----:B------:R-:W-:-:S13]  /*16e0*/  ISETP.GT.U32.AND P0, PT, R0, 0x3, PT ;  /* 0x000000030000780c */ /* 0x000fda0003f04070 */
[----:B------:R-:W-:Y:S05]  /*16f0*/  @P0 EXIT ;  /* 0x000000000000094d */ /* 0x000fea0003800000 */
[----:B------:R-:W5:Y:S01]  /*1700*/  S2UR UR5, SR_CgaCtaId ;  /* 0x00000000000579c3 */ /* 0x000f620000008800 */
[----:B------:R-:W-:Y:S02]  /*1710*/  UMOV UR4, 0x400 ;  /* 0x0000040000047882 */ /* 0x000fe40000000000 */
[----:B------:R-:W-:-:S05]  /*1720*/  UIADD3 UR4, UPT, UPT, UR4, 0x1440, URZ ;  /* 0x0000144004047890 */ /* 0x000fca000fffe0ff */
[----:B------:R-:W1:Y:S01]  /*1730*/  LDC.64 R2, c[0x0][0x388] ;  /* 0x0000e200ff027b82 */ /* 0x000e620000000a00 */
[----:B-----5:R-:W-:-:S06]  /*1740*/  ULEA UR4, UR5, UR4, 0x18 ;  /* 0x0000000405047291 */ /* 0x020fcc000f8ec0ff */
[C---:B0-----:R-:W-:Y:S01]  /*1750*/  LEA R4, R0.reuse, UR4, 0x2 ;  /* 0x0000000400047c11 */ /* 0x041fe2000f8e10ff */
[----:B-1----:R-:W-:-:S07]  /*1760*/  IMAD.WIDE.U32 R2, R0, 0x4, R2 ;  /* 0x0000000400027825 */ /* 0x002fce00078e0002 */
.L_x_125:
[----:B------:R0:W1:Y:S01]  /*1770*/  LDS R5, [R4] ;  /* 0x0000000004057984 */ /* 0x0000620000000800 */
[----:B------:R-:W-:-:S05]  /*1780*/  IMAD.IADD R0, R7, 0x1, R0 ;  /* 0x0000000107007824 */ /* 0x000fca00078e0200 */
[----:B------:R-:W-:Y:S01]  /*1790*/  ISETP.GE.U32.AND P0, PT, R0, 0x4, PT ;  /* 0x000000040000780c */ /* 0x000fe20003f06070 */
[C---:B0-----:R-:W-:Y:S01]  /*17a0*/  IMAD R4, R7.reuse, 0x4, R4 ;  /* 0x0000000407047824 */ /* 0x041fe200078e0204 */
[----:B-1----:R0:W-:Y:S02]  /*17b0*/  STG.E desc[UR8][R2.64], R5 ;  /* 0x0000000502007986 */ /* 0x0021e4000c101908 */
[----:B0-----:R-:W-:-:S09]  /*17c0*/  IMAD.WIDE.U32 R2, R7, 0x4, R2 ;  /* 0x0000000407027825 */ /* 0x001fd200078e0002 */
[----:B------:R-:W-:Y:S05]  /*17d0*/  @!P0 BRA `(.L_x_125) ;  /* 0xfffffffc00e48947 */ /* 0x000fea000383ffff */
[----:B------:R-:W-:Y:S05]  /*17e0*/  EXIT ;  /* 0x000000000000794d */ /* 0x000fea0003800000 */
.L_x_126:
        /* <DEDUP_REMOVED lines=9> */
.L_x_688:


//--------------------- .text._Z10InitializeIyLj6ELj100EEvRAmlmlmlT0_T0_T0_T0__T_RAmlmlmlT0_T0_T0_T0__iPb --------------------------
	.section	.text._Z10InitializeIyLj6ELj100EEvRAmlmlmlT0_T0_T0_T0__T_RAmlmlmlT0_T0_T0_T0__iPb,"ax",@progbits
	.align	128
        .global         _Z10InitializeIyLj6ELj100EEvRAmlmlmlT0_T0_T0_T0__T_RAmlmlmlT0_T0_T0_T0__iPb
        .type           _Z10InitializeIyLj6ELj100EEvRAmlmlmlT0_T0_T0_T0__T_RAmlmlmlT0_T0_T0_T0__iPb,@function
        .size           _Z10InitializeIyLj6ELj100EEvRAmlmlmlT0_T0_T0_T0__T_RAmlmlmlT0_T0_T0_T0__iPb,(.L_x_689 - _Z10InitializeIyLj6ELj100EEvRAmlmlmlT0_T0_T0_T0__T_RAmlmlmlT0_T0_T0_T0__iPb)
        .other          _Z10InitializeIyLj6ELj100EEvRAmlmlmlT0_T0_T0_T0__T_RAmlmlmlT0_T0_T0_T0__iPb,@"STO_CUDA_ENTRY STV_DEFAULT"
_Z10InitializeIyLj6ELj100EEvRAmlmlmlT0_T0_T0_T0__T_RAmlmlmlT0_T0_T0_T0__iPb:
.text._Z10InitializeIyLj6ELj100EEvRAmlmlmlT0_T0_T0_T0__T_RAmlmlmlT0_T0_T0_T0__iPb:
[----:B------:R-:W0:Y:S08]  /*0000*/  LDC R1, c[0x0][0x37c] ;  /* 0x0000df00ff017b82 */ /* 0x000e300000000800 */
[----:B------:R-:W1:Y:S01]  /*0010*/  LDC R25, c[0x0][0x360] ;  /* 0x0000d800ff197b82 */ /* 0x000e620000000800 */
[----:B------:R-:W2:Y:S01]  /*0020*/  S2R R26, SR_TID.X ;  /* 0x00000000001a7919 */ /* 0x000ea20000002100 */
[----:B------:R-:W3:Y:S01]  /*0030*/  LDCU.64 UR36, c[0x0][0x358] ;  /* 0x00006b00ff2477ac */ /* 0x000ee20008000a00 */
[----:B------:R-:W-:Y:S01]  /*0040*/  BSSY.RECONVERGENT B0, `(.L_x_127) ;  /* 0x0000043000007945 */ /* 0x000fe20003800200 */
[----:B-1----:R-:W1:Y:S01]  /*0050*/  I2F.U32.RP R5, R25 ;  /* 0x0000001900057306 */ /* 0x002e620000209000 */
[----:B------:R-:W-:Y:S01]  /*0060*/  ISETP.NE.U32.AND P3, PT, R25, RZ, PT ;  /* 0x000000ff1900720c */ /* 0x000fe20003f65070 */
[----:B--2---:R-:W-:-:S05]  /*0070*/  IMAD.IADD R0, R26, 0x1, R25 ;  /* 0x000000011a007824 */ /* 0x004fca00078e0219 */
[C---:B------:R-:W-:Y:S01]  /*0080*/  ISETP.GE.U32.AND P0, PT, R0.reuse, 0x510, PT ;  /* 0x000005100000780c */ /* 0x040fe20003f06070 */
[----:B-1----:R-:W1:Y:S01]  /*0090*/  MUFU.RCP R5, R5 ;  /* 0x0000000500057308 */ /* 0x002e620000001000 */
[----:B------:R-:W-:Y:S02]  /*00a0*/  VIMNMX.U32 R4, PT, PT, R0, 0x510, !PT ;  /* 0x0000051000047848 */ /* 0x000fe40007fe0000 */
[----:B------:R-:W-:Y:S02]  /*00b0*/  SEL R23, RZ, 0x1, P0 ;  /* 0x00000001ff177807 */ /* 0x000fe40000000000 */
[----:B------:R-:W-:Y:S02]  /*00c0*/  ISETP.NE.AND P0, PT, R26, RZ, PT ;  /* 0x000000ff1a00720c */ /* 0x000fe40003f05270 */
[----:B------:R-:W-:Y:S01]  /*00d0*/  IADD3 R4, PT, PT, R4, -R0, -R23 ;  /* 0x8000000004047210 */ /* 0x000fe20007ffe817 */
[----:B-1----:R-:W-:-:S10]  /*00e0*/  VIADD R2, R5, 0xffffffe ;  /* 0x0ffffffe05027836 */ /* 0x002fd40000000000 */
[----:B------:R-:W1:Y:S01]  /*00f0*/  @!P0 S2R R5, SR_CgaCtaId ;  /* 0x0000000000058919 */ /* 0x000e620000008800 */
[----:B------:R2:W4:Y:S02]  /*0100*/  F2I.FTZ.U32.TRUNC.NTZ R3, R2 ;  /* 0x0000000200037305 */ /* 0x000524000021f000 */
[----:B--2---:R-:W-:Y:S02]  /*0110*/  IMAD.MOV.U32 R2, RZ, RZ, RZ ;  /* 0x000000ffff027224 */ /* 0x004fe400078e00ff */
[----:B----4-:R-:W-:-:S04]  /*0120*/  IMAD.MOV R6, RZ, RZ, -R3 ;  /* 0x000000ffff067224 */ /* 0x010fc800078e0a03 */
[----:B------:R-:W-:-:S04]  /*0130*/  IMAD R7, R6, R25, RZ ;  /* 0x0000001906077224 */ /* 0x000fc800078e02ff */
[----:B------:R-:W-:Y:S01]  /*0140*/  IMAD.HI.U32 R3, R3, R7, R2 ;  /* 0x0000000703037227 */ /* 0x000fe200078e0002 */
[----:B------:R-:W-:-:S05]  /*0150*/  LOP3.LUT R2, R26, 0xffff, RZ, 0xc0, !PT ;  /* 0x0000ffff1a027812 */ /* 0x000fca00078ec0ff */
[----:B------:R-:W-:-:S04]  /*0160*/  IMAD.HI.U32 R0, R3, R4, RZ ;  /* 0x0000000403007227 */ /* 0x000fc800078e00ff */
[----:B------:R-:W-:Y:S02]  /*0170*/  IMAD.MOV R3, RZ, RZ, -R0 ;  /* 0x000000ffff037224 */ /* 0x000fe400078e0a00 */
[----:B------:R-:W-:Y:S02]  /*0180*/  IMAD R2, R2, 0x751, RZ ;  /* 0x0000075102027824 */ /* 0x000fe400078e02ff */
[----:B------:R-:W-:-:S03]  /*0190*/  IMAD R4, R25, R3, R4 ;  /* 0x0000000319047224 */ /* 0x000fc600078e0204 */
[----:B------:R-:W-:Y:S02]  /*01a0*/  SHF.R.U32.HI R2, RZ, 0x10, R2 ;  /* 0x00000010ff027819 */ /* 0x000fe40000011602 */
[----:B------:R-:W-:Y:S02]  /*01b0*/  ISETP.GE.U32.AND P1, PT, R4, R25, PT ;  /* 0x000000190400720c */ /* 0x000fe40003f26070 */
[----:B------:R-:W-:-:S05]  /*01c0*/  PRMT R2, R2, 0x9910, RZ ;  /* 0x0000991002027816 */ /* 0x000fca00000000ff */
[----:B------:R-:W-:-:S04]  /*01d0*/  IMAD R2, R2, 0x23, RZ ;  /* 0x0000002302027824 */ /* 0x000fc800078e02ff */
[----:B------:R-:W-:Y:S02]  /*01e0*/  IMAD.MOV R7, RZ, RZ, -R2 ;  /* 0x000000ffff077224 */ /* 0x000fe400078e0a02 */
[----:B------:R-:W-:Y:S01]  /*01f0*/  @P1 IMAD.IADD R4, R4, 0x1, -R25 ;  /* 0x0000000104041824 */ /* 0x000fe200078e0a19 */
[----:B------:R-:W3:Y:S01]  /*0200*/  @!P0 LDC.64 R2, c[0x0][0x390] ;  /* 0x0000e400ff028b82 */ /* 0x000ee20000000a00 */
[----:B------:R-:W-:Y:S01]  /*0210*/  @P1 VIADD R0, R0, 0x1 ;  /* 0x0000000100001836 */ /* 0x000fe20000000000 */
[----:B------:R-:W-:Y:S02]  /*0220*/  PRMT R7, R7, 0x7710, RZ ;  /* 0x0000771007077816 */ /* 0x000fe400000000ff */
[----:B------:R-:W-:-:S03]  /*0230*/  ISETP.GE.U32.AND P2, PT, R4, R25, PT ;  /* 0x000000190400720c */ /* 0x000fc60003f46070 */
[----:B------:R-:W-:Y:S02]  /*0240*/  IMAD.IADD R24, R26, 0x1, R7 ;  /* 0x000000011a187824 */ /* 0x000fe400078e0207 */
[----:B------:R-:W-:-:S03]  /*0250*/  IMAD.MOV.U32 R7, RZ, RZ, 0x1 ;  /* 0x00000001ff077424 */ /* 0x000fc600078e00ff */
[----:B------:R-:W-:-:S05]  /*0260*/  PRMT R4, R24, 0x9910, RZ ;  /* 0x0000991018047816 */ /* 0x000fca00000000ff */
[----:B------:R-:W-:Y:S01]  /*0270*/  @P2 VIADD R0, R0, 0x1 ;  /* 0x0000000100002836 */ /* 0x000fe20000000000 */
[----:B------:R-:W-:Y:S01]  /*0280*/  @!P3 LOP3.LUT R0, RZ, R25, RZ, 0x33, !PT ;  /* 0x00000019ff00b212 */ /* 0x000fe200078e33ff */
[----:B------:R-:W-:-:S04]  /*0290*/  IMAD R4, R4, 0x34, RZ ;  /* 0x0000003404047824 */ /* 0x000fc800078e02ff */
[----:B------:R-:W-:Y:S01]  /*02a0*/  IMAD.IADD R23, R23, 0x1, R0 ;  /* 0x0000000117177824 */ /* 0x000fe200078e0200 */
[----:B------:R-:W-:Y:S01]  /*02b0*/  @!P0 MOV R0, 0x400 ;  /* 0x0000040000008802 */ /* 0x000fe20000000f00 */
[----:B---3--:R2:W-:Y:S01]  /*02c0*/  @!P0 STG.E.U8 desc[UR36][R2.64], R7 ;  /* 0x0000000702008986 */ /* 0x0085e2000c101124 */
[----:B------:R-:W-:Y:S01]  /*02d0*/  LOP3.LUT R4, R4, 0xffff, RZ, 0xc0, !PT ;  /* 0x0000ffff04047812 */ /* 0x000fe200078ec0ff */
[----:B------:R-:W-:Y:S01]  /*02e0*/  VIADD R19, R23, 0x1 ;  /* 0x0000000117137836 */ /* 0x000fe20000000000 */
[----:B-1----:R-:W-:Y:S01]  /*02f0*/  @!P0 LEA R5, R5, R0, 0x18 ;  /* 0x0000000005058211 */ /* 0x002fe200078ec0ff */
[----:B------:R-:W-:Y:S01]  /*0300*/  IMAD.MOV.U32 R0, RZ, RZ, R26 ;  /* 0x000000ffff007224 */ /* 0x000fe200078e001a */
[----:B------:R-:W-:Y:S02]  /*0310*/  LOP3.LUT R22, R23, 0x3, RZ, 0xc0, !PT ;  /* 0x0000000317167812 */ /* 0x000fe400078ec0ff */
[----:B------:R-:W-:Y:S01]  /*0320*/  SHF.R.U32.HI R16, RZ, 0x8, R4 ;  /* 0x00000008ff107819 */ /* 0x000fe20000011604 */
[----:B------:R2:W-:Y:S01]  /*0330*/  @!P0 STS [R5+0x2a10], RZ ;  /* 0x002a10ff05008388 */ /* 0x0005e20000000800 */
[----:B------:R-:W-:-:S02]  /*0340*/  ISETP.NE.AND P1, PT, R22, 0x3, PT ;  /* 0x000000031600780c */ /* 0x000fc40003f25270 */
[----:B------:R-:W-:Y:S02]  /*0350*/  PRMT R6, R16, 0x9910, RZ ;  /* 0x0000991010067816 */ /* 0x000fe400000000ff */
[----:B------:R-:W-:Y:S02]  /*0360*/  ISETP.GE.U32.AND P2, PT, R23, 0x3, PT ;  /* 0x000000031700780c */ /* 0x000fe40003f46070 */
[----:B------:R-:W-:Y:S01]  /*0370*/  LOP3.LUT R19, R19, 0x3, RZ, 0xc0, !PT ;  /* 0x0000000313137812 */ /* 0x000fe200078ec0ff */
[----:B------:R-:W-:-:S06]  /*0380*/  IMAD R6, R6, 0x5, RZ ;  /* 0x0000000506067824 */ /* 0x000fcc00078e02ff */
[----:B0-2---:R-:W-:Y:S05]  /*0390*/  @!P1 BRA `(.L_x_128) ;  /* 0x0000000000349947 */ /* 0x005fea0003800000 */
[----:B------:R-:W0:Y:S01]  /*03a0*/  S2UR UR5, SR_CgaCtaId ;  /* 0x00000000000579c3 */ /* 0x000e220000008800 */
[----:B------:R-:W-:Y:S01]  /*03b0*/  UMOV UR4, 0x400 ;  /* 0x0000040000047882 */ /* 0x000fe20000000000 */
[----:B------:R-:W-:Y:S02]  /*03c0*/  IMAD R0, R19, R25, R26 ;  /* 0x0000001913007224 */ /* 0x000fe400078e021a */
[----:B------:R-:W-:Y:S02]  /*03d0*/  IMAD.MOV R5, RZ, RZ, -R19 ;  /* 0x000000ffff057224 */ /* 0x000fe400078e0a13 */
[----:B------:R-:W-:Y:S02]  /*03e0*/  IMAD.MOV.U32 R2, RZ, RZ, -0x1 ;  /* 0xffffffffff027424 */ /* 0x000fe400078e00ff */
[----:B------:R-:W-:Y:S01]  /*03f0*/  IMAD.MOV.U32 R3, RZ, RZ, 0xf ;  /* 0x0000000fff037424 */ /* 0x000fe200078e00ff */
[----:B0-----:R-:W-:-:S06]  /*0400*/  ULEA UR4, UR5, UR4, 0x18 ;  /* 0x0000000405047291 */ /* 0x001fcc000f8ec0ff */
[----:B------:R-:W-:-:S07]  /*0410*/  LEA R4, R26, UR4, 0x3 ;  /* 0x000000041a047c11 */ /* 0x000fce000f8e18ff */
.L_x_129:
[----:B------:R-:W-:Y:S01]  /*0420*/  VIADD R5, R5, 0x1 ;  /* 0x0000000105057836 */ /* 0x000fe20000000000 */
[----:B------:R0:W-:Y:S04]  /*0430*/  STS.64 [R4], R2 ;  /* 0x0000000204007388 */ /* 0x0001e80000000a00 */
[----:B------:R-:W-:Y:S01]  /*0440*/  ISETP.NE.AND P0, PT, R5, RZ, PT ;  /* 0x000000ff0500720c */ /* 0x000fe20003f05270 */
[----:B0-----:R-:W-:-:S12]  /*0450*/  IMAD R4, R25, 0x8, R4 ;  /* 0x0000000819047824 */ /* 0x001fd800078e0204 */
[----:B------:R-:W-:Y:S05]  /*0460*/  @P0 BRA `(.L_x_129) ;  /* 0xfffffffc00ec0947 */ /* 0x000fea000383ffff */
.L_x_128:
[----:B------:R-:W-:Y:S05]  /*0470*/  BSYNC.RECONVERGENT B0 ;  /* 0x0000000000007941 */ /* 0x000fea0003800200 */
.L_x_127:
[----:B------:R-:W-:Y:S04]  /*0480*/  BSSY.RECONVERGENT B0, `(.L_x_130) ;  /* 0x0000013000007945 */ /* 0x000fe80003800200 */
[----:B------:R-:W-:Y:S05]  /*0490*/  @!P2 BRA `(.L_x_131) ;  /* 0x000000000044a947 */ /* 0x000fea0003800000 */
[----:B------:R-:W0:Y:S01]  /*04a0*/  S2UR UR5, SR_CgaCtaId ;  /* 0x00000000000579c3 */ /* 0x000e220000008800 */
[----:B------:R-:W-:Y:S02]  /*04b0*/  UMOV UR4, 0x400 ;  /* 0x0000040000047882 */ /* 0x000fe40000000000 */
[----:B0-----:R-:W-:-:S06]  /*04c0*/  ULEA UR4, UR5, UR4, 0x18 ;  /* 0x0000000405047291 */ /* 0x001fcc000f8ec0ff */
[----:B------:R-:W-:-:S07]  /*04d0*/  LEA R4, R0, UR4, 0x3 ;  /* 0x0000000400047c11 */ /* 0x000fce000f8e18ff */
.L_x_132:
[----:B-1----:R-:W-:Y:S02]  /*04e0*/  IMAD.MOV.U32 R2, RZ, RZ, -0x1 ;  /* 0xffffffffff027424 */ /* 0x002fe400078e00ff */
[----:B------:R-:W-:Y:S02]  /*04f0*/  IMAD.MOV.U32 R3, RZ, RZ, 0xf ;  /* 0x0000000fff037424 */ /* 0x000fe400078e00ff */
[C-C-:B------:R-:W-:Y:S02]  /*0500*/  IMAD R5, R25.reuse, 0x8, R4.reuse ;  /* 0x0000000819057824 */ /* 0x140fe400078e0204 */
[C-C-:B------:R-:W-:Y:S01]  /*0510*/  IMAD R7, R25.reuse, 0x10, R4.reuse ;  /* 0x0000001019077824 */ /* 0x140fe200078e0204 */
[----:B------:R0:W-:Y:S01]  /*0520*/  STS.64 [R4], R2 ;  /* 0x0000000204007388 */ /* 0x0001e20000000a00 */
[C---:B------:R-:W-:Y:S02]  /*0530*/  IMAD R9, R25.reuse, 0x18, R4 ;  /* 0x0000001819097824 */ /* 0x040fe400078e0204 */
[----:B------:R-:W-:Y:S01]  /*0540*/  IMAD R0, R25, 0x4, R0 ;  /* 0x0000000419007824 */ /* 0x000fe200078e0200 */
[----:B------:R1:W-:Y:S04]  /*0550*/  STS.64 [R5], R2 ;  /* 0x0000000205007388 */ /* 0x0003e80000000a00 */
[----:B------:R1:W-:Y:S01]  /*0560*/  STS.64 [R7], R2 ;  /* 0x0000000207007388 */ /* 0x0003e20000000a00 */
[----:B------:R-:W-:-:S03]  /*0570*/  ISETP.GE.U32.AND P0, PT, R0, 0x510, PT ;  /* 0x000005100000780c */ /* 0x000fc60003f06070 */
[----:B------:R1:W-:Y:S01]  /*0580*/  STS.64 [R9], R2 ;  /* 0x0000000209007388 */ /* 0x0003e20000000a00 */
[----:B0-----:R-:W-:-:S09]  /*0590*/  IMAD R4, R25, 0x20, R4 ;  /* 0x0000002019047824 */ /* 0x001fd200078e0204 */
[----:B------:R-:W-:Y:S05]  /*05a0*/  @!P0 BRA `(.L_x_132) ;  /* 0xfffffffc00cc8947 */ /* 0x000fea000383ffff */
.L_x_131:
[----:B------:R-:W-:Y:S05]  /*05b0*/  BSYNC.RECONVERGENT B0 ;  /* 0x0000000000007941 */ /* 0x000fea0003800200 */
.L_x_130:
[----:B------:R-:W-:Y:S01]  /*05c0*/  BAR.SYNC.DEFER_BLOCKING 0x0 ;  /* 0x0000000000007b1d */ /* 0x000fe20000010000 */
[----:B-1----:R-:W-:Y:S01]  /*05d0*/  IMAD.MOV R3, RZ, RZ, -R6 ;  /* 0x000000ffff037224 */ /* 0x002fe200078e0a06 */
[----:B------:R-:W-:Y:S01]  /*05e0*/  LOP3.LUT R17, R24, 0xffff, RZ, 0xc0, !PT ;  /* 0x0000ffff18117812 */ /* 0x000fe200078ec0ff */
[----:B------:R-:W-:Y:S01]  /*05f0*/  IMAD.MOV.U32 R18, RZ, RZ, RZ ;  /* 0x000000ffff127224 */ /* 0x000fe200078e00ff */
[----:B------:R-:W-:Y:S02]  /*0600*/  LOP3.LUT R16, R16, 0xffff, RZ, 0xc0, !PT ;  /* 0x0000ffff10107812 */ /* 0x000fe400078ec0ff */
[----:B------:R-:W-:-:S05]  /*0610*/  PRMT R3, R3, 0x7710, RZ ;  /* 0x0000771003037816 */ /* 0x000fca00000000ff */
[----:B------:R-:W-:-:S05]  /*0620*/  IMAD.IADD R2, R24, 0x1, R3 ;  /* 0x0000000118027824 */ /* 0x000fca00078e0203 */
[----:B------:R-:W-:-:S07]  /*0630*/  LOP3.LUT R2, R2, 0xff, RZ, 0xc0, !PT ;  /* 0x000000ff02027812 */ /* 0x000fce00078ec0ff */
.L_x_145:
[----:B0-----:R-:W0:Y:S02]  /*0640*/  LDC.64 R4, c[0x0][0x388] ;  /* 0x0000e200ff047b82 */ /* 0x001e240000000a00 */
[----:B0-----:R-:W-:-:S06]  /*0650*/  IMAD.WIDE.U32 R4, R18, 0x4, R4 ;  /* 0x0000000412047825 */ /* 0x001fcc00078e0004 */
[----:B------:R-:W2:Y:S02]  /*0660*/  LDG.E R5, desc[UR36][R4.64] ;  /* 0x0000002404057981 */ /* 0x000ea4000c1e1900 */
[----:B--2---:R-:W-:-:S13]  /*0670*/  ISETP.NE.AND P0, PT, R5, RZ, PT ;  /* 0x000000ff0500720c */ /* 0x004fda0003f05270 */
[----:B------:R-:W-:Y:S05]  /*0680*/  @!P0 BRA `(.L_x_133) ;  /* 0x0000000c00a88947 */ /* 0x000fea0003800000 */
[----:B------:R-:W-:Y:S01]  /*0690*/  ISETP.NE.AND P0, PT, R26, RZ, PT ;  /* 0x000000ff1a00720c */ /* 0x000fe20003f05270 */
[----:B------:R-:W-:Y:S01]  /*06a0*/  VIADD R3, R5, 0xffffffff ;  /* 0xffffffff05037836 */ /* 0x000fe20000000000 */
[----:B------:R-:W-:Y:S02]  /*06b0*/  LOP3.LUT R7, R18, 0xffff, RZ, 0xc0, !PT ;  /* 0x0000ffff12077812 */ /* 0x000fe400078ec0ff */
[----:B------:R-:W-:-:S03]  /*06c0*/  ISETP.GT.U32.AND P1, PT, R26, 0x22, PT ;  /* 0x000000221a00780c */ /* 0x000fc60003f24070 */
[----:B------:R-:W-:-:S05]  /*06d0*/  IMAD R0, R7, 0xe38f, RZ ;  /* 0x0000e38f07007824 */ /* 0x000fca00078e02ff */
[----:B------:R-:W-:Y:S01]  /*06e0*/  SHF.R.U32.HI R0, RZ, 0x15, R0 ;  /* 0x00000015ff007819 */ /* 0x000fe20000011600 */
[----:B------:R-:W0:Y:S01]  /*06f0*/  @!P0 S2R R6, SR_CgaCtaId ;  /* 0x0000000000068919 */ /* 0x000e220000008800 */
[----:B------:R-:W-:Y:S02]  /*0700*/  @!P0 MOV R5, 0x400 ;  /* 0x0000040000058802 */ /* 0x000fe40000000f00 */
[----:B------:R-:W-:Y:S02]  /*0710*/  PRMT R4, R0, 0x9910, RZ ;  /* 0x0000991000047816 */ /* 0x000fe400000000ff */
[----:B------:R-:W-:-:S03]  /*0720*/  @!P1 LOP3.LUT R8, R24, 0xffff, RZ, 0xc0, !PT ;  /* 0x0000ffff18089812 */ /* 0x000fc600078ec0ff */
[----:B------:R-:W-:-:S04]  /*0730*/  IMAD R4, R4, 0x24, RZ ;  /* 0x0000002404047824 */ /* 0x000fc800078e02ff */
[----:B------:R-:W-:Y:S02]  /*0740*/  IMAD.MOV R9, RZ, RZ, -R4 ;  /* 0x000000ffff097224 */ /* 0x000fe400078e0a04 */
[----:B------:R-:W-:-:S03]  /*0750*/  IMAD.MOV.U32 R4, RZ, RZ, 0x1 ;  /* 0x00000001ff047424 */ /* 0x000fc600078e00ff */
[----:B------:R-:W-:Y:S02]  /*0760*/  PRMT R9, R9, 0x7710, RZ ;  /* 0x0000771009097816 */ /* 0x000fe400000000ff */
[----:B0-----:R-:W-:-:S03]  /*0770*/  @!P0 LEA R11, R6, R5, 0x18 ;  /* 0x00000005060b8211 */ /* 0x001fc600078ec0ff */
[----:B------:R-:W-:Y:S01]  /*0780*/  IMAD.IADD R6, R9, 0x1, R18 ;  /* 0x0000000109067824 */ /* 0x000fe200078e0212 */
[CC--:B------:R-:W-:Y:S02]  /*0790*/  SHF.L.U64.HI R5, R4.reuse, R3.reuse, RZ ;  /* 0x0000000304057219 */ /* 0x0c0fe400000102ff */
[----:B------:R-:W-:Y:S01]  /*07a0*/  SHF.L.U32 R4, R4, R3, RZ ;  /* 0x0000000304047219 */ /* 0x000fe200000006ff */
[----:B------:R-:W-:Y:S01]  /*07b0*/  @!P0 IMAD R9, R18, 0x8, R11 ;  /* 0x0000000812098824 */ /* 0x000fe200078e020b */
[----:B------:R-:W-:-:S04]  /*07c0*/  LOP3.LUT R3, R6, 0xffff, RZ, 0xc0, !PT ;  /* 0x0000ffff06037812 */ /* 0x000fc800078ec0ff */
[----:B------:R0:W-:Y:S01]  /*07d0*/  @!P0 STS.64 [R9], R4 ;  /* 0x0000000409008388 */ /* 0x0001e20000000a00 */
[----:B------:R-:W-:Y:S01]  /*07e0*/  BAR.SYNC.DEFER_BLOCKING 0x0 ;  /* 0x0000000000007b1d */ /* 0x000fe20000010000 */
[----:B------:R-:W-:Y:S01]  /*07f0*/  ISETP.GE.U32.OR P0, PT, R8, R3, P1 ;  /* 0x000000030800720c */ /* 0x000fe20000f06470 */
[----:B------:R-:W-:-:S12]  /*0800*/  @!P1 VIADD R8, R17, 0x1 ;  /* 0x0000000111089836 */ /* 0x000fd80000000000 */
[----:B------:R-:W-:-:S04]  /*0810*/  @!P0 IMAD.MOV R8, RZ, RZ, R17 ;  /* 0x000000ffff088224 */ /* 0x000fc800078e0211 */
[----:B------:R-:W-:Y:S01]  /*0820*/  @!P1 IMAD.MOV.U32 R3, RZ, RZ, R8 ;  /* 0x000000ffff039224 */ /* 0x000fe200078e0008 */
[----:B0-----:R-:W-:Y:S06]  /*0830*/  @!P1 BRA `(.L_x_134) ;  /* 0x0000000000889947 */ /* 0x001fec0003800000 */
[----:B------:R-:W-:-:S13]  /*0840*/  ISETP.GT.U32.AND P0, PT, R26, 0x45, PT ;  /* 0x000000451a00780c */ /* 0x000fda0003f04070 */
[----:B------:R-:W-:Y:S01]  /*0850*/  @!P0 LOP3.LUT R9, R24, 0xffff, RZ, 0xc0, !PT ;  /* 0x0000ffff18098812 */ /* 0x000fe200078ec0ff */
[----:B------:R-:W-:-:S03]  /*0860*/  @!P0 VIADD R8, R17, 0x1 ;  /* 0x0000000111088836 */ /* 0x000fc60000000000 */
[----:B------:R-:W-:-:S13]  /*0870*/  ISETP.GE.U32.OR P1, PT, R9, R0, P0 ;  /* 0x000000000900720c */ /* 0x000fda0000726470 */
[----:B------:R-:W-:-:S04]  /*0880*/  @!P1 IMAD.MOV R8, RZ, RZ, R17 ;  /* 0x000000ffff089224 */ /* 0x000fc800078e0211 */
[----:B------:R-:W-:Y:S01]  /*0890*/  @!P0 IMAD.MOV.U32 R0, RZ, RZ, R8 ;  /* 0x000000ffff008224 */ /* 0x000fe200078e0008 */
[----:B------:R-:W-:Y:S06]  /*08a0*/  @!P0 BRA `(.L_x_134) ;  /* 0x00000000006c8947 */ /* 0x000fec0003800000 */
[----:B------:R-:W-:-:S13]  /*08b0*/  ISETP.GT.U32.AND P0, PT, R26, 0x5e, PT ;  /* 0x0000005e1a00780c */ /* 0x000fda0003f04070 */
[----:B------:R-:W-:Y:S05]  /*08c0*/  @P0 BRA `(.L_x_135) ;  /* 0x0000000400300947 */ /* 0x000fea0003800000 */
[----:B------:R-:W-:Y:S02]  /*08d0*/  PRMT R8, R6, 0x9910, RZ ;  /* 0x0000991006087816 */ /* 0x000fe400000000ff */
[----:B------:R-:W-:-:S03]  /*08e0*/  SHF.R.U32.HI R7, RZ, 0x3, R7 ;  /* 0x00000003ff077819 */ /* 0x000fc60000011607 */
[----:B------:R-:W-:Y:S01]  /*08f0*/  IMAD R8, R8, 0xab, RZ ;  /* 0x000000ab08087824 */ /* 0x000fe200078e02ff */
[----:B------:R-:W-:-:S04]  /*0900*/  LOP3.LUT R7, R7, 0xffff, RZ, 0xc0, !PT ;  /* 0x0000ffff07077812 */ /* 0x000fc800078ec0ff */
[----:B------:R-:W-:Y:S01]  /*0910*/  LOP3.LUT R8, R8, 0xffff, RZ, 0xc0, !PT ;  /* 0x0000ffff08087812 */ /* 0x000fe200078ec0ff */
[----:B------:R-:W-:-:S03]  /*0920*/  IMAD R7, R7, 0x12f7, RZ ;  /* 0x000012f707077824 */ /* 0x000fc600078e02ff */
[----:B------:R-:W-:Y:S02]  /*0930*/  SHF.R.U32.HI R8, RZ, 0xa, R8 ;  /* 0x0000000aff087819 */ /* 0x000fe40000011608 */
[----:B------:R-:W-:Y:S02]  /*0940*/  SHF.R.U32.HI R7, RZ, 0x11, R7 ;  /* 0x00000011ff077819 */ /* 0x000fe40000011607 */
[----:B------:R-:W-:Y:S02]  /*0950*/  PRMT R8, R8, 0x9910, RZ ;  /* 0x0000991008087816 */ /* 0x000fe400000000ff */
[----:B------:R-:W-:-:S03]  /*0960*/  PRMT R7, R7, 0x9910, RZ ;  /* 0x0000991007077816 */ /* 0x000fc600000000ff */
[----:B------:R-:W-:Y:S02]  /*0970*/  IMAD R8, R8, 0x6, RZ ;  /* 0x0000000608087824 */ /* 0x000fe400078e02ff */
[----:B------:R-:W-:Y:S02]  /*0980*/  IMAD R7, R7, 0x6, RZ ;  /* 0x0000000607077824 */ /* 0x000fe400078e02ff */
[----:B------:R-:W-:-:S03]  /*0990*/  IMAD.MOV R8, RZ, RZ, -R8 ;  /* 0x000000ffff087224 */ /* 0x000fc600078e0a08 */
[----:B------:R-:W-:Y:S02]  /*09a0*/  LOP3.LUT R7, R7, 0xffff, RZ, 0xc0, !PT ;  /* 0x0000ffff07077812 */ /* 0x000fe400078ec0ff */
[----:B------:R-:W-:-:S03]  /*09b0*/  PRMT R9, R8, 0x7710, RZ ;  /* 0x0000771008097816 */ /* 0x000fc600000000ff */
[----:B------:R-:W-:Y:S02]  /*09c0*/  IMAD.IADD R7, R16, 0x1, R7 ;  /* 0x0000000110077824 */ /* 0x000fe400078e0207 */
[----:B------:R-:W-:-:S03]  /*09d0*/  IMAD.IADD R6, R6, 0x1, R9 ;  /* 0x0000000106067824 */ /* 0x000fc600078e0209 */
[C---:B------:R-:W-:Y:S01]  /*09e0*/  ISETP.GE.U32.AND P0, PT, R7.reuse, R0, PT ;  /* 0x000000000700720c */ /* 0x040fe20003f06070 */
[----:B------:R-:W-:Y:S01]  /*09f0*/  VIADD R0, R7, 0x1 ;  /* 0x0000000107007836 */ /* 0x000fe20000000000 */
[----:B------:R-:W-:-:S04]  /*0a00*/  LOP3.LUT R6, R6, 0xff, RZ, 0xc0, !PT ;  /* 0x000000ff06067812 */ /* 0x000fc800078ec0ff */
[----:B------:R-:W-:-:S04]  /*0a10*/  IADD3 R6, PT, PT, R2, R3, -R6 ;  /* 0x0000000302067210 */ /* 0x000fc80007ffe806 */
[C---:B------:R-:W-:Y:S01]  /*0a20*/  ISETP.GE.U32.AND P1, PT, R6.reuse, R3, PT ;  /* 0x000000030600720c */ /* 0x040fe20003f26070 */
[----:B------:R-:W-:Y:S02]  /*0a30*/  VIADD R3, R6, 0x1 ;  /* 0x0000000106037836 */ /* 0x000fe40000000000 */
[----:B------:R-:W-:-:S10]  /*0a40*/  @!P0 IMAD.MOV R0, RZ, RZ, R7 ;  /* 0x000000ffff008224 */ /* 0x000fd400078e0207 */
[----:B------:R-:W-:-:S07]  /*0a50*/  @!P1 IMAD.MOV R3, RZ, RZ, R6 ;  /* 0x000000ffff039224 */ /* 0x000fce00078e0206 */
.L_x_134:
[----:B------:R-:W0:Y:S01]  /*0a60*/  S2R R9, SR_CgaCtaId ;  /* 0x0000000000097919 */ /* 0x000e220000008800 */
[----:B------:R-:W-:Y:S01]  /*0a70*/  MOV R8, 0x400 ;  /* 0x0000040000087802 */ /* 0x000fe20000000f00 */
[----:B------:R-:W-:-:S03]  /*0a80*/  IMAD R0, R0, 0x24, R3 ;  /* 0x0000002400007824 */ /* 0x000fc600078e0203 */
[----:B0-----:R-:W-:-:S05]  /*0a90*/  LEA R3, R9, R8, 0x18 ;  /* 0x0000000809037211 */ /* 0x001fca00078ec0ff */
[----:B------:R-:W-:-:S05]  /*0aa0*/  IMAD R3, R0, 0x8, R3 ;  /* 0x0000000800037824 */ /* 0x000fca00078e0203 */
        /* <DEDUP_REMOVED lines=18> */
[----:B------:R-:W-:Y:S01]  /*0bd0*/  VIADD R4, R8, 0x2a10 ;  /* 0x00002a1008047836 */ /* 0x000fe20000000000 */
[----:B------:R-:W0:Y:S01]  /*0be0*/  FLO.U32 R6, UR4 ;  /* 0x0000000400067d00 */ /* 0x000e2200080e0000 */
[----:B------:R-:W1:Y:S03]  /*0bf0*/  S2R R7, SR_LTMASK ;  /* 0x0000000000077919 */ /* 0x000e660000003900 */
[----:B------:R-:W-:-:S04]  /*0c00*/  LEA R4, R9, R4, 0x18 ;  /* 0x0000000409047211 */ /* 0x000fc800078ec0ff */
[----:B------:R-:W2:Y:S01]  /*0c10*/  POPC R5, UR4 ;  /* 0x0000000400057d09 */ /* 0x000ea20008000000 */
[----:B0-----:R-:W-:Y:S02]  /*0c20*/  ISETP.EQ.U32.AND P0, PT, R6, R3, PT ;  /* 0x000000030600720c */ /* 0x001fe40003f02070 */
[----:B-1----:R-:W-:-:S05]  /*0c30*/  LOP3.LUT R7, R7, UR4, RZ, 0xc0, !PT ;  /* 0x0000000407077c12 */ /* 0x002fca000f8ec0ff */
[----:B------:R-:W0:Y:S06]  /*0c40*/  POPC R10, R7 ;  /* 0x00000007000a7309 */ /* 0x000e2c0000000000 */
[----:B--2---:R-:W1:Y:S04]  /*0c50*/  @P0 ATOMS.ADD R5, [R4], R5 ;  /* 0x000000050405038c */ /* 0x004e680000000000 */
        /* <DEDUP_REMOVED lines=12> */
.L_x_137:
[----:B------:R-:W-:Y:S05]  /*0d20*/  BRA `(.L_x_135) ;  /* 0x0000000000187947 */ /* 0x000fea0003800000 */
.L_x_136:
[----:B------:R-:W-:Y:S02]  /*0d30*/  VIADD R8, R8, 0x2880 ;  /* 0x0000288008087836 */ /* 0x000fe40000000000 */
[----:B------:R-:W-:-:S03]  /*0d40*/  IMAD R0, R0, R13, R13 ;  /* 0x0000000d00007224 */ /* 0x000fc600078e020d */
[----:B------:R-:W-:Y:S01]  /*0d50*/  LEA R8, R9, R8, 0x18 ;  /* 0x0000000809087211 */ /* 0x000fe200078ec0ff */
[----:B------:R-:W-:-:S04]  /*0d60*/  VIADD R0, R0, 0xffffffff ;  /* 0xffffffff00007836 */ /* 0x000fc80000000000 */
[----:B------:R-:W-:-:S05]  /*0d70*/  IMAD R3, R3, 0x4, R8 ;  /* 0x0000000403037824 */ /* 0x000fca00078e0208 */
[----:B------:R0:W-:Y:S02]  /*0d80*/  STS [R3], R0 ;  /* 0x0000000003007388 */ /* 0x0001e40000000800 */
.L_x_135:
[----:B------:R-:W-:Y:S05]  /*0d90*/  WARPSYNC.ALL ;  /* 0x0000000000007948 */ /* 0x000fea0003800000 */
[----:B------:R-:W1:Y:S08]  /*0da0*/  S2UR UR5, SR_CgaCtaId ;  /* 0x00000000000579c3 */ /* 0x000e700000008800 */
[----:B------:R-:W-:Y:S06]  /*0db0*/  BAR.SYNC.DEFER_BLOCKING 0x0 ;  /* 0x0000000000007b1d */ /* 0x000fec0000010000 */
[----:B------:R-:W-:-:S02]  /*0dc0*/  UMOV UR4, 0x400 ;  /* 0x0000040000047882 */ /* 0x000fc40000000000 */
[----:B-1----:R-:W-:-:S09]  /*0dd0*/  ULEA UR4, UR5, UR4, 0x18 ;  /* 0x0000000405047291 */ /* 0x002fd2000f8ec0ff */
[----:B0-----:R-:W0:Y:S02]  /*0de0*/  LDS R0, [UR4+0x2a10] ;  /* 0x002a1004ff007984 */ /* 0x001e240008000800 */
[----:B0-----:R-:W-:-:S13]  /*0df0*/  ISETP.NE.AND P0, PT, R0, RZ, PT ;  /* 0x000000ff0000720c */ /* 0x001fda0003f05270 */
[----:B------:R-:W-:Y:S05]  /*0e00*/  @!P0 BRA `(.L_x_138) ;  /* 0x0000000400c48947 */ /* 0x000fea0003800000 */
.L_x_144:
[----:B0-----:R-:W0:Y:S08]  /*0e10*/  S2UR UR40, SR_CgaCtaId ;  /* 0x00000000002879c3 */ /* 0x001e300000008800 */
        /* <DEDUP_REMOVED lines=50> */
[----:B------:R-:W-:-:S03]  /*1140*/  @!P0 IMAD.MOV R0, RZ, RZ, R7 ;  /* 0x000000ffff008224 */ /* 0x000fc600078e0207 */
[----:B------:R-:W-:-:S05]  /*1150*/  PRMT R6, R6, 0x7710, RZ ;  /* 0x0000771006067816 */ /* 0x000fca00000000ff */
[----:B------:R-:W-:-:S05]  /*1160*/  IMAD.IADD R6, R3, 0x1, R6 ;  /* 0x0000000103067824 */ /* 0x000fca00078e0206 */
[----:B------:R-:W-:-:S04]  /*1170*/  LOP3.LUT R6, R6, 0xff, RZ, 0xc0, !PT ;  /* 0x000000ff06067812 */ /* 0x000fc800078ec0ff */
[----:B------:R-:W-:-:S04]  /*1180*/  IADD3 R6, PT, PT, R2, R3, -R6 ;  /* 0x0000000302067210 */ /* 0x000fc80007ffe806 */
[C---:B------:R-:W-:Y:S01]  /*1190*/  ISETP.GE.U32.AND P1, PT, R6.reuse, R3, PT ;  /* 0x000000030600720c */ /* 0x040fe20003f26070 */
[----:B------:R-:W-:-:S12]  /*11a0*/  VIADD R3, R6, 0x1 ;  /* 0x0000000106037836 */ /* 0x000fd80000000000 */
[----:B------:R-:W-:-:S07]  /*11b0*/  @!P1 IMAD.MOV R3, RZ, RZ, R6 ;  /* 0x000000ffff039224 */ /* 0x000fce00078e0206 */
.L_x_140:
        /* <DEDUP_REMOVED lines=41> */
.L_x_143:
[----:B------:R-:W-:Y:S05]  /*1450*/  BRA `(.L_x_141) ;  /* 0x0000000000107947 */ /* 0x000fea0003800000 */
.L_x_142:
[----:B------:R-:W-:Y:S01]  /*1460*/  IMAD R0, R0, R11, R11 ;  /* 0x0000000b00007224 */ /* 0x000fe200078e020b */
[----:B------:R-:W-:-:S03]  /*1470*/  LEA R3, R3, UR38, 0x2 ;  /* 0x0000002603037c11 */ /* 0x000fc6000f8e10ff */
[----:B------:R-:W-:-:S05]  /*1480*/  VIADD R0, R0, 0xffffffff ;  /* 0xffffffff00007836 */ /* 0x000fca0000000000 */
[----:B------:R1:W-:Y:S02]  /*1490*/  STS [R3], R0 ;  /* 0x0000000003007388 */ /* 0x0003e40000000800 */
.L_x_141:
[----:B------:R-:W-:Y:S05]  /*14a0*/  WARPSYNC.ALL ;  /* 0x0000000000007948 */ /* 0x000fea0003800000 */
[----:B------:R-:W2:Y:S08]  /*14b0*/  S2UR UR5, SR_CgaCtaId ;  /* 0x00000000000579c3 */ /* 0x000eb00000008800 */
[----:B------:R-:W-:Y:S06]  /*14c0*/  BAR.SYNC.DEFER_BLOCKING 0x0 ;  /* 0x0000000000007b1d */ /* 0x000fec0000010000 */
[----:B------:R-:W-:-:S02]  /*14d0*/  UMOV UR4, 0x400 ;  /* 0x0000040000047882 */ /* 0x000fc40000000000 */
[----:B--2---:R-:W-:-:S09]  /*14e0*/  ULEA UR4, UR5, UR4, 0x18 ;  /* 0x0000000405047291 */ /* 0x004fd2000f8ec0ff */
[----:B-1----:R-:W1:Y:S02]  /*14f0*/  LDS R0, [UR4+0x2a10] ;  /* 0x002a1004ff007984 */ /* 0x002e640008000800 */
[----:B-1----:R-:W-:-:S13]  /*1500*/  ISETP.NE.AND P0, PT, R0, RZ, PT ;  /* 0x000000ff0000720c */ /* 0x002fda0003f05270 */
[----:B------:R-:W-:Y:S05]  /*1510*/  @P0 BRA `(.L_x_144) ;  /* 0xfffffff8003c0947 */ /* 0x000fea000383ffff */
.L_x_138:
[----:B------:R-:W-:Y:S06]  /*1520*/  BAR.SYNC.DEFER_BLOCKING 0x0 ;  /* 0x0000000000007b1d */ /* 0x000fec0000010000 */
.L_x_133:
[----:B------:R-:W-:-:S05]  /*1530*/  VIADD R18, R18, 0x1 ;  /* 0x0000000112127836 */ /* 0x000fca0000000000 */
[----:B------:R-:W-:-:S13]  /*1540*/  ISETP.NE.AND P0, PT, R18, 0x510, PT ;  /* 0x000005101200780c */ /* 0x000fda0003f05270 */
[----:B------:R-:W-:Y:S05]  /*1550*/  @P0 BRA `(.L_x_145) ;  /* 0xfffffff000380947 */ /* 0x000fea000383ffff */
[----:B------:R-:W-:Y:S01]  /*1560*/  ISETP.NE.AND P0, PT, R22, 0x3, PT ;  /* 0x000000031600780c */ /* 0x000fe20003f05270 */
[----:B------:R-:W-:Y:S01]  /*1570*/  BSSY.RECONVERGENT B0, `(.L_x_146) ;  /* 0x0000012000007945 */ /* 0x000fe20003800200 */
[----:B------:R-:W-:-:S11]  /*1580*/  ISETP.GE.U32.AND P1, PT, R23, 0x3, PT ;  /* 0x000000031700780c */ /* 0x000fd60003f26070 */
[----:B------:R-:W-:Y:S05]  /*1590*/  @!P0 BRA `(.L_x_147) ;  /* 0x00000000003c8947 */ /* 0x000fea0003800000 */
[----:B------:R-:W1:Y:S01]  /*15a0*/  S2UR UR5, SR_CgaCtaId ;  /* 0x00000000000579c3 */ /* 0x000e620000008800 */
[----:B------:R-:W-:Y:S01]  /*15b0*/  UMOV UR4, 0x400 ;  /* 0x0000040000047882 */ /* 0x000fe20000000000 */
[----:B------:R-:W-:-:S06]  /*15c0*/  IMAD.MOV R6, RZ, RZ, -R19 ;  /* 0x000000ffff067224 */ /* 0x000fcc00078e0a13 */
[----:B------:R-:W2:Y:S01]  /*15d0*/  LDC.64 R2, c[0x0][0x380] ;  /* 0x0000e000ff027b82 */ /* 0x000ea20000000a00 */
[----:B-1----:R-:W-:-:S06]  /*15e0*/  ULEA UR4, UR5, UR4, 0x18 ;  /* 0x0000000405047291 */ /* 0x002fcc000f8ec0ff */
[C---:B------:R-:W-:Y:S01]  /*15f0*/  LEA R0, R26.reuse, UR4, 0x3 ;  /* 0x000000041a007c11 */ /* 0x040fe2000f8e18ff */
[----:B--2---:R-:W-:-:S04]  /*1600*/  IMAD.WIDE.U32 R2, R26, 0x8, R2 ;  /* 0x000000081a027825 */ /* 0x004fc800078e0002 */
[----:B------:R-:W-:-:S07]  /*1610*/  IMAD R26, R19, R25, R26 ;  /* 0x00000019131a7224 */ /* 0x000fce00078e021a */
.L_x_148:
[----:B0-----:R0:W1:Y:S01]  /*1620*/  LDS.64 R4, [R0] ;  /* 0x0000000000047984 */ /* 0x0010620000000a00 */
[----:B------:R-:W-:-:S05]  /*1630*/  VIADD R6, R6, 0x1 ;  /* 0x0000000106067836 */ /* 0x000fca0000000000 */
[----:B------:R-:W-:Y:S01]  /*1640*/  ISETP.NE.AND P0, PT, R6, RZ, PT ;  /* 0x000000ff0600720c */ /* 0x000fe20003f05270 */
[C---:B0-----:R-:W-:Y:S01]  /*1650*/  IMAD R0, R25.reuse, 0x8, R0 ;  /* 0x0000000819007824 */ /* 0x041fe200078e0200 */
[----:B-1----:R0:W-:Y:S02]  /*1660*/  STG.E.64 desc[UR36][R2.64], R4 ;  /* 0x0000000402007986 */ /* 0x0021e4000c101b24 */
[----:B0-----:R-:W-:-:S09]  /*1670*/  IMAD.WIDE.U32 R2, R25, 0x8, R2 ;  /* 0x0000000819027825 */ /* 0x001fd200078e0002 */
[----:B------:R-:W-:Y:S05]  /*1680*/  @P0 BRA `(.L_x_148) ;  /* 0xfffffffc00e40947 */ /* 0x000fea000383ffff */
.L_x_147:
[----:B------:R-:W-:Y:S05]  /*1690*/  BSYNC.RECONVERGENT B0 ;  /* 0x0000000000007941 */ /* 0x000fea0003800200 */
.L_x_146:
[----:B------:R-:W-:Y:S05]  /*16a0*/  @!P1 EXIT ;  /* 0x000000000000994d */ /* 0x000fea0003800000 */
[----:B------:R-:W1:Y:S01]  /*16b0*/  S2UR UR5, SR_CgaCtaId ;  /* 0x00000000000579c3 */ /* 0x000e620000008800 */
[----:B------:R-:W-:Y:S01]  /*16c0*/  UMOV UR4, 0x400 ;  /* 0x0000040000047882 */ /* 0x000fe20000000000 */
[C-C-:B------:R-:W-:Y:S02]  /*16d0*/  IMAD R0, R25.reuse, 0x2, R26.reuse ;  /* 0x0000000219007824 */ /* 0x140fe400078e021a */
[----:B------:R-:W-:Y:S02]  /*16e0*/  IMAD R20, R25, 0x3, R26 ;  /* 0x0000000319147824 */ /* 0x000fe400078e021a */
[----:B------:R-:W-:Y:S02]  /*16f0*/  IMAD.IADD R21, R26, 0x1, R25 ;  /* 0x000000011a157824 */ /* 0x000fe400078e0219 */
[----:B------:R-:W2:Y:S01]  /*1700*/  LDC.64 R2, c[0x0][0x380] ;  /* 0x0000e000ff027b82 */ /* 0x000ea20000000a00 */
[----:B-1----:R-:W-:-:S06]  /*1710*/  ULEA UR4, UR5, UR4, 0x18 ;  /* 0x0000000405047291 */ /* 0x002fcc000f8ec0ff */
[----:B------:R-:W-:-:S07]  /*1720*/  LEA R22, R26, UR4, 0x3 ;  /* 0x000000041a167c11 */ /* 0x000fce000f8e18ff */
.L_x_149:
[C-C-:B-1----:R-:W-:Y:S01]  /*1730*/  IMAD R6, R25.reuse, 0x8, R22.reuse ;  /* 0x0000000819067824 */ /* 0x142fe200078e0216 */
[----:B0-----:R0:W1:Y:S01]  /*1740*/  LDS.64 R4, [R22] ;  /* 0x0000000016047984 */ /* 0x0010620000000a00 */
[C-C-:B------:R-:W-:Y:S02]  /*1750*/  IMAD R8, R25.reuse, 0x10, R22.reuse ;  /* 0x0000001019087824 */ /* 0x140fe400078e0216 */
[C---:B------:R-:W-:Y:S02]  /*1760*/  IMAD R10, R25.reuse, 0x18, R22 ;  /* 0x00000018190a7824 */ /* 0x040fe400078e0216 */
[----:B------:R-:W3:Y:S01]  /*1770*/  LDS.64 R6, [R6] ;  /* 0x0000000006067984 */ /* 0x000ee20000000a00 */
[----:B--2---:R-:W-:Y:S01]  /*1780*/  IMAD.WIDE.U32 R12, R26, 0x8, R2 ;  /* 0x000000081a0c7825 */ /* 0x004fe200078e0002 */
[----:B------:R-:W-:Y:S02]  /*1790*/  IADD3 R26, PT, PT, R25, R26, R25 ;  /* 0x0000001a191a7210 */ /* 0x000fe40007ffe019 */
[----:B------:R-:W2:Y:S01]  /*17a0*/  LDS.64 R8, [R8] ;  /* 0x0000000008087984 */ /* 0x000ea20000000a00 */
[----:B------:R-:W-:Y:S01]  /*17b0*/  IMAD.WIDE.U32 R14, R21, 0x8, R2 ;  /* 0x00000008150e7825 */ /* 0x000fe200078e0002 */
[----:B------:R-:W-:-:S02]  /*17c0*/  IADD3 R26, PT, PT, R25, R26, R25 ;  /* 0x0000001a191a7210 */ /* 0x000fc40007ffe019 */
[----:B------:R-:W4:Y:S01]  /*17d0*/  LDS.64 R10, [R10] ;  /* 0x000000000a0a7984 */ /* 0x000f220000000a00 */
[----:B------:R-:W-:Y:S01]  /*17e0*/  IMAD.WIDE.U32 R16, R0, 0x8, R2 ;  /* 0x0000000800107825 */ /* 0x000fe200078e0002 */
[----:B------:R-:W-:-:S03]  /*17f0*/  ISETP.GE.U32.AND P0, PT, R26, 0x510, PT ;  /* 0x000005101a00780c */ /* 0x000fc60003f06070 */
[----:B------:R-:W-:-:S04]  /*1800*/  IMAD.WIDE.U32 R18, R20, 0x8, R2 ;  /* 0x0000000814127825 */ /* 0x000fc800078e0002 */
[C---:B------:R-:W-:Y:S02]  /*1810*/  IMAD R0, R25.reuse, 0x4, R0 ;  /* 0x0000000419007824 */ /* 0x040fe400078e0200 */
[C---:B------:R-:W-:Y:S02]  /*1820*/  IMAD R20, R25.reuse, 0x4, R20 ;  /* 0x0000000419147824 */ /* 0x040fe400078e0214 */
[C---:B------:R-:W-:Y:S02]  /*1830*/  IMAD R21, R25.reuse, 0x4, R21 ;  /* 0x0000000419157824 */ /* 0x040fe400078e0215 */
[----:B0-----:R-:W-:Y:S01]  /*1840*/  IMAD R22, R25, 0x20, R22 ;  /* 0x0000002019167824 */ /* 0x001fe200078e0216 */
[----:B-1----:R1:W-:Y:S04]  /*1850*/  STG.E.64 desc[UR36][R12.64], R4 ;  /* 0x000000040c007986 */ /* 0x0023e8000c101b24 */
[----:B---3--:R1:W-:Y:S04]  /*1860*/  STG.E.64 desc[UR36][R14.64], R6 ;  /* 0x000000060e007986 */ /* 0x0083e8000c101b24 */
[----:B--2---:R1:W-:Y:S04]  /*1870*/  STG.E.64 desc[UR36][R16.64], R8 ;  /* 0x0000000810007986 */ /* 0x0043e8000c101b24 */
[----:B----4-:R1:W-:Y:S01]  /*1880*/  STG.E.64 desc[UR36][R18.64], R10 ;  /* 0x0000000a12007986 */ /* 0x0103e2000c101b24 */
[----:B------:R-:W-:Y:S05]  /*1890*/  @!P0 BRA `(.L_x_149) ;  /* 0xfffffffc00a48947 */ /* 0x000fea000383ffff */
[----:B------:R-:W-:Y:S05]  /*18a0*/  EXIT ;  /* 0x000000000000794d */ /* 0x000fea0003800000 */
.L_x_139:
[----:B------:R-:W-:-:S13]  /*18b0*/  ISETP.NE.AND P0, PT, R26, RZ, PT ;  /* 0x000000ff1a00720c */ /* 0x000fda0003f05270 */
[----:B------:R-:W-:Y:S05]  /*18c0*/  @P0 EXIT ;  /* 0x000000000000094d */ /* 0x000fea0003800000 */
[----:B------:R-:W0:Y:S01]  /*18d0*/  LDC.64 R2, c[0x0][0x390] ;  /* 0x0000e400ff027b82 */ /* 0x000e220000000a00 */
[----:B------:R-:W-:Y:S04]  /*18e0*/  STS [UR41+0x2a10], RZ ;  /* 0x002a10ffff007988 */ /* 0x000fe80008000829 */
[----:B0-----:R-:W-:Y:S01]  /*18f0*/  STG.E.U8 desc[UR36][R2.64], RZ ;  /* 0x000000ff02007986 */ /* 0x001fe2000c101124 */
[----:B------:R-:W-:Y:S05]  /*1900*/  EXIT ;  /* 0x000000000000794d */ /* 0x000fea0003800000 */
.L_x_150:
        /* <DEDUP_REMOVED lines=15> */
.L_x_689:


//--------------------- .text._Z8FinalizeIjLj5EEvRAmlmlmlT0_T0_T0_T0__T_RAmlmlmlT0_T0_T0_T0__i --------------------------
	.section	.text._Z8FinalizeIjLj5EEvRAmlmlmlT0_T0_T0_T0__T_RAmlmlmlT0_T0_T0_T0__i,"ax",@progbits
	.align	128
        .global         _Z8FinalizeIjLj5EEvRAmlmlmlT0_T0_T0_T0__T_RAmlmlmlT0_T0_T0_T0__i
        .type           _Z8FinalizeIjLj5EEvRAmlmlmlT0_T0_T0_T0__T_RAmlmlmlT0_T0_T0_T0__i,@function
        .size           _Z8FinalizeIjLj5EEvRAmlmlmlT0_T0_T0_T0__T_RAmlmlmlT0_T0_T0_T0__i,(.L_x_690 - _Z8FinalizeIjLj5EEvRAmlmlmlT0_T0_T0_T0__T_RAmlmlmlT0_T0_T0_T0__i)
        .other          _Z8FinalizeIjLj5EEvRAmlmlmlT0_T0_T0_T0__T_RAmlmlmlT0_T0_T0_T0__i,@"STO_CUDA_ENTRY STV_DEFAULT"
_Z8FinalizeIjLj5EEvRAmlmlmlT0_T0_T0_T0__T_RAmlmlmlT0_T0_T0_T0__i:
.text._Z8FinalizeIjLj5EEvRAmlmlmlT0_T0_T0_T0__T_RAmlmlmlT0_T0_T0_T0__i:
[----:B------:R-:W-:Y:S01]  /*0000*/  LDC R1, c[0x0][0x37c] ;  /* 0x0000df00ff017b82 */ /* 0x000fe20000000800 */
[----:B------:R-:W0:Y:S02]  /*0010*/  S2R R7, SR_TID.X ;  /* 0x0000000000077919 */ /* 0x000e240000002100 */
[----:B0-----:R-:W-:-:S13]  /*0020*/  ISETP.GT.U32.AND P0, PT, R7, 0x270, PT ;  /* 0x000002700700780c */ /* 0x001fda0003f04070 */
[----:B------:R-:W-:Y:S05]  /*0030*/  @P0 EXIT ;  /* 0x000000000000094d */ /* 0x000fea0003800000 */
[----:B------:R-:W0:Y:S01]  /*0040*/  LDC R0, c[0x0][0x360] ;  /* 0x0000d800ff007b82 */ /* 0x000e220000000800 */
[----:B------:R-:W1:Y:S01]  /*0050*/  LDCU.64 UR4, c[0x0][0x358] ;  /* 0x00006b00ff0477ac */ /* 0x000e620008000a00 */
[----:B------:R-:W-:Y:S01]  /*0060*/  BSSY.RECONVERGENT B0, `(.L_x_151) ;  /* 0x0000033000007945 */ /* 0x000fe20003800200 */
[----:B------:R-:W2:Y:S01]  /*0070*/  LDCU.128 UR8, c[0x0][0x380] ;  /* 0x00007000ff0877ac */ /* 0x000ea20008000c00 */
[----:B0-----:R-:W0:Y:S01]  /*0080*/  I2F.U32.RP R8, R0 ;  /* 0x0000000000087306 */ /* 0x001e220000209000 */
[----:B------:R-:W-:Y:S01]  /*0090*/  IMAD.IADD R4, R7, 0x1, R0 ;  /* 0x0000000107047824 */ /* 0x000fe200078e0200 */
[----:B------:R-:W-:-:S04]  /*00a0*/  ISETP.NE.U32.AND P2, PT, R0, RZ, PT ;  /* 0x000000ff0000720c */ /* 0x000fc80003f45070 */
[C---:B------:R-:W-:Y:S02]  /*00b0*/  ISETP.GE.U32.AND P0, PT, R4.reuse, 0x271, PT ;  /* 0x000002710400780c */ /* 0x040fe40003f06070 */
[----:B------:R-:W-:Y:S02]  /*00c0*/  VIMNMX.U32 R5, PT, PT, R4, 0x271, !PT ;  /* 0x0000027104057848 */ /* 0x000fe40007fe0000 */
[----:B------:R-:W-:-:S04]  /*00d0*/  SEL R6, RZ, 0x1, P0 ;  /* 0x00000001ff067807 */ /* 0x000fc80000000000 */
[----:B------:R-:W-:Y:S01]  /*00e0*/  IADD3 R5, PT, PT, R5, -R4, -R6 ;  /* 0x8000000405057210 */ /* 0x000fe20007ffe806 */
[----:B0-----:R-:W0:Y:S02]  /*00f0*/  MUFU.RCP R8, R8 ;  /* 0x0000000800087308 */ /* 0x001e240000001000 */
[----:B0-----:R-:W-:-:S06]  /*0100*/  VIADD R2, R8, 0xffffffe ;  /* 0x0ffffffe08027836 */ /* 0x001fcc0000000000 */
[----:B------:R0:W3:Y:S02]  /*0110*/  F2I.FTZ.U32.TRUNC.NTZ R3, R2 ;  /* 0x0000000200037305 */ /* 0x0000e4000021f000 */
[----:B0-----:R-:W-:Y:S02]  /*0120*/  IMAD.MOV.U32 R2, RZ, RZ, RZ ;  /* 0x000000ffff027224 */ /* 0x001fe400078e00ff */
[----:B---3--:R-:W-:-:S04]  /*0130*/  IMAD.MOV R9, RZ, RZ, -R3 ;  /* 0x000000ffff097224 */ /* 0x008fc800078e0a03 */
        /* <DEDUP_REMOVED lines=15> */
[----:B-12---:R-:W-:Y:S05]  /*0230*/  @!P1 BRA `(.L_x_152) ;  /* 0x0000000000549947 */ /* 0x006fea0003800000 */
[----:B------:R-:W-:-:S05]  /*0240*/  VIADD R2, R2, 0x1 ;  /* 0x0000000102027836 */ /* 0x000fca0000000000 */
[----:B------:R-:W-:Y:S01]  /*0250*/  LOP3.LUT R4, R2, 0x3, RZ, 0xc0, !PT ;  /* 0x0000000302047812 */ /* 0x000fe200078ec0ff */
[----:B------:R-:W-:-:S04]  /*0260*/  IMAD.WIDE.U32 R2, R7, 0x4, RZ ;  /* 0x0000000407027825 */ /* 0x000fc800078e00ff */
[----:B------:R-:W-:Y:S02]  /*0270*/  IMAD R7, R4, R0, R7 ;  /* 0x0000000004077224 */ /* 0x000fe400078e0207 */
[----:B------:R-:W-:-:S07]  /*0280*/  IMAD.MOV R6, RZ, RZ, -R4 ;  /* 0x000000ffff067224 */ /* 0x000fce00078e0a04 */
.L_x_153:
[----:B------:R-:W-:-:S04]  /*0290*/  IADD3 R4, P1, PT, R2, UR8, RZ ;  /* 0x0000000802047c10 */ /* 0x000fc8000ff3e0ff */
[----:B------:R-:W-:-:S05]  /*02a0*/  IADD3.X R5, PT, PT, R3, UR9, RZ, P1, !PT ;  /* 0x0000000903057c10 */ /* 0x000fca0008ffe4ff */
[----:B------:R-:W2:Y:S01]  /*02b0*/  LDG.E R4, desc[UR4][R4.64] ;  /* 0x0000000404047981 */ /* 0x000ea2000c1e1900 */
[----:B------:R-:W-:Y:S01]  /*02c0*/  VIADD R6, R6, 0x1 ;  /* 0x0000000106067836 */ /* 0x000fe20000000000 */
[----:B0-2---:R-:W0:Y:S08]  /*02d0*/  FLO.U32 R8, R4 ;  /* 0x0000000400087300 */ /* 0x005e3000000e0000 */
[----:B------:R-:W1:Y:S01]  /*02e0*/  POPC R9, R4 ;  /* 0x0000000400097309 */ /* 0x000e620000000000 */
[----:B0-----:R-:W-:-:S02]  /*02f0*/  IADD3 R10, PT, PT, -R8, 0x1f, RZ ;  /* 0x0000001f080a7810 */ /* 0x001fc40007ffe1ff */
[----:B------:R-:W-:Y:S02]  /*0300*/  IADD3 R8, P2, PT, R2, UR10, RZ ;  /* 0x0000000a02087c10 */ /* 0x000fe4000ff5e0ff */
[----:B------:R-:W-:Y:S02]  /*0310*/  IADD3 R10, PT, PT, -R10, 0x20, RZ ;  /* 0x000000200a0a7810 */ /* 0x000fe40007ffe1ff */
[----:B-1----:R-:W-:Y:S02]  /*0320*/  ISETP.NE.AND P1, PT, R9, 0x1, PT ;  /* 0x000000010900780c */ /* 0x002fe40003f25270 */
[----:B------:R-:W-:Y:S01]  /*0330*/  IADD3.X R9, PT, PT, R3, UR11, RZ, P2, !PT ;  /* 0x0000000b03097c10 */ /* 0x000fe200097fe4ff */
[----:B------:R-:W-:Y:S01]  /*0340*/  IMAD.WIDE.U32 R2, R0, 0x4, R2 ;  /* 0x0000000400027825 */ /* 0x000fe200078e0002 */
[----:B------:R-:W-:Y:S02]  /*0350*/  SEL R11, R10, RZ, !P1 ;  /* 0x000000ff0a0b7207 */ /* 0x000fe40004800000 */
[----:B------:R-:W-:-:S03]  /*0360*/  ISETP.NE.AND P1, PT, R6, RZ, PT ;  /* 0x000000ff0600720c */ /* 0x000fc60003f25270 */
[----:B------:R0:W-:Y:S10]  /*0370*/  STG.E desc[UR4][R8.64], R11 ;  /* 0x0000000b08007986 */ /* 0x0001f4000c101904 */
[----:B------:R-:W-:Y:S05]  /*0380*/  @P1 BRA `(.L_x_153) ;  /* 0xfffffffc00c01947 */ /* 0x000fea000383ffff */
.L_x_152:
[----:B------:R-:W-:Y:S05]  /*0390*/  BSYNC.RECONVERGENT B0 ;  /* 0x0000000000007941 */ /* 0x000fea0003800200 */
.L_x_151:
[----:B------:R-:W-:Y:S05]  /*03a0*/  @!P0 EXIT ;  /* 0x000000000000894d */ /* 0x000fea0003800000 */
[----:B------:R-:W1:Y:S01]  /*03b0*/  LDC.64 R2, c[0x0][0x380] ;  /* 0x0000e000ff027b82 */ /* 0x000e620000000a00 */
[C-C-:B0-----:R-:W-:Y:S02]  /*03c0*/  IMAD R9, R0.reuse, 0x2, R7.reuse ;  /* 0x0000000200097824 */ /* 0x141fe400078e0207 */
[----:B------:R-:W-:Y:S02]  /*03d0*/  IMAD R11, R0, 0x3, R7 ;  /* 0x00000003000b7824 */ /* 0x000fe400078e0207 */
[----:B------:R-:W-:-:S03]  /*03e0*/  IMAD.IADD R13, R7, 0x1, R0 ;  /* 0x00000001070d7824 */ /* 0x000fc600078e0200 */
[----:B------:R-:W0:Y:S04]  /*03f0*/  LDC.64 R4, c[0x0][0x388] ;  /* 0x0000e200ff047b82 */ /* 0x000e280000000a00 */
.L_x_154:
[----:B-12---:R-:W-:-:S06]  /*0400*/  IMAD.WIDE.U32 R14, R7, 0x4, R2 ;  /* 0x00000004070e7825 */ /* 0x006fcc00078e0002 */
[----:B------:R-:W2:Y:S01]  /*0410*/  LDG.E R14, desc[UR4][R14.64] ;  /* 0x000000040e0e7981 */ /* 0x000ea2000c1e1900 */
[----:B0-----:R-:W-:-:S04]  /*0420*/  IMAD.WIDE.U32 R16, R7, 0x4, R4 ;  /* 0x0000000407107825 */ /* 0x001fc800078e0004 */
[----:B------:R-:W-:Y:S01]  /*0430*/  IMAD.WIDE.U32 R18, R13, 0x4, R2 ;  /* 0x000000040d127825 */ /* 0x000fe200078e0002 */
[----:B--2---:R-:W0:Y:S08]  /*0440*/  FLO.U32 R8, R14 ;  /* 0x0000000e00087300 */ /* 0x004e3000000e0000 */
[----:B------:R-:W1:Y:S01]  /*0450*/  POPC R6, R14 ;  /* 0x0000000e00067309 */ /* 0x000e620000000000 */
[----:B0-----:R-:W-:-:S04]  /*0460*/  IADD3 R8, PT, PT, -R8, 0x1f, RZ ;  /* 0x0000001f08087810 */ /* 0x001fc80007ffe1ff */
[----:B------:R-:W-:Y:S02]  /*0470*/  IADD3 R8, PT, PT, -R8, 0x20, RZ ;  /* 0x0000002008087810 */ /* 0x000fe40007ffe1ff */
[----:B-1----:R-:W-:-:S04]  /*0480*/  ISETP.NE.AND P0, PT, R6, 0x1, PT ;  /* 0x000000010600780c */ /* 0x002fc80003f05270 */
[----:B------:R-:W-:-:S05]  /*0490*/  SEL R23, R8, RZ, !P0 ;  /* 0x000000ff08177207 */ /* 0x000fca0004000000 */
[----:B------:R0:W-:Y:S04]  /*04a0*/  STG.E desc[UR4][R16.64], R23 ;  /* 0x0000001710007986 */ /* 0x0001e8000c101904 */
[----:B------:R-:W2:Y:S01]  /*04b0*/  LDG.E R18, desc[UR4][R18.64] ;  /* 0x0000000412127981 */ /* 0x000ea2000c1e1900 */
[----:B------:R-:W-:-:S04]  /*04c0*/  IMAD.WIDE.U32 R14, R13, 0x4, R4 ;  /* 0x000000040d0e7825 */ /* 0x000fc800078e0004 */
[----:B------:R-:W-:Y:S01]  /*04d0*/  IMAD.WIDE.U32 R20, R9, 0x4, R2 ;  /* 0x0000000409147825 */ /* 0x000fe200078e0002 */
[----:B--2---:R-:W1:Y:S08]  /*04e0*/  FLO.U32 R8, R18 ;  /* 0x0000001200087300 */ /* 0x004e7000000e0000 */
[----:B------:R-:W2:Y:S01]  /*04f0*/  POPC R6, R18 ;  /* 0x0000001200067309 */ /* 0x000ea20000000000 */
[----:B-1----:R-:W-:-:S04]  /*0500*/  IADD3 R8, PT, PT, -R8, 0x1f, RZ ;  /* 0x0000001f08087810 */ /* 0x002fc80007ffe1ff */
[----:B------:R-:W-:Y:S02]  /*0510*/  IADD3 R8, PT, PT, -R8, 0x20, RZ ;  /* 0x0000002008087810 */ /* 0x000fe40007ffe1ff */
[----:B--2---:R-:W-:-:S04]  /*0520*/  ISETP.NE.AND P0, PT, R6, 0x1, PT ;  /* 0x000000010600780c */ /* 0x004fc80003f05270 */
[----:B------:R-:W-:-:S05]  /*0530*/  SEL R25, R8, RZ, !P0 ;  /* 0x000000ff08197207 */ /* 0x000fca0004000000 */
[----:B------:R1:W-:Y:S04]  /*0540*/  STG.E desc[UR4][R14.64], R25 ;  /* 0x000000190e007986 */ /* 0x0003e8000c101904 */
[----:B------:R-:W2:Y:S01]  /*0550*/  LDG.E R20, desc[UR4][R20.64] ;  /* 0x0000000414147981 */ /* 0x000ea2000c1e1900 */
[----:B0-----:R-:W-:-:S04]  /*0560*/  IMAD.WIDE.U32 R16, R9, 0x4, R4 ;  /* 0x0000000409107825 */ /* 0x001fc800078e0004 */
[----:B------:R-:W-:Y:S01]  /*0570*/  IMAD.WIDE.U32 R18, R11, 0x4, R2 ;  /* 0x000000040b127825 */ /* 0x000fe200078e0002 */
[----:B--2---:R-:W0:Y:S08]  /*0580*/  FLO.U32 R8, R20 ;  /* 0x0000001400087300 */ /* 0x004e3000000e0000 */
[----:B------:R-:W2:Y:S01]  /*0590*/  POPC R6, R20 ;  /* 0x0000001400067309 */ /* 0x000ea20000000000 */
[----:B0-----:R-:W-:-:S04]  /*05a0*/  IADD3 R8, PT, PT, -R8, 0x1f, RZ ;  /* 0x0000001f08087810 */ /* 0x001fc80007ffe1ff */
[----:B------:R-:W-:Y:S02]  /*05b0*/  IADD3 R8, PT, PT, -R8, 0x20, RZ ;  /* 0x0000002008087810 */ /* 0x000fe40007ffe1ff */
[----:B--2---:R-:W-:-:S04]  /*05c0*/  ISETP.NE.AND P0, PT, R6, 0x1, PT ;  /* 0x000000010600780c */ /* 0x004fc80003f05270 */
[----:B------:R-:W-:-:S05]  /*05d0*/  SEL R23, R8, RZ, !P0 ;  /* 0x000000ff08177207 */ /* 0x000fca0004000000 */
[----:B------:R2:W-:Y:S04]  /*05e0*/  STG.E desc[UR4][R16.64], R23 ;  /* 0x0000001710007986 */ /* 0x0005e8000c101904 */
[----:B------:R-:W3:Y:S01]  /*05f0*/  LDG.E R18, desc[UR4][R18.64] ;  /* 0x0000000412127981 */ /* 0x000ee2000c1e1900 */
[----:B-1----:R-:W-:Y:S01]  /*0600*/  IMAD.WIDE.U32 R14, R11, 0x4, R4 ;  /* 0x000000040b0e7825 */ /* 0x002fe200078e0004 */
[----:B------:R-:W-:-:S03]  /*0610*/  IADD3 R7, PT, PT, R0, R7, R0 ;  /* 0x0000000700077210 */ /* 0x000fc60007ffe000 */
[C---:B------:R-:W-:Y:S01]  /*0620*/  IMAD R9, R0.reuse, 0x4, R9 ;  /* 0x0000000400097824 */ /* 0x040fe200078e0209 */
[C---:B------:R-:W-:Y:S01]  /*0630*/  IADD3 R7, PT, PT, R0.reuse, R7, R0 ;  /* 0x0000000700077210 */ /* 0x040fe20007ffe000 */
[C---:B------:R-:W-:Y:S02]  /*0640*/  IMAD R11, R0.reuse, 0x4, R11 ;  /* 0x00000004000b7824 */ /* 0x040fe400078e020b */
[----:B------:R-:W-:Y:S01]  /*0650*/  IMAD R13, R0, 0x4, R13 ;  /* 0x00000004000d7824 */ /* 0x000fe200078e020d */
[----:B---3--:R-:W0:Y:S08]  /*0660*/  FLO.U32 R8, R18 ;  /* 0x0000001200087300 */ /* 0x008e3000000e0000 */
[----:B------:R-:W1:Y:S01]  /*0670*/  POPC R6, R18 ;  /* 0x0000001200067309 */ /* 0x000e620000000000 */
[----:B0-----:R-:W-:-:S04]  /*0680*/  IADD3 R8, PT, PT, -R8, 0x1f, RZ ;  /* 0x0000001f08087810 */ /* 0x001fc80007ffe1ff */
[----:B------:R-:W-:Y:S02]  /*0690*/  IADD3 R8, PT, PT, -R8, 0x20, RZ ;  /* 0x0000002008087810 */ /* 0x000fe40007ffe1ff */
[----:B-1----:R-:W-:-:S04]  /*06a0*/  ISETP.NE.AND P0, PT, R6, 0x1, PT ;  /* 0x000000010600780c */ /* 0x002fc80003f05270 */
[----:B------:R-:W-:Y:S02]  /*06b0*/  SEL R21, R8, RZ, !P0 ;  /* 0x000000ff08157207 */ /* 0x000fe40004000000 */
[----:B------:R-:W-:-:S03]  /*06c0*/  ISETP.GE.U32.AND P0, PT, R7, 0x271, PT ;  /* 0x000002710700780c */ /* 0x000fc60003f06070 */
[----:B------:R2:W-:Y:S10]  /*06d0*/  STG.E desc[UR4][R14.64], R21 ;  /* 0x000000150e007986 */ /* 0x0005f4000c101904 */
[----:B------:R-:W-:Y:S05]  /*06e0*/  @!P0 BRA `(.L_x_154) ;  /* 0xfffffffc00448947 */ /* 0x000fea000383ffff */
[----:B------:R-:W-:Y:S05]  /*06f0*/  EXIT ;  /* 0x000000000000794d */ /* 0x000fea0003800000 */
.L_x_155:
        /* <DEDUP_REMOVED lines=16> */
.L_x_690:


//--------------------- .text._Z10SearchTreeIjLj5ELj4ELj100EEvRAmlmlmlT0_T0_T0_T0__T_PS1_Pjj --------------------------
	.section	.text._Z10SearchTreeIjLj5ELj4ELj100EEvRAmlmlmlT0_T0_T0_T0__T_PS1_Pjj,"ax",@progbits
	.align	128
        .global         _Z10SearchTreeIjLj5ELj4ELj100EEvRAmlmlmlT0_T0_T0_T0__T_PS1_Pjj
        .type           _Z10SearchTreeIjLj5ELj4ELj100EEvRAmlmlmlT0_T0_T0_T0__T_PS1_Pjj,@function
        .size           _Z10SearchTreeIjLj5ELj4ELj100EEvRAmlmlmlT0_T0_T0_T0__T_PS1_Pjj,(.L_x_691 - _Z10SearchTreeIjLj5ELj4ELj100EEvRAmlmlmlT0_T0_T0_T0__T_PS1_Pjj)
        .other          _Z10SearchTreeIjLj5ELj4ELj100EEvRAmlmlmlT0_T0_T0_T0__T_PS1_Pjj,@"STO_CUDA_ENTRY STV_DEFAULT"
_Z10SearchTreeIjLj5ELj4ELj100EEvRAmlmlmlT0_T0_T0_T0__T_PS1_Pjj:
.text._Z10SearchTreeIjLj5ELj4ELj100EEvRAmlmlmlT0_T0_T0_T0__T_PS1_Pjj:
[----:B------:R-:W0:Y:S01]  /*0000*/  LDC R1, c[0x0][0x37c] ;  /* 0x0000df00ff017b82 */ /* 0x000e220000000800 */
[----:B------:R-:W1:Y:S01]  /*0010*/  S2R R23, SR_TID.X ;  /* 0x0000000000177919 */ /* 0x000e620000002100 */
[----:B------:R-:W2:Y:S01]  /*0020*/  LDCU.64 UR36, c[0x0][0x358] ;  /* 0x00006b00ff2477ac */ /* 0x000ea20008000a00 */
[----:B------:R-:W-:Y:S01]  /*0030*/  BSSY.RECONVERGENT B0, `(.L_x_156) ;  /* 0x000004e000007945 */ /* 0x000fe20003800200 */
[----:B-1----:R-:W-:-:S13]  /*0040*/  ISETP.GT.U32.AND P0, PT, R23, 0x270, PT ;  /* 0x000002701700780c */ /* 0x002fda0003f04070 */
[----:B--2---:R-:W-:Y:S05]  /*0050*/  @P0 BRA `(.L_x_157) ;  /* 0x00000004002c0947 */ /* 0x004fea0003800000 */
[----:B------:R-:W1:Y:S01]  /*0060*/  LDC R0, c[0x0][0x360] ;  /* 0x0000d800ff007b82 */ /* 0x000e620000000800 */
[----:B------:R-:W-:Y:S01]  /*0070*/  BSSY.RECONVERGENT B1, `(.L_x_158) ;  /* 0x000002e000017945 */ /* 0x000fe20003800200 */
[----:B-1----:R-:W1:Y:S01]  /*0080*/  I2F.U32.RP R7, R0 ;  /* 0x0000000000077306 */ /* 0x002e620000209000 */
[----:B------:R-:W-:Y:S01]  /*0090*/  IMAD.IADD R4, R23, 0x1, R0 ;  /* 0x0000000117047824 */ /* 0x000fe200078e0200 */
[----:B------:R-:W-:-:S04]  /*00a0*/  ISETP.NE.U32.AND P2, PT, R0, RZ, PT ;  /* 0x000000ff0000720c */ /* 0x000fc80003f45070 */
[C---:B------:R-:W-:Y:S02]  /*00b0*/  ISETP.GE.U32.AND P0, PT, R4.reuse, 0x271, PT ;  /* 0x000002710400780c */ /* 0x040fe40003f06070 */
[----:B------:R-:W-:Y:S02]  /*00c0*/  VIMNMX.U32 R5, PT, PT, R4, 0x271, !PT ;  /* 0x0000027104057848 */ /* 0x000fe40007fe0000 */
[----:B------:R-:W-:-:S04]  /*00d0*/  SEL R6, RZ, 0x1, P0 ;  /* 0x00000001ff067807 */ /* 0x000fc80000000000 */
[----:B------:R-:W-:Y:S01]  /*00e0*/  IADD3 R5, PT, PT, R5, -R4, -R6 ;  /* 0x8000000405057210 */ /* 0x000fe20007ffe806 */
[----:B-1----:R-:W1:Y:S02]  /*00f0*/  MUFU.RCP R7, R7 ;  /* 0x0000000700077308 */ /* 0x002e640000001000 */
[----:B-1----:R-:W-:-:S06]  /*0100*/  VIADD R2, R7, 0xffffffe ;  /* 0x0ffffffe07027836 */ /* 0x002fcc0000000000 */
[----:B------:R1:W2:Y:S02]  /*0110*/  F2I.FTZ.U32.TRUNC.NTZ R3, R2 ;  /* 0x0000000200037305 */ /* 0x0002a4000021f000 */
[----:B-1----:R-:W-:Y:S02]  /*0120*/  IMAD.MOV.U32 R2, RZ, RZ, RZ ;  /* 0x000000ffff027224 */ /* 0x002fe400078e00ff */
[----:B--2---:R-:W-:-:S04]  /*0130*/  IMAD.MOV R9, RZ, RZ, -R3 ;  /* 0x000000ffff097224 */ /* 0x004fc800078e0a03 */
        /* <DEDUP_REMOVED lines=8> */
[----:B------:R-:W-:Y:S01]  /*01c0*/  ISETP.GE.U32.AND P1, PT, R5, R0, PT ;  /* 0x000000000500720c */ /* 0x000fe20003f26070 */
[----:B------:R-:W-:-:S12]  /*01d0*/  IMAD.MOV.U32 R5, RZ, RZ, R23 ;  /* 0x000000ffff057224 */ /* 0x000fd800078e0017 */
[----:B------:R-:W-:Y:S01]  /*01e0*/  @P1 VIADD R3, R3, 0x1 ;  /* 0x0000000103031836 */ /* 0x000fe20000000000 */
[----:B------:R-:W-:-:S05]  /*01f0*/  @!P2 LOP3.LUT R3, RZ, R0, RZ, 0x33, !PT ;  /* 0x00000000ff03a212 */ /* 0x000fca00078e33ff */
[----:B------:R-:W-:-:S05]  /*0200*/  IMAD.IADD R3, R6, 0x1, R3 ;  /* 0x0000000106037824 */ /* 0x000fca00078e0203 */
[C---:B------:R-:W-:Y:S02]  /*0210*/  LOP3.LUT R2, R3.reuse, 0x3, RZ, 0xc0, !PT ;  /* 0x0000000303027812 */ /* 0x040fe400078ec0ff */
[----:B------:R-:W-:Y:S02]  /*0220*/  ISETP.GE.U32.AND P1, PT, R3, 0x3, PT ;  /* 0x000000030300780c */ /* 0x000fe40003f26070 */
[----:B------:R-:W-:-:S13]  /*0230*/  ISETP.NE.AND P0, PT, R2, 0x3, PT ;  /* 0x000000030200780c */ /* 0x000fda0003f05270 */
[----:B------:R-:W-:Y:S05]  /*0240*/  @!P0 BRA `(.L_x_159) ;  /* 0x0000000000408947 */ /* 0x000fea0003800000 */
[----:B------:R-:W1:Y:S01]  /*0250*/  S2R R5, SR_CgaCtaId ;  /* 0x0000000000057919 */ /* 0x000e620000008800 */
[----:B------:R-:W2:Y:S01]  /*0260*/  LDC.64 R6, c[0x0][0x380] ;  /* 0x0000e000ff067b82 */ /* 0x000ea20000000a00 */
[----:B------:R-:W-:Y:S01]  /*0270*/  MOV R2, 0x400 ;  /* 0x0000040000027802 */ /* 0x000fe20000000f00 */
[----:B------:R-:W-:Y:S02]  /*0280*/  VIADD R3, R3, 0x1 ;  /* 0x0000000103037836 */ /* 0x000fe40000000000 */
[----:B------:R-:W-:-:S03]  /*0290*/  IMAD.MOV.U32 R9, RZ, RZ, RZ ;  /* 0x000000ffff097224 */ /* 0x000fc600078e00ff */
[----:B------:R-:W-:Y:S02]  /*02a0*/  LOP3.LUT R4, R3, 0x3, RZ, 0xc0, !PT ;  /* 0x0000000303047812 */ /* 0x000fe400078ec0ff */
[----:B-1----:R-:W-:Y:S01]  /*02b0*/  LEA R8, R5, R2, 0x18 ;  /* 0x0000000205087211 */ /* 0x002fe200078ec0ff */
[----:B------:R-:W-:-:S07]  /*02c0*/  IMAD.MOV.U32 R5, RZ, RZ, R23 ;  /* 0x000000ffff057224 */ /* 0x000fce00078e0017 */
.L_x_160:
[----:B-12---:R-:W-:-:S06]  /*02d0*/  IMAD.WIDE.U32 R2, R5, 0x4, R6 ;  /* 0x0000000405027825 */ /* 0x006fcc00078e0006 */
[----:B------:R-:W2:Y:S01]  /*02e0*/  LDG.E R2, desc[UR36][R2.64] ;  /* 0x0000002402027981 */ /* 0x000ea2000c1e1900 */
[----:B------:R-:W-:Y:S01]  /*02f0*/  IMAD R11, R5, 0x4, R8 ;  /* 0x00000004050b7824 */ /* 0x000fe200078e0208 */
[----:B------:R-:W-:Y:S01]  /*0300*/  IADD3 R5, PT, PT, R0, R5, RZ ;  /* 0x0000000500057210 */ /* 0x000fe20007ffe0ff */
[----:B------:R-:W-:-:S05]  /*0310*/  VIADD R9, R9, 0x1 ;  /* 0x0000000109097836 */ /* 0x000fca0000000000 */
[----:B------:R-:W-:Y:S01]  /*0320*/  ISETP.NE.AND P0, PT, R9, R4, PT ;  /* 0x000000040900720c */ /* 0x000fe20003f05270 */
[----:B--2---:R1:W-:-:S12]  /*0330*/  STS [R11], R2 ;  /* 0x000000020b007388 */ /* 0x0043d80000000800 */
[----:B------:R-:W-:Y:S05]  /*0340*/  @P0 BRA `(.L_x_160) ;  /* 0xfffffffc00e00947 */ /* 0x000fea000383ffff */
.L_x_159:
[----:B------:R-:W-:Y:S05]  /*0350*/  BSYNC.RECONVERGENT B1 ;  /* 0x0000000000017941 */ /* 0x000fea0003800200 */
.L_x_158:
[----:B------:R-:W-:Y:S05]  /*0360*/  @!P1 BRA `(.L_x_157) ;  /* 0x0000000000689947 */ /* 0x000fea0003800000 */
[----:B------:R-:W2:Y:S01]  /*0370*/  S2R R7, SR_CgaCtaId ;  /* 0x0000000000077919 */ /* 0x000ea20000008800 */
[----:B-1----:R-:W1:Y:S01]  /*0380*/  LDC.64 R2, c[0x0][0x380] ;  /* 0x0000e000ff027b82 */ /* 0x002e620000000a00 */
[----:B------:R-:W-:-:S04]  /*0390*/  MOV R4, 0x400 ;  /* 0x0000040000047802 */ /* 0x000fc80000000f00 */
[----:B--2---:R-:W-:-:S07]  /*03a0*/  LEA R4, R7, R4, 0x18 ;  /* 0x0000000407047211 */ /* 0x004fce00078ec0ff */
.L_x_161:
[----:B------:R-:W-:Y:S02]  /*03b0*/  IMAD.IADD R7, R0, 0x1, R5 ;  /* 0x0000000100077824 */ /* 0x000fe400078e0205 */
[----:B-12---:R-:W-:-:S04]  /*03c0*/  IMAD.WIDE.U32 R12, R5, 0x4, R2 ;  /* 0x00000004050c7825 */ /* 0x006fc800078e0002 */
[C---:B------:R-:W-:Y:S02]  /*03d0*/  IMAD.IADD R9, R7.reuse, 0x1, R0 ;  /* 0x0000000107097824 */ /* 0x040fe400078e0200 */
[----:B------:R-:W-:Y:S01]  /*03e0*/  IMAD.WIDE.U32 R6, R7, 0x4, R2 ;  /* 0x0000000407067825 */ /* 0x000fe200078e0002 */
[----:B------:R-:W2:Y:S03]  /*03f0*/  LDG.E R12, desc[UR36][R12.64] ;  /* 0x000000240c0c7981 */ /* 0x000ea6000c1e1900 */
[C---:B------:R-:W-:Y:S02]  /*0400*/  IMAD.IADD R19, R9.reuse, 0x1, R0 ;  /* 0x0000000109137824 */ /* 0x040fe400078e0200 */
[--C-:B------:R-:W-:Y:S01]  /*0410*/  IMAD.WIDE.U32 R8, R9, 0x4, R2.reuse ;  /* 0x0000000409087825 */ /* 0x100fe200078e0002 */
[----:B------:R-:W3:Y:S03]  /*0420*/  LDG.E R6, desc[UR36][R6.64] ;  /* 0x0000002406067981 */ /* 0x000ee6000c1e1900 */
[----:B------:R-:W-:-:S02]  /*0430*/  IMAD.WIDE.U32 R10, R19, 0x4, R2 ;  /* 0x00000004130a7825 */ /* 0x000fc400078e0002 */
[----:B------:R-:W4:Y:S04]  /*0440*/  LDG.E R8, desc[UR36][R8.64] ;  /* 0x0000002408087981 */ /* 0x000f28000c1e1900 */
[----:B------:R-:W5:Y:S01]  /*0450*/  LDG.E R10, desc[UR36][R10.64] ;  /* 0x000000240a0a7981 */ /* 0x000f62000c1e1900 */
[----:B------:R-:W-:-:S04]  /*0460*/  IMAD R25, R5, 0x4, R4 ;  /* 0x0000000405197824 */ /* 0x000fc800078e0204 */
[----:B------:R-:W-:-:S04]  /*0470*/  IMAD R15, R0, 0x4, R25 ;  /* 0x00000004000f7824 */ /* 0x000fc800078e0219 */
[----:B------:R-:W-:-:S04]  /*0480*/  IMAD R17, R0, 0x4, R15 ;  /* 0x0000000400117824 */ /* 0x000fc800078e020f */
[----:B------:R-:W-:Y:S02]  /*0490*/  IMAD R21, R0, 0x4, R17 ;  /* 0x0000000400157824 */ /* 0x000fe400078e0211 */
[----:B------:R-:W-:-:S05]  /*04a0*/  IMAD.IADD R5, R19, 0x1, R0 ;  /* 0x0000000113057824 */ /* 0x000fca00078e0200 */
[----:B------:R-:W-:Y:S01]  /*04b0*/  ISETP.GE.U32.AND P0, PT, R5, 0x271, PT ;  /* 0x000002710500780c */ /* 0x000fe20003f06070 */
[----:B--2---:R2:W-:Y:S04]  /*04c0*/  STS [R25], R12 ;  /* 0x0000000c19007388 */ /* 0x0045e80000000800 */
[----:B---3--:R2:W-:Y:S04]  /*04d0*/  STS [R15], R6 ;  /* 0x000000060f007388 */ /* 0x0085e80000000800 */
[----:B----4-:R2:W-:Y:S04]  /*04e0*/  STS [R17], R8 ;  /* 0x0000000811007388 */ /* 0x0105e80000000800 */
[----:B-----5:R2:W-:Y:S01]  /*04f0*/  STS [R21], R10 ;  /* 0x0000000a15007388 */ /* 0x0205e20000000800 */
[----:B------:R-:W-:Y:S05]  /*0500*/  @!P0 BRA `(.L_x_161) ;  /* 0xfffffffc00a88947 */ /* 0x000fea000383ffff */
.L_x_157:
[----:B------:R-:W-:Y:S05]  /*0510*/  BSYNC.RECONVERGENT B0 ;  /* 0x0000000000007941 */ /* 0x000fea0003800200 */
.L_x_156:
[----:B------:R-:W3:Y:S01]  /*0520*/  LDCU UR43, c[0x0][0x360] ;  /* 0x00006c00ff2b77ac */ /* 0x000ee20008000800 */
[----:B------:R-:W-:Y:S01]  /*0530*/  BAR.SYNC.DEFER_BLOCKING 0x0 ;  /* 0x0000000000007b1d */ /* 0x000fe20000010000 */
[----:B------:R-:W-:-:S05]  /*0540*/  ISETP.NE.AND P1, PT, R23, RZ, PT ;  /* 0x000000ff1700720c */ /* 0x000fca0003f25270 */
[----:B------:R-:W-:Y:S01]  /*0550*/  BSSY.RECONVERGENT B0, `(.L_x_162) ;  /* 0x0000021000007945 */ /* 0x000fe20003800200 */
[----:B---3--:R-:W3:Y:S01]  /*0560*/  I2F.U32.RP R4, UR43 ;  /* 0x0000002b00047d06 */ /* 0x008ee20008209000 */
[----:B------:R-:W-:-:S05]  /*0570*/  VIADD R0, R23, UR43 ;  /* 0x0000002b17007c36 */ /* 0x000fca0008000000 */
[C---:B------:R-:W-:Y:S02]  /*0580*/  ISETP.GE.U32.AND P0, PT, R0.reuse, 0x271, PT ;  /* 0x000002710000780c */ /* 0x040fe40003f06070 */
[----:B------:R-:W-:Y:S02]  /*0590*/  VIMNMX.U32 R5, PT, PT, R0, 0x271, !PT ;  /* 0x0000027100057848 */ /* 0x000fe40007fe0000 */
[----:B------:R-:W-:-:S04]  /*05a0*/  SEL R19, RZ, 0x1, P0 ;  /* 0x00000001ff137807 */ /* 0x000fc80000000000 */
[----:B------:R-:W-:Y:S01]  /*05b0*/  IADD3 R5, PT, PT, R5, -R0, -R19 ;  /* 0x8000000005057210 */ /* 0x000fe20007ffe813 */
[----:B---3--:R-:W1:Y:S02]  /*05c0*/  MUFU.RCP R4, R4 ;  /* 0x0000000400047308 */ /* 0x008e640000001000 */
[----:B-1----:R-:W-:-:S06]  /*05d0*/  VIADD R2, R4, 0xffffffe ;  /* 0x0ffffffe04027836 */ /* 0x002fcc0000000000 */
[----:B------:R1:W3:Y:S02]  /*05e0*/  F2I.FTZ.U32.TRUNC.NTZ R3, R2 ;  /* 0x0000000200037305 */ /* 0x0002e4000021f000 */
[----:B-1----:R-:W-:Y:S02]  /*05f0*/  IMAD.MOV.U32 R2, RZ, RZ, RZ ;  /* 0x000000ffff027224 */ /* 0x002fe400078e00ff */
[----:B---3--:R-:W-:-:S04]  /*0600*/  IMAD.MOV R7, RZ, RZ, -R3 ;  /* 0x000000ffff077224 */ /* 0x008fc800078e0a03 */
[----:B------:R-:W-:-:S04]  /*0610*/  IMAD R7, R7, UR43, RZ ;  /* 0x0000002b07077c24 */ /* 0x000fc8000f8e02ff */
[----:B------:R-:W-:-:S06]  /*0620*/  IMAD.HI.U32 R4, R3, R7, R2 ;  /* 0x0000000703047227 */ /* 0x000fcc00078e0002 */
[----:B--2---:R-:W-:-:S04]  /*0630*/  IMAD.HI.U32 R6, R4, R5, RZ ;  /* 0x0000000504067227 */ /* 0x004fc800078e00ff */
[----:B------:R-:W-:-:S04]  /*0640*/  IMAD.MOV R0, RZ, RZ, -R6 ;  /* 0x000000ffff007224 */ /* 0x000fc800078e0a06 */
[----:B------:R-:W-:Y:S01]  /*0650*/  IMAD R5, R0, UR43, R5 ;  /* 0x0000002b00057c24 */ /* 0x000fe2000f8e0205 */
[----:B------:R-:W-:-:S04]  /*0660*/  LOP3.LUT R0, R23, 0xffff, RZ, 0xc0, !PT ;  /* 0x0000ffff17007812 */ /* 0x000fc800078ec0ff */
[----:B------:R-:W-:Y:S01]  /*0670*/  ISETP.GE.U32.AND P0, PT, R5, UR43, PT ;  /* 0x0000002b05007c0c */ /* 0x000fe2000bf06070 */
[----:B------:R-:W-:-:S05]  /*0680*/  IMAD R0, R0, 0xaab, RZ ;  /* 0x00000aab00007824 */ /* 0x000fca00078e02ff */
[----:B------:R-:W-:Y:S01]  /*0690*/  SHF.R.U32.HI R4, RZ, 0x10, R0 ;  /* 0x00000010ff047819 */ /* 0x000fe20000011600 */
[----:B------:R-:W-:Y:S06]  /*06a0*/  @P1 BRA `(.L_x_163) ;  /* 0x00000000002c1947 */ /* 0x000fec0003800000 */
[----:B------:R-:W1:Y:S01]  /*06b0*/  S2UR UR5, SR_CgaCtaId ;  /* 0x00000000000579c3 */ /* 0x000e620000008800 */
[----:B------:R-:W-:-:S07]  /*06c0*/  UMOV UR4, 0x400 ;  /* 0x0000040000047882 */ /* 0x000fce0000000000 */
[----:B------:R-:W2:Y:S08]  /*06d0*/  LDC R7, c[0x0][0x398] ;  /* 0x0000e600ff077b82 */ /* 0x000eb00000000800 */
[----:B------:R-:W3:Y:S01]  /*06e0*/  LDC.64 R2, c[0x0][0x390] ;  /* 0x0000e400ff027b82 */ /* 0x000ee20000000a00 */
[----:B-1----:R-:W-:-:S06]  /*06f0*/  ULEA UR4, UR5, UR4, 0x18 ;  /* 0x0000000405047291 */ /* 0x002fcc000f8ec0ff */
[----:B--2---:R-:W-:-:S03]  /*0700*/  LEA R0, R7, UR4, 0x2 ;  /* 0x0000000407007c11 */ /* 0x004fc6000f8e10ff */
[----:B------:R-:W-:Y:S04]  /*0710*/  STS [UR4+0x2710], R7 ;  /* 0x00271007ff007988 */ /* 0x000fe80008000804 */
[----:B------:R-:W-:Y:S04]  /*0720*/  STS [UR4+0x28b8], RZ ;  /* 0x0028b8ffff007988 */ /* 0x000fe80008000804 */
[----:B------:R-:W1:Y:S04]  /*0730*/  LDS R0, [R0] ;  /* 0x0000000000007984 */ /* 0x000e680000000800 */
[----:B---3--:R2:W-:Y:S04]  /*0740*/  STG.E desc[UR36][R2.64], RZ ;  /* 0x000000ff02007986 */ /* 0x0085e8000c101924 */
[----:B-1----:R2:W-:Y:S02]  /*0750*/  STS [UR4+0x271c], R0 ;  /* 0x00271c00ff007988 */ /* 0x0025e40008000804 */
.L_x_163:
[----:B------:R-:W-:Y:S05]  /*0760*/  BSYNC.RECONVERGENT B0 ;  /* 0x0000000000007941 */ /* 0x000fea0003800200 */
.L_x_162:
[----:B------:R-:W1:Y:S01]  /*0770*/  S2UR UR5, SR_CgaCtaId ;  /* 0x00000000000579c3 */ /* 0x000e620000008800 */
[----:B--2---:R-:W-:Y:S01]  /*0780*/  PRMT R0, R4, 0x9910, RZ ;  /* 0x0000991004007816 */ /* 0x004fe200000000ff */
[----:B------:R-:W-:Y:S01]  /*0790*/  @P0 VIADD R5, R5, -UR43 ;  /* 0x8000002b05050c36 */ /* 0x000fe20008000000 */
[----:B------:R-:W-:Y:S01]  /*07a0*/  ISETP.NE.U32.AND P2, PT, RZ, UR43, PT ;  /* 0x0000002bff007c0c */ /* 0x000fe2000bf45070 */
[----:B------:R-:W-:Y:S01]  /*07b0*/  UMOV UR4, 0x400 ;  /* 0x0000040000047882 */ /* 0x000fe20000000000 */
[----:B------:R-:W-:Y:S01]  /*07c0*/  @P0 VIADD R6, R6, 0x1 ;  /* 0x0000000106060836 */ /* 0x000fe20000000000 */
[----:B------:R-:W-:Y:S01]  /*07d0*/  UIADD3 UR4, UPT, UPT, UR4, 0x2b30, URZ ;  /* 0x00002b3004047890 */ /* 0x000fe2000fffe0ff */
[----:B------:R-:W-:Y:S01]  /*07e0*/  IMAD R0, R0, 0x18, RZ ;  /* 0x0000001800007824 */ /* 0x000fe200078e02ff */
[----:B------:R-:W-:Y:S01]  /*07f0*/  ISETP.GE.U32.AND P1, PT, R5, UR43, PT ;  /* 0x0000002b05007c0c */ /* 0x000fe2000bf26070 */
[----:B------:R-:W2:Y:S03]  /*0800*/  LDCU.64 UR38, c[0x0][0x388] ;  /* 0x00007100ff2677ac */ /* 0x000ea60008000a00 */
[----:B------:R-:W-:Y:S01]  /*0810*/  IADD3 R0, PT, PT, RZ, -R0, RZ ;  /* 0x80000000ff007210 */ /* 0x000fe20007ffe0ff */
[----:B------:R-:W3:Y:S03]  /*0820*/  LDCU.64 UR44, c[0x0][0x388] ;  /* 0x00007100ff2c77ac */ /* 0x000ee60008000a00 */
[----:B------:R-:W-:Y:S01]  /*0830*/  PRMT R22, R0, 0x7710, RZ ;  /* 0x0000771000167816 */ /* 0x000fe200000000ff */
[----:B------:R-:W-:-:S04]  /*0840*/  UMOV UR40, 0x1 ;  /* 0x0000000100287882 */ /* 0x000fc80000000000 */
[----:B------:R-:W-:Y:S02]  /*0850*/  IMAD.IADD R22, R22, 0x1, R23 ;  /* 0x0000000116167824 */ /* 0x000fe400078e0217 */
[----:B------:R-:W-:Y:S01]  /*0860*/  @P1 VIADD R6, R6, 0x1 ;  /* 0x0000000106061836 */ /* 0x000fe20000000000 */
[----:B-1----:R-:W-:Y:S01]  /*0870*/  ULEA UR4, UR5, UR4, 0x18 ;  /* 0x0000000405047291 */ /* 0x002fe2000f8ec0ff */
[----:B------:R-:W-:Y:S02]  /*0880*/  @!P2 LOP3.LUT R6, RZ, UR43, RZ, 0x33, !PT ;  /* 0x0000002bff06ac12 */ /* 0x000fe4000f8e33ff */
[----:B------:R-:W-:-:S03]  /*0890*/  LOP3.LUT R22, R22, 0xffff, RZ, 0xc0, !PT ;  /* 0x0000ffff16167812 */ /* 0x000fc600078ec0ff */
[----:B------:R-:W-:Y:S01]  /*08a0*/  IMAD.IADD R19, R19, 0x1, R6 ;  /* 0x0000000113137824 */ /* 0x000fe200078e0206 */
[----:B------:R-:W-:Y:S02]  /*08b0*/  LEA R18, R23, UR4, 0x2 ;  /* 0x0000000417127c11 */ /* 0x000fe4000f8e10ff */
[----:B------:R-:W-:Y:S02]  /*08c0*/  SHF.R.U32.HI R17, RZ, 0x2, R22 ;  /* 0x00000002ff117819 */ /* 0x000fe40000011616 */
[----:B--23--:R-:W-:-:S07]  /*08d0*/  LOP3.LUT R16, R22, 0x3, RZ, 0xc0, !PT ;  /* 0x0000000316107812 */ /* 0x00cfce00078ec0ff */
.L_x_217:
[----:B------:R-:W-:Y:S05]  /*08e0*/  YIELD ;  /* 0x0000000000007946 */ /* 0x000fea0003800000 */
[----:B------:R-:W-:Y:S05]  /*08f0*/  WARPSYNC.ALL ;  /* 0x0000000000007948 */ /* 0x000fea0003800000 */
[----:B-1----:R-:W1:Y:S08]  /*0900*/  S2UR UR49, SR_CgaCtaId ;  /* 0x00000000003179c3 */ /* 0x002e700000008800 */
[----:B------:R-:W-:Y:S06]  /*0910*/  BAR.SYNC.DEFER_BLOCKING 0x0 ;  /* 0x0000000000007b1d */ /* 0x000fec0000010000 */
[----:B------:R-:W-:-:S02]  /*0920*/  UMOV UR46, 0x400 ;  /* 0x00000400002e7882 */ /* 0x000fc40000000000 */
[----:B------:R-:W-:-:S04]  /*0930*/  UIADD3 UR4, UPT, UPT, UR46, 0x271c, URZ ;  /* 0x0000271c2e047890 */ /* 0x000fc8000fffe0ff */
[----:B-1----:R-:W-:-:S04]  /*0940*/  ULEA UR4, UR49, UR4, 0x18 ;  /* 0x0000000431047291 */ /* 0x002fc8000f8ec0ff */
[----:B------:R-:W-:-:S09]  /*0950*/  ULEA UR41, UR40, UR4, 0x2 ;  /* 0x0000000428297291 */ /* 0x000fd2000f8e10ff */
[----:B------:R-:W1:Y:S02]  /*0960*/  LDS R0, [UR41+-0x4] ;  /* 0xfffffc29ff007984 */ /* 0x000e640008000800 */
[----:B-1----:R-:W-:-:S13]  /*0970*/  ISETP.NE.AND P0, PT, R0, RZ, PT ;  /* 0x000000ff0000720c */ /* 0x002fda0003f05270 */
[----:B--234-:R-:W-:Y:S05]  /*0980*/  @!P0 BRA `(.L_x_164) ;  /* 0x0000002c00d88947 */ /* 0x01cfea0003800000 */
[----:B------:R-:W-:Y:S01]  /*0990*/  ISETP.GT.U32.AND P0, PT, R23, 0x270, PT ;  /* 0x000002701700780c */ /* 0x000fe20003f04070 */
[----:B------:R-:W-:Y:S01]  /*09a0*/  ULEA UR4, UR49, UR46, 0x18 ;  /* 0x0000002e31047291 */ /* 0x000fe2000f8ec0ff */
[----:B------:R-:W-:Y:S02]  /*09b0*/  BSSY.RECONVERGENT B0, `(.L_x_165) ;  /* 0x0000031000007945 */ /* 0x000fe40003800200 */
[----:B------:R-:W-:Y:S01]  /*09c0*/  P2R R2, PR, RZ, 0x1 ;  /* 0x00000001ff027803 */ /* 0x000fe20000000000 */
[----:B------:R-:W-:-:S06]  /*09d0*/  UIMAD UR48, UR40, 0x9c4, UR4 ;  /* 0x000009c4283078a4 */ /* 0x000fcc000f8e0204 */
[----:B------:R-:W-:Y:S02]  /*09e0*/  LEA R4, R23, UR48, 0x2 ;  /* 0x0000003017047c11 */ /* 0x000fe4000f8e10ff */
[----:B------:R-:W-:Y:S05]  /*09f0*/  @P0 BRA `(.L_x_166) ;  /* 0x0000000000b00947 */ /* 0x000fea0003800000 */
[C---:B------:R-:W-:Y:S01]  /*0a00*/  LOP3.LUT R7, R19.reuse, 0x3, RZ, 0xc0, !PT ;  /* 0x0000000313077812 */ /* 0x040fe200078ec0ff */
[----:B------:R-:W-:Y:S01]  /*0a10*/  BSSY.RECONVERGENT B1, `(.L_x_167) ;  /* 0x0000015000017945 */ /* 0x000fe20003800200 */
[----:B------:R-:W-:Y:S01]  /*0a20*/  ISETP.GE.U32.AND P1, PT, R19, 0x3, PT ;  /* 0x000000031300780c */ /* 0x000fe20003f26070 */
[----:B------:R-:W-:Y:S01]  /*0a30*/  IMAD.MOV.U32 R2, RZ, RZ, R23 ;  /* 0x000000ffff027224 */ /* 0x000fe200078e0017 */
[----:B------:R-:W-:-:S13]  /*0a40*/  ISETP.NE.AND P0, PT, R7, 0x3, PT ;  /* 0x000000030700780c */ /* 0x000fda0003f05270 */
[----:B------:R-:W-:Y:S05]  /*0a50*/  @!P0 BRA `(.L_x_168) ;  /* 0x0000000000408947 */ /* 0x000fea0003800000 */
[----:B------:R-:W1:Y:S01]  /*0a60*/  LDS R3, [R4+-0x9c4] ;  /* 0xfff63c0004037984 */ /* 0x000e620000000800 */
[----:B------:R-:W-:Y:S01]  /*0a70*/  ISETP.NE.AND P0, PT, R7, RZ, PT ;  /* 0x000000ff0700720c */ /* 0x000fe20003f05270 */
[----:B------:R-:W-:Y:S02]  /*0a80*/  VIADD R2, R23, UR43 ;  /* 0x0000002b17027c36 */ /* 0x000fe40008000000 */
[----:B-1----:R1:W-:Y:S10]  /*0a90*/  STS [R4], R3 ;  /* 0x0000000304007388 */ /* 0x0023f40000000800 */
[----:B------:R-:W-:Y:S05]  /*0aa0*/  @!P0 BRA `(.L_x_168) ;  /* 0x00000000002c8947 */ /* 0x000fea0003800000 */
[----:B------:R-:W2:Y:S01]  /*0ab0*/  LDC R5, c[0x0][0x360] ;  /* 0x0000d800ff057b82 */ /* 0x000ea20000000800 */
[----:B------:R-:W-:Y:S01]  /*0ac0*/  ISETP.NE.AND P0, PT, R7, 0x1, PT ;  /* 0x000000010700780c */ /* 0x000fe20003f05270 */
[----:B------:R-:W-:-:S04]  /*0ad0*/  VIADD R2, R2, UR43 ;  /* 0x0000002b02027c36 */ /* 0x000fc80008000000 */
[----:B------:R-:W-:-:S08]  /*0ae0*/  VIADD R7, R2, UR43 ;  /* 0x0000002b02077c36 */ /* 0x000fd00008000000 */
[----:B------:R-:W-:Y:S02]  /*0af0*/  @P0 IMAD.MOV.U32 R2, RZ, RZ, R7 ;  /* 0x000000ffff020224 */ /* 0x000fe400078e0007 */
[----:B--2---:R-:W-:-:S04]  /*0b00*/  IMAD R6, R5, 0x4, R4 ;  /* 0x0000000405067824 */ /* 0x004fc800078e0204 */
[----:B-1----:R-:W-:Y:S01]  /*0b10*/  @P0 IMAD R4, R5, 0x4, R6 ;  /* 0x0000000405040824 */ /* 0x002fe200078e0206 */
[----:B------:R-:W1:Y:S04]  /*0b20*/  LDS R3, [R6+-0x9c4] ;  /* 0xfff63c0006037984 */ /* 0x000e680000000800 */
[----:B-1----:R-:W-:Y:S04]  /*0b30*/  STS [R6], R3 ;  /* 0x0000000306007388 */ /* 0x002fe80000000800 */
[----:B------:R-:W1:Y:S04]  /*0b40*/  @P0 LDS R5, [R4+-0x9c4] ;  /* 0xfff63c0004050984 */ /* 0x000e680000000800 */
[----:B-1----:R2:W-:Y:S02]  /*0b50*/  @P0 STS [R4], R5 ;  /* 0x0000000504000388 */ /* 0x0025e40000000800 */
.L_x_168:
[----:B------:R-:W-:Y:S05]  /*0b60*/  BSYNC.RECONVERGENT B1 ;  /* 0x0000000000017941 */ /* 0x000fea0003800200 */
.L_x_167:
[----:B------:R-:W-:Y:S05]  /*0b70*/  @!P1 BRA `(.L_x_166) ;  /* 0x0000000000509947 */ /* 0x000fea0003800000 */
[----:B-1----:R-:W-:-:S04]  /*0b80*/  IMAD.U32 R3, RZ, RZ, UR40 ;  /* 0x00000028ff037e24 */ /* 0x002fc8000f8e00ff */
[----:B------:R-:W-:-:S05]  /*0b90*/  IMAD R3, R3, 0x271, R2 ;  /* 0x0000027103037824 */ /* 0x000fca00078e0202 */
[----:B------:R-:W-:-:S05]  /*0ba0*/  LEA R3, R3, UR4, 0x2 ;  /* 0x0000000403037c11 */ /* 0x000fca000f8e10ff */
[----:B------:R-:W-:-:S07]  /*0bb0*/  VIADD R3, R3, 0xfffff63c ;  /* 0xfffff63c03037836 */ /* 0x000fce0000000000 */
.L_x_169:
[----:B--2---:R-:W1:Y:S01]  /*0bc0*/  LDS R4, [R3] ;  /* 0x0000000003047984 */ /* 0x004e620000000800 */
[----:B------:R-:W2:Y:S02]  /*0bd0*/  LDC R12, c[0x0][0x360] ;  /* 0x0000d800ff0c7b82 */ /* 0x000ea40000000800 */
[C---:B--2---:R-:W-:Y:S02]  /*0be0*/  IMAD R5, R12.reuse, 0x4, R3 ;  /* 0x000000040c057824 */ /* 0x044fe400078e0203 */
[----:B------:R-:W-:-:S03]  /*0bf0*/  IMAD R2, R12, 0x4, R2 ;  /* 0x000000040c027824 */ /* 0x000fc600078e0202 */
[----:B------:R-:W-:Y:S02]  /*0c00*/  LEA R7, R12, R5, 0x2 ;  /* 0x000000050c077211 */ /* 0x000fe400078e10ff */
[----:B------:R-:W-:-:S03]  /*0c10*/  ISETP.GE.U32.AND P0, PT, R2, 0x271, PT ;  /* 0x000002710200780c */ /* 0x000fc60003f06070 */
[C---:B---3--:R-:W-:Y:S01]  /*0c20*/  IMAD R9, R12.reuse, 0x4, R7 ;  /* 0x000000040c097824 */ /* 0x048fe200078e0207 */
[----:B-1----:R1:W-:Y:S04]  /*0c30*/  STS [R3+0x9c4], R4 ;  /* 0x0009c40403007388 */ /* 0x0023e80000000800 */
[----:B------:R-:W2:Y:S01]  /*0c40*/  LDS R6, [R5] ;  /* 0x0000000005067984 */ /* 0x000ea20000000800 */
[----:B-1----:R-:W-:-:S03]  /*0c50*/  IMAD R3, R12, 0x10, R3 ;  /* 0x000000100c037824 */ /* 0x002fc600078e0203 */
[----:B--2---:R-:W-:Y:S04]  /*0c60*/  STS [R5+0x9c4], R6 ;  /* 0x0009c40605007388 */ /* 0x004fe80000000800 */
[----:B------:R-:W1:Y:S04]  /*0c70*/  LDS R8, [R7] ;  /* 0x0000000007087984 */ /* 0x000e680000000800 */
[----:B-1----:R-:W-:Y:S04]  /*0c80*/  STS [R7+0x9c4], R8 ;  /* 0x0009c40807007388 */ /* 0x002fe80000000800 */
[----:B------:R-:W1:Y:S04]  /*0c90*/  LDS R10, [R9] ;  /* 0x00000000090a7984 */ /* 0x000e680000000800 */
[----:B-1----:R3:W-:Y:S01]  /*0ca0*/  STS [R9+0x9c4], R10 ;  /* 0x0009c40a09007388 */ /* 0x0027e20000000800 */
[----:B------:R-:W-:Y:S05]  /*0cb0*/  @!P0 BRA `(.L_x_169) ;  /* 0xfffffffc00c08947 */ /* 0x000fea000383ffff */
.L_x_166:
[----:B------:R-:W-:Y:S05]  /*0cc0*/  BSYNC.RECONVERGENT B0 ;  /* 0x0000000000007941 */ /* 0x000fea0003800200 */
.L_x_165:
[----:B------:R-:W-:Y:S01]  /*0cd0*/  BAR.SYNC.DEFER_BLOCKING 0x0 ;  /* 0x0000000000007b1d */ /* 0x000fe20000010000 */
[C---:B------:R-:W-:Y:S01]  /*0ce0*/  ISETP.NE.AND P0, PT, R23.reuse, RZ, PT ;  /* 0x000000ff1700720c */ /* 0x040fe20003f05270 */
[----:B--2---:R-:W-:Y:S01]  /*0cf0*/  IMAD.MOV R5, RZ, RZ, -R0 ;  /* 0x000000ffff057224 */ /* 0x004fe200078e0a00 */
[----:B------:R-:W-:Y:S01]  /*0d00*/  UIADD3 UR4, UPT, UPT, UR46, 0x2710, URZ ;  /* 0x000027102e047890 */ /* 0x000fe2000fffe0ff */
[----:B------:R-:W-:Y:S02]  /*0d10*/  ISETP.GT.U32.AND P2, PT, R23, 0x17, PT ;  /* 0x000000171700780c */ /* 0x000fe40003f44070 */
[----:B------:R-:W-:Y:S01]  /*0d20*/  P2R R2, PR, RZ, 0x1 ;  /* 0x00000001ff027803 */ /* 0x000fe20000000000 */
[----:B------:R-:W-:Y:S01]  /*0d30*/  ULEA UR4, UR49, UR4, 0x18 ;  /* 0x0000000431047291 */ /* 0x000fe2000f8ec0ff */
[----:B-1----:R-:W-:Y:S01]  /*0d40*/  LOP3.LUT R4, R0, R5, RZ, 0xc0, !PT ;  /* 0x0000000500047212 */ /* 0x002fe200078ec0ff */
[----:B------:R-:W-:Y:S01]  /*0d50*/  IMAD.MOV.U32 R5, RZ, RZ, 0x1 ;  /* 0x00000001ff057424 */ /* 0x000fe200078e00ff */
[----:B------:R-:W-:Y:S01]  /*0d60*/  PLOP3.LUT P1, PT, PT, PT, PT, 0x8, 0x80 ;  /* 0x000000000080781c */ /* 0x000fe20003f2e170 */
[----:B------:R-:W-:Y:S01]  /*0d70*/  ULEA UR42, UR40, UR4, 0x2 ;  /* 0x00000004282a7291 */ /* 0x000fe2000f8e10ff */
[----:B------:R-:W1:Y:S02]  /*0d80*/  FLO.U32 R0, R4 ;  /* 0x0000000400007300 */ /* 0x000e6400000e0000 */
[----:B------:R-:W2:Y:S01]  /*0d90*/  @!P0 LDS R3, [UR41+-0x4] ;  /* 0xfffffc29ff038984 */ /* 0x000ea20008000800 */
[----:B-1----:R-:W-:-:S04]  /*0da0*/  SHF.L.U32 R0, R5, R0, RZ ;  /* 0x0000000005007219 */ /* 0x002fc800000006ff */
[----:B--2---:R-:W-:-:S05]  /*0db0*/  @!P0 LOP3.LUT R3, R3, R0, RZ, 0x30, !PT ;  /* 0x0000000003038212 */ /* 0x004fca00078e30ff */
[----:B------:R-:W-:Y:S04]  /*0dc0*/  @!P0 STS [UR41+-0x4], R3 ;  /* 0xfffffc03ff008988 */ /* 0x000fe80008000829 */
[----:B------:R-:W1:Y:S02]  /*0dd0*/  @!P0 LDS R2, [UR42+-0x4] ;  /* 0xfffffc2aff028984 */ /* 0x000e640008000800 */
[----:B-1----:R-:W-:-:S05]  /*0de0*/  @!P0 LEA R5, R2, UR48, 0x2 ;  /* 0x0000003002058c11 */ /* 0x002fca000f8e10ff */
[----:B------:R-:W-:Y:S01]  /*0df0*/  @!P0 STS [R5], R0 ;  /* 0x0000000005008388 */ /* 0x000fe20000000800 */
[----:B------:R-:W-:Y:S06]  /*0e00*/  BAR.SYNC.DEFER_BLOCKING 0x0 ;  /* 0x0000000000007b1d */ /* 0x000fec0000010000 */
[----:B------:R-:W1:Y:S02]  /*0e10*/  LDS R4, [UR42+-0x4] ;  /* 0xfffffc2aff047984 */ /* 0x000e640008000800 */
[----:B-1----:R-:W-:-:S05]  /*0e20*/  IMAD.HI.U32 R2, R4, 0x51eb851f, RZ ;  /* 0x51eb851f04027827 */ /* 0x002fca00078e00ff */
[----:B------:R-:W-:Y:S02]  /*0e30*/  SHF.R.U32.HI R7, RZ, 0x3, R2 ;  /* 0x00000003ff077819 */ /* 0x000fe40000011602 */
[----:B------:R-:W-:Y:S01]  /*0e40*/  P2R R2, PR, RZ, 0x4 ;  /* 0x00000004ff027803 */ /* 0x000fe20000000000 */
[----:B------:R-:W-:Y:S02]  /*0e50*/  @!P2 VIADD R2, R22, 0x1 ;  /* 0x000000011602a836 */ /* 0x000fe40000000000 */
[----:B---3--:R-:W-:-:S05]  /*0e60*/  IMAD R9, R7, -0x19, R4 ;  /* 0xffffffe707097824 */ /* 0x008fca00078e0204 */
        /* <DEDUP_REMOVED lines=18> */
[----:B------:R-:W-:-:S04]  /*0f90*/  IMAD R2, R2, 0x5, RZ ;  /* 0x0000000502027824 */ /* 0x000fc800078e02ff */
[----:B------:R-:W-:Y:S02]  /*0fa0*/  IMAD.MOV R3, RZ, RZ, -R2 ;  /* 0x000000ffff037224 */ /* 0x000fe400078e0a02 */
[----:B------:R-:W-:-:S03]  /*0fb0*/  IMAD.HI.U32 R2, R4, 0x10624dd3, RZ ;  /* 0x10624dd304027827 */ /* 0x000fc600078e00ff */
[----:B------:R-:W-:Y:S02]  /*0fc0*/  PRMT R4, R3, 0x7710, RZ ;  /* 0x0000771003047816 */ /* 0x000fe400000000ff */
[----:B------:R-:W-:-:S03]  /*0fd0*/  SHF.R.U32.HI R2, RZ, 0x3, R2 ;  /* 0x00000003ff027819 */ /* 0x000fc60000011602 */
[----:B------:R-:W-:Y:S02]  /*0fe0*/  IMAD.IADD R3, R9, 0x1, R4 ;  /* 0x0000000109037824 */ /* 0x000fe400078e0204 */
[----:B------:R-:W-:-:S03]  /*0ff0*/  IMAD R2, R2, 0x5, R17 ;  /* 0x0000000502027824 */ /* 0x000fc600078e0211 */
[----:B------:R-:W-:Y:S02]  /*1000*/  LOP3.LUT R3, R3, 0xff, RZ, 0xc0, !PT ;  /* 0x000000ff03037812 */ /* 0x000fe400078ec0ff */
[C---:B------:R-:W-:Y:S01]  /*1010*/  ISETP.GE.U32.AND P0, PT, R2.reuse, R7, PT ;  /* 0x000000070200720c */ /* 0x040fe20003f06070 */
[----:B------:R-:W-:Y:S01]  /*1020*/  VIADD R7, R2, 0x1 ;  /* 0x0000000102077836 */ /* 0x000fe20000000000 */
[----:B------:R-:W-:-:S04]  /*1030*/  IADD3 R4, PT, PT, R16, R9, -R3 ;  /* 0x0000000910047210 */ /* 0x000fc80007ffe803 */
[C---:B------:R-:W-:Y:S02]  /*1040*/  ISETP.GE.U32.AND P1, PT, R4.reuse, R9, PT ;  /* 0x000000090400720c */ /* 0x040fe40003f26070 */
[----:B------:R-:W-:-:S05]  /*1050*/  IADD3 R9, PT, PT, R4, 0x1, RZ ;  /* 0x0000000104097810 */ /* 0x000fca0007ffe0ff */
[----:B------:R-:W-:-:S06]  /*1060*/  @!P0 IMAD.MOV R7, RZ, RZ, R2 ;  /* 0x000000ffff078224 */ /* 0x000fcc00078e0202 */
[----:B------:R-:W-:-:S07]  /*1070*/  @!P1 IMAD.MOV R9, RZ, RZ, R4 ;  /* 0x000000ffff099224 */ /* 0x000fce00078e0204 */
.L_x_170:
[----:B------:R-:W-:-:S05]  /*1080*/  IMAD R7, R7, 0x19, R9 ;  /* 0x0000001907077824 */ /* 0x000fca00078e0209 */
[----:B------:R-:W-:-:S05]  /*1090*/  LEA R2, R7, UR48, 0x2 ;  /* 0x0000003007027c11 */ /* 0x000fca000f8e10ff */
[----:B------:R-:W1:Y:S02]  /*10a0*/  LDS R3, [R2] ;  /* 0x0000000002037984 */ /* 0x000e640000000800 */
[----:B-1----:R-:W1:Y:S01]  /*10b0*/  POPC R4, R3 ;  /* 0x0000000300047309 */ /* 0x002e620000000000 */
[----:B------:R-:W-:-:S05]  /*10c0*/  LOP3.LUT R5, R3, R0, RZ, 0x30, !PT ;  /* 0x0000000003057212 */ /* 0x000fca00078e30ff */
[----:B------:R2:W-:Y:S02]  /*10d0*/  STS [R2], R5 ;  /* 0x0000000502007388 */ /* 0x0005e40000000800 */
[----:B------:R-:W3:Y:S01]  /*10e0*/  POPC R6, R5 ;  /* 0x0000000500067309 */ /* 0x000ee20000000000 */
[----:B-1----:R-:W-:-:S04]  /*10f0*/  VIMNMX.U32 R4, PT, PT, R4, 0x2, PT ;  /* 0x0000000204047848 */ /* 0x002fc80003fe0000 */
[----:B---3--:R-:W-:-:S13]  /*1100*/  ISETP.GT.U32.AND P0, PT, R4, R6, PT ;  /* 0x000000060400720c */ /* 0x008fda0003f04070 */
[----:B--2---:R-:W-:Y:S05]  /*1110*/  @!P0 BRA `(.L_x_171) ;  /* 0x00000000007c8947 */ /* 0x004fea0003800000 */
[----:B------:R-:W1:Y:S01]  /*1120*/  S2R R0, SR_LANEID ;  /* 0x0000000000007919 */ /* 0x000e620000000000 */
[----:B------:R-:W-:Y:S01]  /*1130*/  VOTEU.ANY UR5, UPT, PT ;  /* 0x0000000000057886 */ /* 0x000fe200038e0100 */
[----:B------:R-:W-:Y:S01]  /*1140*/  UIADD3 UR4, UPT, UPT, UR46, 0x28b8, URZ ;  /* 0x000028b82e047890 */ /* 0x000fe2000fffe0ff */
[----:B------:R-:W1:Y:S01]  /*1150*/  FLO.U32 R3, UR5 ;  /* 0x0000000500037d00 */ /* 0x000e6200080e0000 */
[----:B------:R-:W2:Y:S02]  /*1160*/  S2R R4, SR_LTMASK ;  /* 0x0000000000047919 */ /* 0x000ea40000003900 */
[----:B------:R-:W-:-:S05]  /*1170*/  ULEA UR4, UR49, UR4, 0x18 ;  /* 0x0000000431047291 */ /* 0x000fca000f8ec0ff */
[----:B------:R-:W3:Y:S01]  /*1180*/  POPC R2, UR5 ;  /* 0x0000000500027d09 */ /* 0x000ee20008000000 */
[----:B-1----:R-:W-:Y:S02]  /*1190*/  ISETP.EQ.U32.AND P0, PT, R3, R0, PT ;  /* 0x000000000300720c */ /* 0x002fe40003f02070 */
[----:B--2---:R-:W-:-:S05]  /*11a0*/  LOP3.LUT R4, R4, UR5, RZ, 0xc0, !PT ;  /* 0x0000000504047c12 */ /* 0x004fca000f8ec0ff */
[----:B------:R-:W1:Y:S06]  /*11b0*/  POPC R5, R4 ;  /* 0x0000000400057309 */ /* 0x000e6c0000000000 */
[----:B---3--:R-:W2:Y:S04]  /*11c0*/  @P0 ATOMS.ADD R2, [UR4], R2 ;  /* 0x00000002ff02098c */ /* 0x008ea80008000004 */
[----:B--2---:R-:W1:Y:S02]  /*11d0*/  SHFL.IDX PT, R0, R2, R3, 0x1f ;  /* 0x00001f0302007589 */ /* 0x004e6400000e0000 */
[----:B-1----:R-:W-:-:S05]  /*11e0*/  IMAD.IADD R0, R0, 0x1, R5 ;  /* 0x0000000100007824 */ /* 0x002fca00078e0205 */
[----:B------:R-:W-:-:S13]  /*11f0*/  ISETP.GE.U32.AND P0, PT, R0, 0x64, PT ;  /* 0x000000640000780c */ /* 0x000fda0003f06070 */
[----:B------:R-:W-:Y:S05]  /*1200*/  @!P0 BRA `(.L_x_172) ;  /* 0x0000000000248947 */ /* 0x000fea0003800000 */
[----:B------:R-:W-:Y:S01]  /*1210*/  MOV R0, 0x8 ;  /* 0x0000000800007802 */ /* 0x000fe20000000f00 */
[----:B------:R-:W1:Y:S01]  /*1220*/  LDCU.64 UR4, c[0x4][URZ] ;  /* 0x01000000ff0477ac */ /* 0x000e620008000a00 */
[----:B------:R-:W-:Y:S02]  /*1230*/  CS2R R6, SRZ ;  /* 0x0000000000067805 */ /* 0x000fe4000001ff00 */
[----:B------:R2:W3:Y:S01]  /*1240*/  LDC.64 R2, c[0x4][R0] ;  /* 0x0100000000027b82 */ /* 0x0004e20000000a00 */
[----:B-1----:R-:W-:Y:S02]  /*1250*/  IMAD.U32 R4, RZ, RZ, UR4 ;  /* 0x00000004ff047e24 */ /* 0x002fe4000f8e00ff */
[----:B--2---:R-:W-:-:S07]  /*1260*/  IMAD.U32 R5, RZ, RZ, UR5 ;  /* 0x00000005ff057e24 */ /* 0x004fce000f8e00ff */
[----:B------:R-:W-:-:S07]  /*1270*/  LEPC R20, `(.L_x_173) ;  /* 0x000000001014794e */ /* 0x000fce0000000000 */
[----:B0--3--:R-:W-:Y:S05]  /*1280*/  CALL.ABS.NOINC R2 ;  /* 0x0000000002007343 */ /* 0x009fea0003c00000 */
.L_x_173:
[----:B------:R-:W-:Y:S05]  /*1290*/  BRA `(.L_x_171) ;  /* 0x00000000001c7947 */ /* 0x000fea0003800000 */
.L_x_172:
[----:B------:R-:W-:Y:S01]  /*12a0*/  UMOV UR4, 0x400 ;  /* 0x0000040000047882 */ /* 0x000fe20000000000 */
[----:B------:R-:W-:Y:S01]  /*12b0*/  IMAD R2, R7, R6, R6 ;  /* 0x0000000607027224 */ /* 0x000fe200078e0206 */
[----:B------:R-:W-:-:S03]  /*12c0*/  UIADD3 UR4, UPT, UPT, UR4, 0x2728, URZ ;  /* 0x0000272804047890 */ /* 0x000fc6000fffe0ff */
[----:B------:R-:W-:Y:S01]  /*12d0*/  VIADD R2, R2, 0xffffffff ;  /* 0xffffffff02027836 */ /* 0x000fe20000000000 */
[----:B------:R-:W-:-:S06]  /*12e0*/  ULEA UR4, UR49, UR4, 0x18 ;  /* 0x0000000431047291 */ /* 0x000fcc000f8ec0ff */
[----:B------:R-:W-:-:S05]  /*12f0*/  LEA R3, R0, UR4, 0x2 ;  /* 0x0000000400037c11 */ /* 0x000fca000f8e10ff */
[----:B------:R1:W-:Y:S02]  /*1300*/  STS [R3], R2 ;  /* 0x0000000203007388 */ /* 0x0003e40000000800 */
.L_x_171:
[----:B------:R-:W-:Y:S05]  /*1310*/  WARPSYNC.ALL ;  /* 0x0000000000007948 */ /* 0x000fea0003800000 */
[----:B------:R-:W2:Y:S08]  /*1320*/  S2UR UR5, SR_CgaCtaId ;  /* 0x00000000000579c3 */ /* 0x000eb00000008800 */
[----:B------:R-:W-:Y:S06]  /*1330*/  BAR.SYNC.DEFER_BLOCKING 0x0 ;  /* 0x0000000000007b1d */ /* 0x000fec0000010000 */
[----:B------:R-:W-:-:S02]  /*1340*/  UMOV UR4, 0x400 ;  /* 0x0000040000047882 */ /* 0x000fc40000000000 */
[----:B-1----:R-:W-:Y:S02]  /*1350*/  IMAD.U32 R3, RZ, RZ, UR4 ;  /* 0x00000004ff037e24 */ /* 0x002fe4000f8e00ff */
[----:B--2---:R-:W-:-:S05]  /*1360*/  IMAD.U32 R4, RZ, RZ, UR5 ;  /* 0x00000005ff047e24 */ /* 0x004fca000f8e00ff */
[----:B------:R-:W-:-:S05]  /*1370*/  LEA R5, R4, R3, 0x18 ;  /* 0x0000000304057211 */ /* 0x000fca00078ec0ff */
[----:B------:R-:W1:Y:S02]  /*1380*/  LDS R0, [R5+0x28b8] ;  /* 0x0028b80005007984 */ /* 0x000e640000000800 */
[----:B-1----:R-:W-:-:S13]  /*1390*/  ISETP.NE.AND P0, PT, R0, RZ, PT ;  /* 0x000000ff0000720c */ /* 0x002fda0003f05270 */
[----:B------:R-:W-:Y:S05]  /*13a0*/  @!P0 BRA `(.L_x_174) ;  /* 0x0000000400ac8947 */ /* 0x000fea0003800000 */
.L_x_180:
[----:B------:R-:W1:Y:S08]  /*13b0*/  S2UR UR50, SR_CgaCtaId ;  /* 0x00000000003279c3 */ /* 0x000e700000008800 */
[----:B------:R-:W-:Y:S01]  /*13c0*/  BAR.SYNC.DEFER_BLOCKING 0x0 ;  /* 0x0000000000007b1d */ /* 0x000fe20000010000 */
[----:B------:R-:W-:-:S05]  /*13d0*/  ISETP.NE.AND P0, PT, R23, RZ, PT ;  /* 0x000000ff1700720c */ /* 0x000fca0003f05270 */
[----:B------:R-:W-:Y:S02]  /*13e0*/  UMOV UR49, 0x400 ;  /* 0x0000040000317882 */ /* 0x000fe40000000000 */
[----:B------:R-:W-:Y:S02]  /*13f0*/  UIADD3 UR4, UPT, UPT, UR49, 0x2728, URZ ;  /* 0x0000272831047890 */ /* 0x000fe4000fffe0ff */
[----:B-1----:R-:W-:Y:S02]  /*1400*/  ULEA UR47, UR50, UR49, 0x18 ;  /* 0x00000031322f7291 */ /* 0x002fe4000f8ec0ff */
[----:B------:R-:W-:-:S07]  /*1410*/  ULEA UR46, UR50, UR4, 0x18 ;  /* 0x00000004322e7291 */ /* 0x000fce000f8ec0ff */
[----:B------:R-:W1:Y:S02]  /*1420*/  LDS R0, [UR47+0x28b8] ;  /* 0x0028b82fff007984 */ /* 0x000e640008000800 */
[----:B-1----:R-:W-:-:S05]  /*1430*/  LEA R0, R0, UR46, 0x2 ;  /* 0x0000002e00007c11 */ /* 0x002fca000f8e10ff */
[----:B------:R-:W-:Y:S01]  /*1440*/  LDS R2, [R0+-0x4] ;  /* 0xfffffc0000027984 */ /* 0x000fe20000000800 */
[----:B------:R-:W-:Y:S06]  /*1450*/  BAR.SYNC.DEFER_BLOCKING 0x0 ;  /* 0x0000000000007b1d */ /* 0x000fec0000010000 */
[----:B------:R-:W1:Y:S02]  /*1460*/  @!P0 LDS R3, [UR47+0x28b8] ;  /* 0x0028b82fff038984 */ /* 0x000e640008000800 */
[----:B-1----:R-:W-:-:S05]  /*1470*/  @!P0 VIADD R3, R3, 0xffffffff ;  /* 0xffffffff03038836 */ /* 0x002fca0000000000 */
[----:B------:R1:W-:Y:S01]  /*1480*/  @!P0 STS [UR47+0x28b8], R3 ;  /* 0x0028b803ff008988 */ /* 0x0003e2000800082f */
[----:B------:R-:W-:Y:S01]  /*1490*/  BAR.SYNC.DEFER_BLOCKING 0x0 ;  /* 0x0000000000007b1d */ /* 0x000fe20000010000 */
[----:B------:R-:W-:-:S13]  /*14a0*/  ISETP.NE.AND P0, PT, R2, -0x1, PT ;  /* 0xffffffff0200780c */ /* 0x000fda0003f05270 */
[----:B-1----:R-:W-:Y:S05]  /*14b0*/  @!P0 BRA `(.L_x_175) ;  /* 0x0000002000f48947 */ /* 0x002fea0003800000 */
        /* <DEDUP_REMOVED lines=10> */
[----:B------:R-:W1:-:S12]  /*1560*/  LDS R0, [R0] ;  /* 0x0000000000007984 */ /* 0x000e580000000800 */
[----:B------:R-:W-:-:S04]  /*1570*/  @P1 IMAD.MOV R4, RZ, RZ, R22 ;  /* 0x000000ffff041224 */ /* 0x000fc800078e0216 */
[----:B------:R-:W-:Y:S01]  /*1580*/  @!P2 IMAD.MOV.U32 R5, RZ, RZ, R4 ;  /* 0x000000ffff05a224 */ /* 0x000fe200078e0004 */
[----:B------:R-:W-:Y:S06]  /*1590*/  @!P2 BRA `(.L_x_176) ;  /* 0x000000000070a947 */ /* 0x000fec0003800000 */
[----:B------:R-:W-:-:S04]  /*15a0*/  ISETP.GT.U32.AND P0, PT, R23, 0x2f, PT ;  /* 0x0000002f1700780c */ /* 0x000fc80003f04070 */
[----:B------:R-:W-:-:S09]  /*15b0*/  ISETP.GT.U32.AND P1, PT, R3, R22, !P0 ;  /* 0x000000160300720c */ /* 0x000fd20004724070 */
[----:B------:R-:W-:-:S04]  /*15c0*/  @!P0 VIADD R4, R22, 0x1 ;  /* 0x0000000116048836 */ /* 0x000fc80000000000 */
[----:B------:R-:W-:-:S05]  /*15d0*/  @P1 IMAD.MOV R4, RZ, RZ, R22 ;  /* 0x000000ffff041224 */ /* 0x000fca00078e0216 */
[----:B------:R-:W-:Y:S01]  /*15e0*/  @!P0 MOV R3, R4 ;  /* 0x0000000400038202 */ /* 0x000fe20000000f00 */
[----:B------:R-:W-:Y:S06]  /*15f0*/  @!P0 BRA `(.L_x_176) ;  /* 0x0000000000588947 */ /* 0x000fec0003800000 */
[----:B------:R-:W-:-:S13]  /*1600*/  ISETP.GT.U32.AND P0, PT, R23, 0x3f, PT ;  /* 0x0000003f1700780c */ /* 0x000fda0003f04070 */
[----:B------:R-:W-:Y:S05]  /*1610*/  @P0 BRA `(.L_x_177) ;  /* 0x0000000000e80947 */ /* 0x000fea0003800000 */
[----:B------:R-:W-:Y:S01]  /*1620*/  PRMT R4, R5, 0x9910, RZ ;  /* 0x0000991005047816 */ /* 0x000fe200000000ff */
[----:B------:R-:W-:-:S04]  /*1630*/  IMAD.HI.U32 R2, R2, 0x10624dd3, RZ ;  /* 0x10624dd302027827 */ /* 0x000fc800078e00ff */
[----:B------:R-:W-:Y:S01]  /*1640*/  IMAD R4, R4, 0xcd, RZ ;  /* 0x000000cd04047824 */ /* 0x000fe200078e02ff */
[----:B------:R-:W-:-:S04]  /*1650*/  SHF.R.U32.HI R2, RZ, 0x3, R2 ;  /* 0x00000003ff027819 */ /* 0x000fc80000011602 */
        /* <DEDUP_REMOVED lines=16> */
.L_x_176:
[----:B------:R-:W-:-:S05]  /*1760*/  IMAD R6, R3, 0x19, R5 ;  /* 0x0000001903067824 */ /* 0x000fca00078e0205 */
[----:B------:R-:W-:-:S05]  /*1770*/  LEA R2, R6, UR48, 0x2 ;  /* 0x0000003006027c11 */ /* 0x000fca000f8e10ff */
[----:B------:R-:W2:Y:S02]  /*1780*/  LDS R3, [R2] ;  /* 0x0000000002037984 */ /* 0x000ea40000000800 */
[----:B--2---:R-:W2:Y:S01]  /*1790*/  POPC R4, R3 ;  /* 0x0000000300047309 */ /* 0x004ea20000000000 */
[----:B-1----:R-:W-:-:S05]  /*17a0*/  LOP3.LUT R5, R3, R0, RZ, 0x30, !PT ;  /* 0x0000000003057212 */ /* 0x002fca00078e30ff */
[----:B------:R3:W-:Y:S02]  /*17b0*/  STS [R2], R5 ;  /* 0x0000000502007388 */ /* 0x0007e40000000800 */
[----:B------:R-:W1:Y:S01]  /*17c0*/  POPC R7, R5 ;  /* 0x0000000500077309 */ /* 0x000e620000000000 */
[----:B--2---:R-:W-:-:S04]  /*17d0*/  VIMNMX.U32 R4, PT, PT, R4, 0x2, PT ;  /* 0x0000000204047848 */ /* 0x004fc80003fe0000 */
[----:B-1----:R-:W-:-:S13]  /*17e0*/  ISETP.GT.U32.AND P0, PT, R4, R7, PT ;  /* 0x000000070400720c */ /* 0x002fda0003f04070 */
[----:B---3--:R-:W-:Y:S05]  /*17f0*/  @!P0 BRA `(.L_x_177) ;  /* 0x0000000000708947 */ /* 0x008fea0003800000 */
        /* <DEDUP_REMOVED lines=23> */
.L_x_179:
[----:B------:R-:W-:Y:S05]  /*1970*/  BRA `(.L_x_177) ;  /* 0x0000000000107947 */ /* 0x000fea0003800000 */
.L_x_178:
[----:B------:R-:W-:Y:S01]  /*1980*/  IMAD R2, R6, R7, R7 ;  /* 0x0000000706027224 */ /* 0x000fe200078e0207 */
[----:B------:R-:W-:-:S03]  /*1990*/  LEA R3, R0, UR46, 0x2 ;  /* 0x0000002e00037c11 */ /* 0x000fc6000f8e10ff */
[----:B------:R-:W-:-:S05]  /*19a0*/  VIADD R2, R2, 0xffffffff ;  /* 0xffffffff02027836 */ /* 0x000fca0000000000 */
[----:B------:R2:W-:Y:S02]  /*19b0*/  STS [R3], R2 ;  /* 0x0000000203007388 */ /* 0x0005e40000000800 */
.L_x_177:
[----:B------:R-:W-:Y:S05]  /*19c0*/  WARPSYNC.ALL ;  /* 0x0000000000007948 */ /* 0x000fea0003800000 */
[----:B------:R-:W3:Y:S08]  /*19d0*/  S2UR UR5, SR_CgaCtaId ;  /* 0x00000000000579c3 */ /* 0x000ef00000008800 */
[----:B------:R-:W-:Y:S06]  /*19e0*/  BAR.SYNC.DEFER_BLOCKING 0x0 ;  /* 0x0000000000007b1d */ /* 0x000fec0000010000 */
[----:B------:R-:W-:-:S02]  /*19f0*/  UMOV UR4, 0x400 ;  /* 0x0000040000047882 */ /* 0x000fc40000000000 */
[----:B--2---:R-:W-:Y:S02]  /*1a00*/  IMAD.U32 R3, RZ, RZ, UR4 ;  /* 0x00000004ff037e24 */ /* 0x004fe4000f8e00ff */
[----:B---3--:R-:W-:-:S05]  /*1a10*/  IMAD.U32 R4, RZ, RZ, UR5 ;  /* 0x00000005ff047e24 */ /* 0x008fca000f8e00ff */
[----:B------:R-:W-:-:S05]  /*1a20*/  LEA R5, R4, R3, 0x18 ;  /* 0x0000000304057211 */ /* 0x000fca00078ec0ff */
[----:B-1----:R-:W1:Y:S02]  /*1a30*/  LDS R0, [R5+0x28b8] ;  /* 0x0028b80005007984 */ /* 0x002e640000000800 */
[----:B-1----:R-:W-:-:S13]  /*1a40*/  ISETP.NE.AND P0, PT, R0, RZ, PT ;  /* 0x000000ff0000720c */ /* 0x002fda0003f05270 */
[----:B------:R-:W-:Y:S05]  /*1a50*/  @P0 BRA `(.L_x_180) ;  /* 0xfffffff800540947 */ /* 0x000fea000383ffff */
.L_x_174:
[----:B------:R-:W-:Y:S01]  /*1a60*/  BAR.SYNC.DEFER_BLOCKING 0x0 ;  /* 0x0000000000007b1d */ /* 0x000fe20000010000 */
[----:B------:R-:W-:Y:S01]  /*1a70*/  UISETP.NE.AND UP0, UPT, UR40, 0x3, UPT ;  /* 0x000000032800788c */ /* 0x000fe2000bf05270 */
[----:B------:R-:W-:Y:S01]  /*1a80*/  VIADD R8, R23, UR43 ;  /* 0x0000002b17087c36 */ /* 0x000fe20008000000 */
[----:B------:R-:W-:-:S03]  /*1a90*/  LOP3.LUT R10, R19, 0x3, RZ, 0xc0, !PT ;  /* 0x00000003130a7812 */ /* 0x000fc600078ec0ff */
[----:B------:R-:W-:-:S05]  /*1aa0*/  VIADD R2, R8, UR43 ;  /* 0x0000002b08027c36 */ /* 0x000fca0008000000 */
[----:B------:R-:W-:Y:S01]  /*1ab0*/  IADD3 R0, PT, PT, R2, UR43, RZ ;  /* 0x0000002b02007c10 */ /* 0x000fe2000fffe0ff */
[----:B------:R-:W-:Y:S06]  /*1ac0*/  BRA.U !UP0, `(.L_x_181) ;  /* 0x0000001908647547 */ /* 0x000fec000b800000 */
[----:B------:R-:W-:Y:S01]  /*1ad0*/  ISETP.GT.U32.AND P0, PT, R23, 0x270, PT ;  /* 0x000002701700780c */ /* 0x000fe20003f04070 */
[----:B------:R-:W-:-:S12]  /*1ae0*/  BSSY.RECONVERGENT B0, `(.L_x_182) ;  /* 0x0000063000007945 */ /* 0x000fd80003800200 */
[----:B------:R-:W-:Y:S05]  /*1af0*/  @P0 BRA `(.L_x_183) ;  /* 0x0000000400840947 */ /* 0x000fea0003800000 */
[----:B------:R-:W-:Y:S01]  /*1b00*/  ISETP.NE.AND P0, PT, R10, 0x3, PT ;  /* 0x000000030a00780c */ /* 0x000fe20003f05270 */
[----:B------:R-:W-:Y:S01]  /*1b10*/  BSSY.RECONVERGENT B1, `(.L_x_184) ;  /* 0x000002b000017945 */ /* 0x000fe20003800200 */
[----:B------:R-:W-:-:S11]  /*1b20*/  IMAD.MOV.U32 R7, RZ, RZ, R23 ;  /* 0x000000ffff077224 */ /* 0x000fd600078e0017 */
[----:B------:R-:W-:Y:S05]  /*1b30*/  @!P0 BRA `(.L_x_185) ;  /* 0x0000000000a08947 */ /* 0x000fea0003800000 */
[----:B------:R-:W-:Y:S01]  /*1b40*/  LEA R11, R23, UR48, 0x2 ;  /* 0x00000030170b7c11 */ /* 0x000fe2000f8e10ff */
[----:B------:R-:W1:Y:S01]  /*1b50*/  S2UR UR5, SR_CgaCtaId ;  /* 0x00000000000579c3 */ /* 0x000e620000008800 */
[----:B------:R-:W-:Y:S01]  /*1b60*/  UMOV UR4, 0x400 ;  /* 0x0000040000047882 */ /* 0x000fe20000000000 */
[----:B------:R-:W-:Y:S01]  /*1b70*/  IMAD.MOV.U32 R7, RZ, RZ, R8 ;  /* 0x000000ffff077224 */ /* 0x000fe200078e0008 */
[----:B------:R-:W-:Y:S01]  /*1b80*/  UIADD3 UR4, UPT, UPT, UR4, 0x28bc, URZ ;  /* 0x000028bc04047890 */ /* 0x000fe2000fffe0ff */
[----:B------:R-:W2:Y:S03]  /*1b90*/  LDS R5, [R11] ;  /* 0x000000000b057984 */ /* 0x000ea60000000800 */
[----:B-1----:R-:W-:-:S06]  /*1ba0*/  ULEA UR4, UR5, UR4, 0x18 ;  /* 0x0000000405047291 */ /* 0x002fcc000f8ec0ff */
[----:B------:R-:W-:Y:S01]  /*1bb0*/  VIADD R13, R23, UR4 ;  /* 0x00000004170d7c36 */ /* 0x000fe20008000000 */
[----:B--2---:R-:W1:Y:S02]  /*1bc0*/  POPC R5, R5 ;  /* 0x0000000500057309 */ /* 0x004e640000000000 */
[----:B-1----:R-:W-:-:S04]  /*1bd0*/  ISETP.NE.AND P0, PT, R5, 0x1, PT ;  /* 0x000000010500780c */ /* 0x002fc80003f05270 */
[----:B------:R-:W-:Y:S02]  /*1be0*/  SEL R6, R5, 0xffff, P0 ;  /* 0x0000ffff05067807 */ /* 0x000fe40000000000 */
[----:B------:R-:W-:Y:S02]  /*1bf0*/  SEL R9, R23, 0xfffffffd, P0 ;  /* 0xfffffffd17097807 */ /* 0x000fe40000000000 */
[----:B------:R-:W-:Y:S01]  /*1c00*/  ISETP.NE.AND P0, PT, R10, RZ, PT ;  /* 0x000000ff0a00720c */ /* 0x000fe20003f05270 */
[----:B------:R1:W-:Y:S04]  /*1c10*/  STS.U8 [R23+UR4], R6 ;  /* 0x0000000617007988 */ /* 0x0003e80008000004 */
[----:B------:R1:W-:Y:S08]  /*1c20*/  STS [R18], R9 ;  /* 0x0000000912007388 */ /* 0x0003f00000000800 */
[----:B------:R-:W-:Y:S05]  /*1c30*/  @!P0 BRA `(.L_x_185) ;  /* 0x0000000000608947 */ /* 0x000fea0003800000 */
[----:B------:R-:W1:Y:S01]  /*1c40*/  LDC R12, c[0x0][0x360] ;  /* 0x0000d800ff0c7b82 */ /* 0x000e620000000800 */
[----:B------:R-:W-:Y:S02]  /*1c50*/  VIADD R15, R13, UR43 ;  /* 0x0000002b0d0f7c36 */ /* 0x000fe40008000000 */
[----:B------:R-:W-:Y:S02]  /*1c60*/  IMAD.MOV.U32 R7, RZ, RZ, R2 ;  /* 0x000000ffff077224 */ /* 0x000fe400078e0002 */
[C---:B-1----:R-:W-:Y:S02]  /*1c70*/  IMAD R9, R12.reuse, 0x4, R11 ;  /* 0x000000040c097824 */ /* 0x042fe400078e020b */
[----:B------:R-:W-:-:S03]  /*1c80*/  IMAD R11, R12, 0x4, R18 ;  /* 0x000000040c0b7824 */ /* 0x000fc600078e0212 */
[----:B------:R-:W1:Y:S02]  /*1c90*/  LDS R5, [R9] ;  /* 0x0000000009057984 */ /* 0x000e640000000800 */
[----:B-1----:R-:W1:Y:S02]  /*1ca0*/  POPC R5, R5 ;  /* 0x0000000500057309 */ /* 0x002e640000000000 */
[----:B-1----:R-:W-:-:S04]  /*1cb0*/  ISETP.NE.AND P0, PT, R5, 0x1, PT ;  /* 0x000000010500780c */ /* 0x002fc80003f05270 */
[----:B------:R-:W-:Y:S02]  /*1cc0*/  SEL R6, R5, 0xffff, P0 ;  /* 0x0000ffff05067807 */ /* 0x000fe40000000000 */
[----:B------:R-:W-:Y:S02]  /*1cd0*/  SEL R8, R8, 0xfffffffd, P0 ;  /* 0xfffffffd08087807 */ /* 0x000fe40000000000 */
[----:B------:R-:W-:Y:S01]  /*1ce0*/  ISETP.NE.AND P0, PT, R10, 0x1, PT ;  /* 0x000000010a00780c */ /* 0x000fe20003f05270 */
[----:B------:R2:W-:Y:S04]  /*1cf0*/  STS.U8 [R13+UR43], R6 ;  /* 0x000000060d007988 */ /* 0x0005e8000800002b */
[----:B------:R2:W-:Y:S08]  /*1d00*/  STS [R11], R8 ;  /* 0x000000080b007388 */ /* 0x0005f00000000800 */
[----:B------:R-:W-:Y:S05]  /*1d10*/  @!P0 BRA `(.L_x_185) ;  /* 0x0000000000288947 */ /* 0x000fea0003800000 */
[C---:B------:R-:W-:Y:S02]  /*1d20*/  IMAD R5, R12.reuse, 0x4, R9 ;  /* 0x000000040c057824 */ /* 0x040fe400078e0209 */
[----:B--2---:R-:W-:Y:S02]  /*1d30*/  IMAD R11, R12, 0x4, R11 ;  /* 0x000000040c0b7824 */ /* 0x004fe400078e020b */
[----:B------:R-:W-:Y:S02]  /*1d40*/  IMAD.MOV.U32 R7, RZ, RZ, R0 ;  /* 0x000000ffff077224 */ /* 0x000fe400078e0000 */
[----:B------:R-:W1:Y:S02]  /*1d50*/  LDS R5, [R5] ;  /* 0x0000000005057984 */ /* 0x000e640000000800 */
[----:B-1----:R-:W1:Y:S02]  /*1d60*/  POPC R6, R5 ;  /* 0x0000000500067309 */ /* 0x002e640000000000 */
[----:B-1----:R-:W-:-:S04]  /*1d70*/  ISETP.NE.AND P0, PT, R6, 0x1, PT ;  /* 0x000000010600780c */ /* 0x002fc80003f05270 */
[----:B------:R-:W-:Y:S02]  /*1d80*/  SEL R6, R6, 0xffff, P0 ;  /* 0x0000ffff06067807 */ /* 0x000fe40000000000 */
[----:B------:R-:W-:-:S03]  /*1d90*/  SEL R2, R2, 0xfffffffd, P0 ;  /* 0xfffffffd02027807 */ /* 0x000fc60000000000 */
[----:B------:R3:W-:Y:S04]  /*1da0*/  STS.U8 [R15+UR43], R6 ;  /* 0x000000060f007988 */ /* 0x0007e8000800002b */
[----:B------:R3:W-:Y:S02]  /*1db0*/  STS [R11], R2 ;  /* 0x000000020b007388 */ /* 0x0007e40000000800 */
.L_x_185:
[----:B------:R-:W-:Y:S05]  /*1dc0*/  BSYNC.RECONVERGENT B1 ;  /* 0x0000000000017941 */ /* 0x000fea0003800200 */
.L_x_184:
[----:B------:R-:W-:-:S13]  /*1dd0*/  ISETP.GE.U32.AND P0, PT, R19, 0x3, PT ;  /* 0x000000031300780c */ /* 0x000fda0003f06070 */
[----:B------:R-:W-:Y:S05]  /*1de0*/  @!P0 BRA `(.L_x_183) ;  /* 0x0000000000c88947 */ /* 0x000fea0003800000 */
[C---:B------:R-:W-:Y:S02]  /*1df0*/  VIADD R5, R3.reuse, 0x28bc ;  /* 0x000028bc03057836 */ /* 0x040fe40000000000 */
[----:B-1----:R-:W-:-:S03]  /*1e00*/  VIADD R9, R3, 0x2b30 ;  /* 0x00002b3003097836 */ /* 0x002fc60000000000 */
[C---:B---3--:R-:W-:Y:S02]  /*1e10*/  LEA R2, R4.reuse, R5, 0x18 ;  /* 0x0000000504027211 */ /* 0x048fe400078ec0ff */
[----:B------:R-:W-:-:S07]  /*1e20*/  LEA R0, R4, R9, 0x18 ;  /* 0x0000000904007211 */ /* 0x000fce00078ec0ff */
.L_x_186:
[C---:B--2---:R-:W-:Y:S01]  /*1e30*/  LEA R8, R7.reuse, UR48, 0x2 ;  /* 0x0000003007087c11 */ /* 0x044fe2000f8e10ff */
[----:B----4-:R-:W1:Y:S01]  /*1e40*/  LDC R5, c[0x0][0x360] ;  /* 0x0000d800ff057b82 */ /* 0x010e620000000800 */
[----:B------:R-:W-:Y:S02]  /*1e50*/  IMAD.IADD R6, R2, 0x1, R7 ;  /* 0x0000000102067824 */ /* 0x000fe400078e0207 */
[----:B------:R-:W-:Y:S01]  /*1e60*/  IMAD R12, R7, 0x4, R0 ;  /* 0x00000004070c7824 */ /* 0x000fe200078e0200 */
[----:B------:R-:W2:Y:S01]  /*1e70*/  LDS R9, [R8] ;  /* 0x0000000008097984 */ /* 0x000ea20000000800 */
[C---:B-1----:R-:W-:Y:S02]  /*1e80*/  LEA R14, R5.reuse, R8, 0x2 ;  /* 0x00000008050e7211 */ /* 0x042fe400078e10ff */
[----:B------:R-:W-:-:S03]  /*1e90*/  IMAD R20, R5, 0x4, R12 ;  /* 0x0000000405147824 */ /* 0x000fc600078e020c */
[----:B------:R-:W-:-:S04]  /*1ea0*/  IMAD R24, R5, 0x4, R14 ;  /* 0x0000000405187824 */ /* 0x000fc800078e020e */
[----:B------:R-:W-:Y:S01]  /*1eb0*/  IMAD R21, R5, 0x4, R24 ;  /* 0x0000000405157824 */ /* 0x000fe200078e0218 */
[----:B--2---:R-:W1:Y:S02]  /*1ec0*/  POPC R9, R9 ;  /* 0x0000000900097309 */ /* 0x004e640000000000 */
[----:B-1----:R-:W-:-:S04]  /*1ed0*/  ISETP.NE.AND P0, PT, R9, 0x1, PT ;  /* 0x000000010900780c */ /* 0x002fc80003f05270 */
[----:B------:R-:W-:Y:S02]  /*1ee0*/  SEL R13, R9, 0xffff, P0 ;  /* 0x0000ffff090d7807 */ /* 0x000fe40000000000 */
[C---:B------:R-:W-:Y:S01]  /*1ef0*/  SEL R11, R7.reuse, 0xfffffffd, P0 ;  /* 0xfffffffd070b7807 */ /* 0x040fe20000000000 */
[----:B------:R-:W-:Y:S02]  /*1f00*/  VIADD R7, R7, UR43 ;  /* 0x0000002b07077c36 */ /* 0x000fe40008000000 */
[----:B------:R1:W-:Y:S04]  /*1f10*/  STS.U8 [R6], R13 ;  /* 0x0000000d06007388 */ /* 0x0003e80000000000 */
[----:B------:R-:W-:Y:S04]  /*1f20*/  STS [R12], R11 ;  /* 0x0000000b0c007388 */ /* 0x000fe80000000800 */
[----:B------:R-:W2:Y:S01]  /*1f30*/  LDS R8, [R14] ;  /* 0x000000000e087984 */ /* 0x000ea20000000800 */
[----:B-1----:R-:W-:Y:S01]  /*1f40*/  IMAD R13, R5, 0x4, R20 ;  /* 0x00000004050d7824 */ /* 0x002fe200078e0214 */
[----:B--2---:R-:W1:Y:S02]  /*1f50*/  POPC R8, R8 ;  /* 0x0000000800087309 */ /* 0x004e640000000000 */
[----:B-1----:R-:W-:-:S04]  /*1f60*/  ISETP.NE.AND P0, PT, R8, 0x1, PT ;  /* 0x000000010800780c */ /* 0x002fc80003f05270 */
[----:B------:R-:W-:Y:S01]  /*1f70*/  SEL R15, R8, 0xffff, P0 ;  /* 0x0000ffff080f7807 */ /* 0x000fe20000000000 */
[C---:B------:R-:W-:Y:S01]  /*1f80*/  VIADD R8, R7.reuse, UR43 ;  /* 0x0000002b07087c36 */ /* 0x040fe20008000000 */
[----:B------:R-:W-:Y:S01]  /*1f90*/  SEL R9, R7, 0xfffffffd, P0 ;  /* 0xfffffffd07097807 */ /* 0x000fe20000000000 */
[----:B------:R-:W-:Y:S02]  /*1fa0*/  VIADD R7, R6, UR43 ;  /* 0x0000002b06077c36 */ /* 0x000fe40008000000 */
[----:B------:R-:W-:Y:S04]  /*1fb0*/  STS.U8 [R6+UR43], R15 ;  /* 0x0000000f06007988 */ /* 0x000fe8000800002b */
[----:B------:R1:W-:Y:S04]  /*1fc0*/  STS [R20], R9 ;  /* 0x0000000914007388 */ /* 0x0003e80000000800 */
[----:B------:R-:W2:Y:S01]  /*1fd0*/  LDS R11, [R24] ;  /* 0x00000000180b7984 */ /* 0x000ea20000000800 */
[----:B-1----:R-:W-:-:S02]  /*1fe0*/  IMAD R9, R5, 0x4, R13 ;  /* 0x0000000405097824 */ /* 0x002fc400078e020d */
[----:B------:R-:W-:Y:S01]  /*1ff0*/  VIADD R5, R7, UR43 ;  /* 0x0000002b07057c36 */ /* 0x000fe20008000000 */
[----:B--2---:R-:W1:Y:S02]  /*2000*/  POPC R11, R11 ;  /* 0x0000000b000b7309 */ /* 0x004e640000000000 */
[----:B-1----:R-:W-:-:S04]  /*2010*/  ISETP.NE.AND P0, PT, R11, 0x1, PT ;  /* 0x000000010b00780c */ /* 0x002fc80003f05270 */
[----:B------:R-:W-:Y:S02]  /*2020*/  SEL R14, R11, 0xffff, P0 ;  /* 0x0000ffff0b0e7807 */ /* 0x000fe40000000000 */
[C---:B------:R-:W-:Y:S01]  /*2030*/  SEL R12, R8.reuse, 0xfffffffd, P0 ;  /* 0xfffffffd080c7807 */ /* 0x040fe20000000000 */
[----:B------:R-:W-:Y:S02]  /*2040*/  VIADD R8, R8, UR43 ;  /* 0x0000002b08087c36 */ /* 0x000fe40008000000 */
[----:B------:R1:W-:Y:S04]  /*2050*/  STS.U8 [R7+UR43], R14 ;  /* 0x0000000e07007988 */ /* 0x0003e8000800002b */
[----:B------:R-:W-:Y:S04]  /*2060*/  STS [R13], R12 ;  /* 0x0000000c0d007388 */ /* 0x000fe80000000800 */
[----:B------:R-:W2:Y:S01]  /*2070*/  LDS R21, [R21] ;  /* 0x0000000015157984 */ /* 0x000ea20000000800 */
[----:B-1----:R-:W-:Y:S01]  /*2080*/  VIADD R7, R8, UR43 ;  /* 0x0000002b08077c36 */ /* 0x002fe20008000000 */
[----:B--2---:R-:W1:Y:S02]  /*2090*/  POPC R6, R21 ;  /* 0x0000001500067309 */ /* 0x004e640000000000 */
[----:B-1----:R-:W-:-:S04]  /*20a0*/  ISETP.NE.AND P0, PT, R6, 0x1, PT ;  /* 0x000000010600780c */ /* 0x002fc80003f05270 */
[----:B------:R-:W-:Y:S02]  /*20b0*/  SEL R20, R6, 0xffff, P0 ;  /* 0x0000ffff06147807 */ /* 0x000fe40000000000 */
[----:B------:R-:W-:Y:S02]  /*20c0*/  SEL R6, R8, 0xfffffffd, P0 ;  /* 0xfffffffd08067807 */ /* 0x000fe40000000000 */
[----:B------:R-:W-:Y:S01]  /*20d0*/  ISETP.GE.U32.AND P0, PT, R7, 0x271, PT ;  /* 0x000002710700780c */ /* 0x000fe20003f06070 */
[----:B------:R4:W-:Y:S04]  /*20e0*/  STS.U8 [R5+UR43], R20 ;  /* 0x0000001405007988 */ /* 0x0009e8000800002b */
[----:B------:R4:W-:Y:S08]  /*20f0*/  STS [R9], R6 ;  /* 0x0000000609007388 */ /* 0x0009f00000000800 */
[----:B------:R-:W-:Y:S05]  /*2100*/  @!P0 BRA `(.L_x_186) ;  /* 0xfffffffc00488947 */ /* 0x000fea000383ffff */
.L_x_183:
[----:B------:R-:W-:Y:S05]  /*2110*/  BSYNC.RECONVERGENT B0 ;  /* 0x0000000000007941 */ /* 0x000fea0003800200 */
.L_x_182:
[----:B------:R-:W-:Y:S01]  /*2120*/  BAR.SYNC.DEFER_BLOCKING 0x0 ;  /* 0x0000000000007b1d */ /* 0x000fe20000010000 */
[C---:B------:R-:W-:Y:S02]  /*2130*/  ISETP.GT.U32.AND P1, PT, R23.reuse, 0x70, PT ;  /* 0x000000701700780c */ /* 0x040fe40003f24070 */
[C---:B------:R-:W-:Y:S02]  /*2140*/  ISETP.GT.U32.AND P0, PT, R23.reuse, 0xff, PT ;  /* 0x000000ff1700780c */ /* 0x040fe40003f04070 */
[----:B------:R-:W-:Y:S01]  /*2150*/  ISETP.GT.U32.AND P4, PT, R23, 0x7f, PT ;  /* 0x0000007f1700780c */ /* 0x000fe20003f84070 */
[----:B------:R-:W-:Y:S08]  /*2160*/  BSSY.RECONVERGENT B0, `(.L_x_187) ;  /* 0x0000013000007945 */ /* 0x000ff00003800200 */
[----:B------:R-:W-:Y:S05]  /*2170*/  @P1 BRA `(.L_x_188) ;  /* 0x0000000000441947 */ /* 0x000fea0003800000 */
[----:B----4-:R-:W-:Y:S02]  /*2180*/  VIADD R5, R3, 0x28bc ;  /* 0x000028bc03057836 */ /* 0x010fe40000000000 */
[----:B------:R-:W-:-:S03]  /*2190*/  IMAD.MOV.U32 R0, RZ, RZ, R23 ;  /* 0x000000ffff007224 */ /* 0x000fc600078e0017 */
[----:B-1----:R-:W-:-:S07]  /*21a0*/  LEA R9, R4, R5, 0x18 ;  /* 0x0000000504097211 */ /* 0x002fce00078ec0ff */
.L_x_189:
[----:B------:R-:W-:-:S05]  /*21b0*/  IMAD.IADD R4, R9, 0x1, R0 ;  /* 0x0000000109047824 */ /* 0x000fca00078e0200 */
[----:B------:R-:W-:Y:S04]  /*21c0*/  LDS.U8 R7, [R4+0x200] ;  /* 0x0002000004077984 */ /* 0x000fe80000000000 */
[----:B---3--:R-:W1:Y:S02]  /*21d0*/  LDS.U8 R2, [R4] ;  /* 0x0000000004027984 */ /* 0x008e640000000000 */
[----:B-1----:R-:W-:-:S13]  /*21e0*/  ISETP.GT.U32.AND P1, PT, R7, R2, PT ;  /* 0x000000020700720c */ /* 0x002fda0003f24070 */
[----:B------:R-:W1:Y:S01]  /*21f0*/  @!P1 S2R R5, SR_CgaCtaId ;  /* 0x0000000000059919 */ /* 0x000e620000008800 */
[----:B------:R-:W-:-:S04]  /*2200*/  @!P1 IADD3 R2, PT, PT, R3, 0x2b30, RZ ;  /* 0x00002b3003029810 */ /* 0x000fc80007ffe0ff */
[----:B-1----:R-:W-:-:S05]  /*2210*/  @!P1 LEA R5, R5, R2, 0x18 ;  /* 0x0000000205059211 */ /* 0x002fca00078ec0ff */
[C---:B------:R-:W-:Y:S02]  /*2220*/  @!P1 IMAD R2, R0.reuse, 0x4, R5 ;  /* 0x0000000400029824 */ /* 0x040fe400078e0205 */
[----:B------:R-:W-:-:S03]  /*2230*/  VIADD R0, R0, UR43 ;  /* 0x0000002b00007c36 */ /* 0x000fc60008000000 */
[----:B------:R-:W1:Y:S04]  /*2240*/  @!P1 LDS R5, [R2+0x800] ;  /* 0x0008000002059984 */ /* 0x000e680000000800 */
[----:B-1----:R1:W-:Y:S04]  /*2250*/  @!P1 STS [R2], R5 ;  /* 0x0000000502009388 */ /* 0x0023e80000000800 */
[----:B------:R1:W-:Y:S01]  /*2260*/  @!P1 STS.U8 [R4], R7 ;  /* 0x0000000704009388 */ /* 0x0003e20000000000 */
[----:B------:R-:W-:-:S13]  /*2270*/  ISETP.GE.U32.AND P1, PT, R0, 0x71, PT ;  /* 0x000000710000780c */ /* 0x000fda0003f26070 */
[----:B-1----:R-:W-:Y:S05]  /*2280*/  @!P1 BRA `(.L_x_189) ;  /* 0xfffffffc00c89947 */ /* 0x002fea000383ffff */
.L_x_188:
[----:B------:R-:W-:Y:S05]  /*2290*/  BSYNC.RECONVERGENT B0 ;  /* 0x0000000000007941 */ /* 0x000fea0003800200 */
.L_x_187:
[----:B------:R-:W-:Y:S01]  /*22a0*/  BAR.SYNC.DEFER_BLOCKING 0x0 ;  /* 0x0000000000007b1d */ /* 0x000fe20000010000 */
[C---:B------:R-:W-:Y:S02]  /*22b0*/  ISETP.GT.U32.AND P3, PT, R23.reuse, 0x3f, PT ;  /* 0x0000003f1700780c */ /* 0x040fe40003f64070 */
[C---:B------:R-:W-:Y:S02]  /*22c0*/  ISETP.GT.U32.AND P2, PT, R23.reuse, 0x1f, PT ;  /* 0x0000001f1700780c */ /* 0x040fe40003f44070 */
[----:B------:R-:W-:Y:S01]  /*22d0*/  ISETP.GT.U32.AND P1, PT, R23, 0xf, PT ;  /* 0x0000000f1700780c */ /* 0x000fe20003f24070 */
[----:B------:R-:W-:Y:S04]  /*22e0*/  BSSY.RECONVERGENT B0, `(.L_x_190) ;  /* 0x0000015000007945 */ /* 0x000fe80003800200 */
[----:B------:R-:W-:Y:S08]  /*22f0*/  @P0 BRA `(.L_x_191) ;  /* 0x00000000004c0947 */ /* 0x000ff00003800000 */
[----:B------:R-:W5:Y:S01]  /*2300*/  S2R R3, SR_CgaCtaId ;  /* 0x0000000000037919 */ /* 0x000f620000008800 */
[----:B-1234-:R-:W-:Y:S01]  /*2310*/  MOV R6, 0x400 ;  /* 0x0000040000067802 */ /* 0x01efe20000000f00 */
[----:B------:R-:W-:-:S04]  /*2320*/  IMAD.MOV.U32 R0, RZ, RZ, R23 ;  /* 0x000000ffff007224 */ /* 0x000fc800078e0017 */
[----:B------:R-:W-:-:S05]  /*2330*/  VIADD R2, R6, 0x28bc ;  /* 0x000028bc06027836 */ /* 0x000fca0000000000 */
[----:B-----5:R-:W-:-:S07]  /*2340*/  LEA R7, R3, R2, 0x18 ;  /* 0x0000000203077211 */ /* 0x020fce00078ec0ff */
.L_x_192:
[----:B------:R-:W-:-:S05]  /*2350*/  IMAD.IADD R4, R7, 0x1, R0 ;  /* 0x0000000107047824 */ /* 0x000fca00078e0200 */
[----:B------:R-:W-:Y:S04]  /*2360*/  LDS.U8 R5, [R4+0x100] ;  /* 0x0001000004057984 */ /* 0x000fe80000000000 */
[----:B------:R-:W1:Y:S02]  /*2370*/  LDS.U8 R2, [R4] ;  /* 0x0000000004027984 */ /* 0x000e640000000000 */
[----:B-1----:R-:W-:-:S13]  /*2380*/  ISETP.GT.U32.AND P0, PT, R5, R2, PT ;  /* 0x000000020500720c */ /* 0x002fda0003f04070 */
[----:B------:R-:W1:Y:S01]  /*2390*/  @!P0 S2R R3, SR_CgaCtaId ;  /* 0x0000000000038919 */ /* 0x000e620000008800 */
[----:B------:R-:W-:-:S05]  /*23a0*/  @!P0 VIADD R2, R6, 0x2b30 ;  /* 0x00002b3006028836 */ /* 0x000fca0000000000 */
        /* <DEDUP_REMOVED lines=8> */
.L_x_191:
[----:B------:R-:W-:Y:S05]  /*2430*/  BSYNC.RECONVERGENT B0 ;  /* 0x0000000000007941 */ /* 0x000fea0003800200 */
.L_x_190:
[----:B------:R-:W-:Y:S01]  /*2440*/  BAR.SYNC.DEFER_BLOCKING 0x0 ;  /* 0x0000000000007b1d */ /* 0x000fe20000010000 */
[----:B------:R-:W-:-:S05]  /*2450*/  ISETP.GT.U32.AND P0, PT, R23, 0x7, PT ;  /* 0x000000071700780c */ /* 0x000fca0003f04070 */
[----:B------:R-:W-:Y:S04]  /*2460*/  BSSY.RECONVERGENT B0, `(.L_x_193) ;  /* 0x0000015000007945 */ /* 0x000fe80003800200 */
[----:B------:R-:W-:Y:S05]  /*2470*/  @P4 BRA `(.L_x_194) ;  /* 0x00000000004c4947 */ /* 0x000fea0003800000 */
[----:B------:R-:W5:Y:S01]  /*2480*/  S2R R3, SR_CgaCtaId ;  /* 0x0000000000037919 */ /* 0x000f620000008800 */
[----:B-1234-:R-:W-:Y:S01]  /*2490*/  MOV R6, 0x400 ;  /* 0x0000040000067802 */ /* 0x01efe20000000f00 */
[----:B------:R-:W-:-:S04]  /*24a0*/  IMAD.MOV.U32 R0, RZ, RZ, R23 ;  /* 0x000000ffff007224 */ /* 0x000fc800078e0017 */
[----:B------:R-:W-:-:S05]  /*24b0*/  VIADD R2, R6, 0x28bc ;  /* 0x000028bc06027836 */ /* 0x000fca0000000000 */
[----:B-----5:R-:W-:-:S07]  /*24c0*/  LEA R7, R3, R2, 0x18 ;  /* 0x0000000203077211 */ /* 0x020fce00078ec0ff */
.L_x_195:
        /* <DEDUP_REMOVED lines=14> */
.L_x_194:
[----:B------:R-:W-:Y:S05]  /*25b0*/  BSYNC.RECONVERGENT B0 ;  /* 0x0000000000007941 */ /* 0x000fea0003800200 */
.L_x_193:
[----:B------:R-:W-:Y:S01]  /*25c0*/  BAR.SYNC.DEFER_BLOCKING 0x0 ;  /* 0x0000000000007b1d */ /* 0x000fe20000010000 */
[----:B------:R-:W-:-:S05]  /*25d0*/  ISETP.GT.U32.AND P4, PT, R23, 0x3, PT ;  /* 0x000000031700780c */ /* 0x000fca0003f84070 */
[----:B------:R-:W-:Y:S04]  /*25e0*/  BSSY.RECONVERGENT B0, `(.L_x_196) ;  /* 0x0000015000007945 */ /* 0x000fe80003800200 */
[----:B------:R-:W-:Y:S05]  /*25f0*/  @P3 BRA `(.L_x_197) ;  /* 0x00000000004c3947 */ /* 0x000fea0003800000 */
[----:B------:R-:W5:Y:S01]  /*2600*/  S2R R3, SR_CgaCtaId ;  /* 0x0000000000037919 */ /* 0x000f620000008800 */
[----:B-1234-:R-:W-:Y:S01]  /*2610*/  MOV R6, 0x400 ;  /* 0x0000040000067802 */ /* 0x01efe20000000f00 */
[----:B------:R-:W-:-:S03]  /*2620*/  IMAD.MOV.U32 R0, RZ, RZ, R23 ;  /* 0x000000ffff007224 */ /* 0x000fc600078e0017 */
[----:B------:R-:W-:-:S04]  /*2630*/  IADD3 R2, PT, PT, R6, 0x28bc, RZ ;  /* 0x000028bc06027810 */ /* 0x000fc80007ffe0ff */
[----:B-----5:R-:W-:-:S07]  /*2640*/  LEA R7, R3, R2, 0x18 ;  /* 0x0000000203077211 */ /* 0x020fce00078ec0ff */
.L_x_198:
        /* <DEDUP_REMOVED lines=14> */
.L_x_197:
[----:B------:R-:W-:Y:S05]  /*2730*/  BSYNC.RECONVERGENT B0 ;  /* 0x0000000000007941 */ /* 0x000fea0003800200 */
.L_x_196:
        /* <DEDUP_REMOVED lines=9> */
.L_x_201:
        /* <DEDUP_REMOVED lines=14> */
.L_x_200:
[----:B------:R-:W-:Y:S05]  /*28b0*/  BSYNC.RECONVERGENT B0 ;  /* 0x0000000000007941 */ /* 0x000fea0003800200 */
.L_x_199:
[----:B------:R-:W-:Y:S06]  /*28c0*/  BAR.SYNC.DEFER_BLOCKING 0x0 ;  /* 0x0000000000007b1d */ /* 0x000fec0000010000 */
[----:B------:R-:W-:Y:S04]  /*28d0*/  BSSY.RECONVERGENT B0, `(.L_x_202) ;  /* 0x0000015000007945 */ /* 0x000fe80003800200 */
[----:B------:R-:W-:Y:S05]  /*28e0*/  @P1 BRA `(.L_x_203) ;  /* 0x00000000004c1947 */ /* 0x000fea0003800000 */
[----:B------:R-:W5:Y:S01]  /*28f0*/  S2R R3, SR_CgaCtaId ;  /* 0x0000000000037919 */ /* 0x000f620000008800 */
[----:B-1234-:R-:W-:Y:S01]  /*2900*/  MOV R6, 0x400 ;  /* 0x0000040000067802 */ /* 0x01efe20000000f00 */
[----:B------:R-:W-:-:S04]  /*2910*/  IMAD.MOV.U32 R0, RZ, RZ, R23 ;  /* 0x000000ffff007224 */ /* 0x000fc800078e0017 */
[----:B------:R-:W-:-:S05]  /*2920*/  VIADD R2, R6, 0x28bc ;  /* 0x000028bc06027836 */ /* 0x000fca0000000000 */
[----:B-----5:R-:W-:-:S07]  /*2930*/  LEA R7, R3, R2, 0x18 ;  /* 0x0000000203077211 */ /* 0x020fce00078ec0ff */
.L_x_204:
[----:B------:R-:W-:-:S05]  /*2940*/  IMAD.IADD R4, R7, 0x1, R0 ;  /* 0x0000000107047824 */ /* 0x000fca00078e0200 */
[----:B------:R-:W-:Y:S04]  /*2950*/  LDS.U8 R5, [R4+0x10] ;  /* 0x0000100004057984 */ /* 0x000fe80000000000 */
[----:B------:R-:W1:Y:S02]  /*2960*/  LDS.U8 R2, [R4] ;  /* 0x0000000004027984 */ /* 0x000e640000000000 */
        /* <DEDUP_REMOVED lines=11> */
.L_x_203:
[----:B------:R-:W-:Y:S05]  /*2a20*/  BSYNC.RECONVERGENT B0 ;  /* 0x0000000000007941 */ /* 0x000fea0003800200 */
.L_x_202:
        /* <DEDUP_REMOVED lines=8> */
.L_x_207:
        /* <DEDUP_REMOVED lines=14> */
.L_x_206:
[----:B------:R-:W-:Y:S05]  /*2b90*/  BSYNC.RECONVERGENT B0 ;  /* 0x0000000000007941 */ /* 0x000fea0003800200 */
.L_x_205:
        /* <DEDUP_REMOVED lines=8> */
.L_x_210:
        /* <DEDUP_REMOVED lines=14> */
.L_x_209:
[----:B------:R-:W-:Y:S05]  /*2d00*/  BSYNC.RECONVERGENT B0 ;  /* 0x0000000000007941 */ /* 0x000fea0003800200 */
.L_x_208:
[----:B------:R-:W-:Y:S06]  /*2d10*/  BAR.SYNC.DEFER_BLOCKING 0x0 ;  /* 0x0000000000007b1d */ /* 0x000fec0000010000 */
[----:B------:R-:W-:Y:S04]  /*2d20*/  BSSY.RECONVERGENT B0, `(.L_x_211) ;  /* 0x0000015000007945 */ /* 0x000fe80003800200 */
[----:B------:R-:W-:Y:S05]  /*2d30*/  @P3 BRA `(.L_x_212) ;  /* 0x00000000004c3947 */ /* 0x000fea0003800000 */
[----:B------:R-:W5:Y:S01]  /*2d40*/  S2R R3, SR_CgaCtaId ;  /* 0x0000000000037919 */ /* 0x000f620000008800 */
[----:B-1234-:R-:W-:Y:S01]  /*2d50*/  MOV R6, 0x400 ;  /* 0x0000040000067802 */ /* 0x01efe20000000f00 */
[----:B------:R-:W-:-:S03]  /*2d60*/  IMAD.MOV.U32 R0, RZ, RZ, R23 ;  /* 0x000000ffff007224 */ /* 0x000fc600078e0017 */
[----:B------:R-:W-:-:S04]  /*2d70*/  IADD3 R2, PT, PT, R6, 0x28bc, RZ ;  /* 0x000028bc06027810 */ /* 0x000fc80007ffe0ff */
[----:B-----5:R-:W-:-:S07]  /*2d80*/  LEA R7, R3, R2, 0x18 ;  /* 0x0000000203077211 */ /* 0x020fce00078ec0ff */
.L_x_213:
        /* <DEDUP_REMOVED lines=14> */
.L_x_212:
[----:B------:R-:W-:Y:S05]  /*2e70*/  BSYNC.RECONVERGENT B0 ;  /* 0x0000000000007941 */ /* 0x000fea0003800200 */
.L_x_211:
[----:B------:R-:W-:Y:S01]  /*2e80*/  BAR.SYNC.DEFER_BLOCKING 0x0 ;  /* 0x0000000000007b1d */ /* 0x000fe20000010000 */
[----:B------:R-:W-:-:S05]  /*2e90*/  ISETP.NE.AND P1, PT, R23, RZ, PT ;  /* 0x000000ff1700720c */ /* 0x000fca0003f25270 */
[----:B------:R-:W-:Y:S08]  /*2ea0*/  BSSY.RECONVERGENT B0, `(.L_x_214) ;  /* 0x000000b000007945 */ /* 0x000ff00003800200 */
[----:B------:R-:W-:Y:S05]  /*2eb0*/  @P1 BRA `(.L_x_215) ;  /* 0x0000000000241947 */ /* 0x000fea0003800000 */
[----:B------:R-:W5:Y:S01]  /*2ec0*/  S2UR UR5, SR_CgaCtaId ;  /* 0x00000000000579c3 */ /* 0x000f620000008800 */
[----:B------:R-:W-:Y:S02]  /*2ed0*/  UMOV UR4, 0x400 ;  /* 0x0000040000047882 */ /* 0x000fe40000000000 */
[----:B-----5:R-:W-:-:S09]  /*2ee0*/  ULEA UR4, UR5, UR4, 0x18 ;  /* 0x0000000405047291 */ /* 0x020fd2000f8ec0ff */
[----:B------:R-:W-:Y:S04]  /*2ef0*/  LDS.U8 R0, [UR4+0x28bd] ;  /* 0x0028bd04ff007984 */ /* 0x000fe80008000000 */
[----:B------:R-:W5:Y:S02]  /*2f00*/  LDS.U8 R3, [UR4+0x28bc] ;  /* 0x0028bc04ff037984 */ /* 0x000f640008000000 */
[----:B-----5:R-:W-:-:S13]  /*2f10*/  ISETP.GT.U32.AND P0, PT, R0, R3, PT ;  /* 0x000000030000720c */ /* 0x020fda0003f04070 */
[----:B---3--:R-:W3:Y:S04]  /*2f20*/  @!P0 LDS R2, [UR4+0x2b34] ;  /* 0x002b3404ff028984 */ /* 0x008ee80008000800 */
[----:B------:R0:W-:Y:S04]  /*2f30*/  @!P0 STS.U8 [UR4+0x28bc], R0 ;  /* 0x0028bc00ff008988 */ /* 0x0001e80008000004 */
[----:B0--3--:R3:W-:Y:S02]  /*2f40*/  @!P0 STS [UR4+0x2b30], R2 ;  /* 0x002b3002ff008988 */ /* 0x0097e40008000804 */
.L_x_215:
[----:B------:R-:W-:Y:S05]  /*2f50*/  BSYNC.RECONVERGENT B0 ;  /* 0x0000000000007941 */ /* 0x000fea0003800200 */
.L_x_214:
[----:B------:R-:W-:Y:S08]  /*2f60*/  BAR.SYNC.DEFER_BLOCKING 0x0 ;  /* 0x0000000000007b1d */ /* 0x000ff00000010000 */
[----:B------:R-:W5:Y:S01]  /*2f70*/  S2UR UR5, SR_CgaCtaId ;  /* 0x00000000000579c3 */ /* 0x000f620000008800 */
[----:B------:R-:W-:-:S07]  /*2f80*/  UMOV UR4, 0x400 ;  /* 0x0000040000047882 */ /* 0x000fce0000000000 */
[----:B------:R-:W-:Y:S01]  /*2f90*/  BAR.SYNC.DEFER_BLOCKING 0x0 ;  /* 0x0000000000007b1d */ /* 0x000fe20000010000 */
[----:B-----5:R-:W-:-:S09]  /*2fa0*/  ULEA UR4, UR5, UR4, 0x18 ;  /* 0x0000000405047291 */ /* 0x020fd2000f8ec0ff */
[----:B------:R-:W5:Y:S02]  /*2fb0*/  LDS R0, [UR4+0x2b30] ;  /* 0x002b3004ff007984 */ /* 0x000f640008000800 */
[----:B-----5:R-:W-:-:S13]  /*2fc0*/  ISETP.NE.AND P0, PT, R0, -0x3, PT ;  /* 0xfffffffd0000780c */ /* 0x020fda0003f05270 */
[----:B------:R-:W-:Y:S05]  /*2fd0*/  @!P0 BRA `(.L_x_216) ;  /* 0x0000000000188947 */ /* 0x000fea0003800000 */
[----:B---3--:R-:W-:Y:S01]  /*2fe0*/  @!P1 LEA R2, R0, UR48, 0x2 ;  /* 0x0000003000029c11 */ /* 0x008fe2000f8e10ff */
[----:B------:R-:W-:Y:S01]  /*2ff0*/  @!P1 STS [UR42], R0 ;  /* 0x00000000ff009988 */ /* 0x000fe2000800082a */
[----:B------:R-:W-:-:S04]  /*3000*/  UIADD3 UR40, UPT, UPT, UR40, 0x1, URZ ;  /* 0x0000000128287890 */ /* 0x000fc8000fffe0ff */
[----:B------:R-:W3:Y:S04]  /*3010*/  @!P1 LDS R2, [R2] ;  /* 0x0000000002029984 */ /* 0x000ee80000000800 */
[----:B---3--:R3:W-:Y:S01]  /*3020*/  @!P1 STS [UR41], R2 ;  /* 0x00000002ff009988 */ /* 0x0087e20008000829 */
[----:B------:R-:W-:Y:S05]  /*3030*/  BRA `(.L_x_217) ;  /* 0xffffffd800287947 */ /* 0x000fea000383ffff */
.L_x_216:
[----:B------:R-:W-:Y:S01]  /*3040*/  ISETP.GT.U32.AND P0, PT, R23, 0x270, PT ;  /* 0x000002701700780c */ /* 0x000fe20003f04070 */
[----:B------:R-:W-:-:S12]  /*3050*/  BSSY.RECONVERGENT B0, `(.L_x_218) ;  /* 0x000003a000007945 */ /* 0x000fd80003800200 */
[----:B------:R-:W-:Y:S05]  /*3060*/  @P0 BRA `(.L_x_219) ;  /* 0x0000000000e00947 */ /* 0x000fea0003800000 */
[----:B------:R-:W-:Y:S01]  /*3070*/  ISETP.NE.AND P0, PT, R10, 0x3, PT ;  /* 0x000000030a00780c */ /* 0x000fe20003f05270 */
[----:B------:R-:W-:Y:S01]  /*3080*/  BSSY.RECONVERGENT B1, `(.L_x_220) ;  /* 0x0000016000017945 */ /* 0x000fe20003800200 */
[----:B------:R-:W-:Y:S01]  /*3090*/  ISETP.GE.U32.AND P1, PT, R19, 0x3, PT ;  /* 0x000000031300780c */ /* 0x000fe20003f26070 */
[----:B----4-:R-:W-:-:S10]  /*30a0*/  IMAD.MOV.U32 R5, RZ, RZ, R23 ;  /* 0x000000ffff057224 */ /* 0x010fd400078e0017 */
[----:B------:R-:W-:Y:S05]  /*30b0*/  @!P0 BRA `(.L_x_221) ;  /* 0x0000000000488947 */ /* 0x000fea0003800000 */
[----:B---3--:R-:W3:Y:S01]  /*30c0*/  LDC.64 R2, c[0x0][0x388] ;  /* 0x0000e200ff027b82 */ /* 0x008ee20000000a00 */
[----:B------:R-:W-:Y:S01]  /*30d0*/  VIADD R19, R19, 0x1 ;  /* 0x0000000113137836 */ /* 0x000fe20000000000 */
[----:B------:R-:W-:Y:S01]  /*30e0*/  LEA R4, R23, UR4, 0x2 ;  /* 0x0000000417047c11 */ /* 0x000fe2000f8e10ff */
[----:B------:R-:W-:-:S03]  /*30f0*/  IMAD.U32 R5, RZ, RZ, UR40 ;  /* 0x00000028ff057e24 */ /* 0x000fc6000f8e00ff */
[----:B------:R-:W-:Y:S01]  /*3100*/  LOP3.LUT R0, R19, 0x3, RZ, 0xc0, !PT ;  /* 0x0000000313007812 */ /* 0x000fe200078ec0ff */
[----:B------:R-:W-:-:S04]  /*3110*/  IMAD R4, R5, 0x9c4, R4 ;  /* 0x000009c405047824 */ /* 0x000fc800078e0204 */
[----:B------:R-:W-:Y:S02]  /*3120*/  IMAD R5, R0, UR43, R23 ;  /* 0x0000002b00057c24 */ /* 0x000fe4000f8e0217 */
[----:B------:R-:W-:Y:S02]  /*3130*/  IMAD.MOV R0, RZ, RZ, -R0 ;  /* 0x000000ffff007224 */ /* 0x000fe400078e0a00 */
[----:B---3--:R-:W-:-:S07]  /*3140*/  IMAD.WIDE.U32 R2, R23, 0x4, R2 ;  /* 0x0000000417027825 */ /* 0x008fce00078e0002 */
.L_x_222:
[----:B------:R3:W4:Y:S01]  /*3150*/  LDS R7, [R4] ;  /* 0x0000000004077984 */ /* 0x0007220000000800 */
[----:B-1----:R-:W1:Y:S01]  /*3160*/  LDC R9, c[0x0][0x360] ;  /* 0x0000d800ff097b82 */ /* 0x002e620000000800 */
[----:B------:R-:W-:-:S05]  /*3170*/  VIADD R0, R0, 0x1 ;  /* 0x0000000100007836 */ /* 0x000fca0000000000 */
[----:B------:R-:W-:Y:S02]  /*3180*/  ISETP.NE.AND P0, PT, R0, RZ, PT ;  /* 0x000000ff0000720c */ /* 0x000fe40003f05270 */
[----:B--2---:R-:W3:Y:S02]  /*3190*/  LDC R11, c[0x0][0x360] ;  /* 0x0000d800ff0b7b82 */ /* 0x004ee40000000800 */
[----:B---3--:R-:W-:Y:S01]  /*31a0*/  IMAD R4, R11, 0x4, R4 ;  /* 0x000000040b047824 */ /* 0x008fe200078e0204 */
[----:B----4-:R1:W-:Y:S02]  /*31b0*/  STG.E desc[UR36][R2.64], R7 ;  /* 0x0000000702007986 */ /* 0x0103e4000c101924 */
[----:B-1----:R-:W-:-:S06]  /*31c0*/  IMAD.WIDE.U32 R2, R9, 0x4, R2 ;  /* 0x0000000409027825 */ /* 0x002fcc00078e0002 */
[----:B------:R-:W-:Y:S05]  /*31d0*/  @P0 BRA `(.L_x_222) ;  /* 0xfffffffc00dc0947 */ /* 0x000fea000383ffff */
.L_x_221:
[----:B------:R-:W-:Y:S05]  /*31e0*/  BSYNC.RECONVERGENT B1 ;  /* 0x0000000000017941 */ /* 0x000fea0003800200 */
.L_x_220:
[----:B------:R-:W-:Y:S05]  /*31f0*/  @!P1 BRA `(.L_x_219) ;  /* 0x00000000007c9947 */ /* 0x000fea0003800000 */
[----:B-1----:R-:W1:Y:S01]  /*3200*/  LDC R18, c[0x0][0x360] ;  /* 0x0000d800ff127b82 */ /* 0x002e620000000800 */
[C---:B------:R-:W-:Y:S01]  /*3210*/  LEA R0, R5.reuse, UR4, 0x2 ;  /* 0x0000000405007c11 */ /* 0x040fe2000f8e10ff */
[----:B------:R-:W-:Y:S02]  /*3220*/  IMAD.U32 R7, RZ, RZ, UR40 ;  /* 0x00000028ff077e24 */ /* 0x000fe4000f8e00ff */
[----:B------:R-:W-:Y:S02]  /*3230*/  VIADD R19, R5, UR43 ;  /* 0x0000002b05137c36 */ /* 0x000fe40008000000 */
[----:B------:R-:W-:Y:S02]  /*3240*/  IMAD R0, R7, 0x9c4, R0 ;  /* 0x000009c407007824 */ /* 0x000fe400078e0200 */
[----:B---3--:R-:W3:Y:S01]  /*3250*/  LDC.64 R2, c[0x0][0x388] ;  /* 0x0000e200ff027b82 */ /* 0x008ee20000000a00 */
[C---:B-1----:R-:W-:Y:S01]  /*3260*/  LEA R15, R18.reuse, R5, 0x1 ;  /* 0x00000005120f7211 */ /* 0x042fe200078e08ff */
[----:B------:R-:W-:-:S07]  /*3270*/  IMAD R17, R18, 0x3, R5 ;  /* 0x0000000312117824 */ /* 0x000fce00078e0205 */
.L_x_223:
[C-C-:B------:R-:W-:Y:S01]  /*3280*/  IMAD R4, R18.reuse, 0x4, R0.reuse ;  /* 0x0000000412047824 */ /* 0x140fe200078e0200 */
[----:B-1----:R1:W4:Y:S01]  /*3290*/  LDS R21, [R0] ;  /* 0x0000000000157984 */ /* 0x0023220000000800 */
[C-C-:B------:R-:W-:Y:S02]  /*32a0*/  IMAD R14, R18.reuse, 0x8, R0.reuse ;  /* 0x00000008120e7824 */ /* 0x140fe400078e0200 */
[----:B------:R-:W-:Y:S01]  /*32b0*/  IMAD R16, R18, 0xc, R0 ;  /* 0x0000000c12107824 */ /* 0x000fe200078e0200 */
[----:B------:R-:W5:Y:S01]  /*32c0*/  LDS R25, [R4] ;  /* 0x0000000004197984 */ /* 0x000f620000000800 */
[C---:B--23--:R-:W-:Y:S01]  /*32d0*/  IMAD.WIDE.U32 R6, R5.reuse, 0x4, R2 ;  /* 0x0000000405067825 */ /* 0x04cfe200078e0002 */
[----:B------:R-:W-:Y:S02]  /*32e0*/  IADD3 R5, PT, PT, R5, UR43, R18 ;  /* 0x0000002b05057c10 */ /* 0x000fe4000fffe012 */
[----:B------:R-:W2:Y:S01]  /*32f0*/  LDS R27, [R14] ;  /* 0x000000000e1b7984 */ /* 0x000ea20000000800 */
[----:B------:R-:W-:Y:S01]  /*3300*/  IMAD.WIDE.U32 R8, R19, 0x4, R2 ;  /* 0x0000000413087825 */ /* 0x000fe200078e0002 */
[----:B------:R-:W-:-:S02]  /*3310*/  IADD3 R5, PT, PT, R5, UR43, R18 ;  /* 0x0000002b05057c10 */ /* 0x000fc4000fffe012 */
[----:B------:R-:W3:Y:S01]  /*3320*/  LDS R29, [R16] ;  /* 0x00000000101d7984 */ /* 0x000ee20000000800 */
[----:B------:R-:W-:Y:S01]  /*3330*/  IMAD.WIDE.U32 R10, R15, 0x4, R2 ;  /* 0x000000040f0a7825 */ /* 0x000fe200078e0002 */
[----:B------:R-:W-:-:S03]  /*3340*/  ISETP.GE.U32.AND P0, PT, R5, 0x271, PT ;  /* 0x000002710500780c */ /* 0x000fc60003f06070 */
[----:B------:R-:W-:-:S04]  /*3350*/  IMAD.WIDE.U32 R12, R17, 0x4, R2 ;  /* 0x00000004110c7825 */ /* 0x000fc800078e0002 */
[C---:B------:R-:W-:Y:S02]  /*3360*/  IMAD R15, R18.reuse, 0x4, R15 ;  /* 0x00000004120f7824 */ /* 0x040fe400078e020f */
[C---:B------:R-:W-:Y:S02]  /*3370*/  IMAD R17, R18.reuse, 0x4, R17 ;  /* 0x0000000412117824 */ /* 0x040fe400078e0211 */
[C---:B------:R-:W-:Y:S02]  /*3380*/  IMAD R19, R18.reuse, 0x4, R19 ;  /* 0x0000000412137824 */ /* 0x040fe400078e0213 */
[----:B-1----:R-:W-:Y:S01]  /*3390*/  IMAD R0, R18, 0x10, R0 ;  /* 0x0000001012007824 */ /* 0x002fe200078e0200 */
[----:B----4-:R1:W-:Y:S04]  /*33a0*/  STG.E desc[UR36][R6.64], R21 ;  /* 0x0000001506007986 */ /* 0x0103e8000c101924 */
[----:B-----5:R1:W-:Y:S04]  /*33b0*/  STG.E desc[UR36][R8.64], R25 ;  /* 0x0000001908007986 */ /* 0x0203e8000c101924 */
[----:B--2---:R1:W-:Y:S04]  /*33c0*/  STG.E desc[UR36][R10.64], R27 ;  /* 0x0000001b0a007986 */ /* 0x0043e8000c101924 */
[----:B---3--:R1:W-:Y:S01]  /*33d0*/  STG.E desc[UR36][R12.64], R29 ;  /* 0x0000001d0c007986 */ /* 0x0083e2000c101924 */
[----:B------:R-:W-:Y:S05]  /*33e0*/  @!P0 BRA `(.L_x_223) ;  /* 0xfffffffc00a48947 */ /* 0x000fea000383ffff */
.L_x_219:
[----:B------:R-:W-:Y:S05]  /*33f0*/  BSYNC.RECONVERGENT B0 ;  /* 0x0000000000007941 */ /* 0x000fea0003800200 */
.L_x_218:
[----:B------:R-:W-:-:S13]  /*3400*/  ISETP.NE.AND P0, PT, R23, RZ, PT ;  /* 0x000000ff1700720c */ /* 0x000fda0003f05270 */
[----:B------:R-:W-:Y:S05]  /*3410*/  @P0 EXIT ;  /* 0x000000000000094d */ /* 0x000fea0003800000 */
[----:B---3--:R-:W3:Y:S01]  /*3420*/  LDC.64 R2, c[0x0][0x390] ;  /* 0x0000e400ff027b82 */ /* 0x008ee20000000a00 */
[----:B----4-:R-:W-:-:S05]  /*3430*/  IMAD.MOV.U32 R5, RZ, RZ, -0x2 ;  /* 0xfffffffeff057424 */ /* 0x010fca00078e00ff */
[----:B---3--:R-:W-:Y:S01]  /*3440*/  STG.E desc[UR36][R2.64], R5 ;  /* 0x0000000502007986 */ /* 0x008fe2000c101924 */
[----:B------:R-:W-:Y:S05]  /*3450*/  EXIT ;  /* 0x000000000000794d */ /* 0x000fea0003800000 */
.L_x_181:
[----:B------:R-:W-:Y:S01]  /*3460*/  ISETP.GT.U32.AND P0, PT, R23, 0x270, PT ;  /* 0x000002701700780c */ /* 0x000fe20003f04070 */
[----:B------:R-:W-:-:S12]  /*3470*/  BSSY.RECONVERGENT B0, `(.L_x_224) ;  /* 0x000003b000007945 */ /* 0x000fd80003800200 */
[----:B------:R-:W-:Y:S05]  /*3480*/  @P0 BRA `(.L_x_225) ;  /* 0x0000000000e40947 */ /* 0x000fea0003800000 */
[----:B------:R-:W-:Y:S01]  /*3490*/  ISETP.NE.AND P0, PT, R10, 0x3, PT ;  /* 0x000000030a00780c */ /* 0x000fe20003f05270 */
[----:B------:R-:W-:Y:S01]  /*34a0*/  BSSY.RECONVERGENT B1, `(.L_x_226) ;  /* 0x000001b000017945 */ /* 0x000fe20003800200 */
[----:B------:R-:W-:Y:S01]  /*34b0*/  ISETP.GE.U32.AND P1, PT, R19, 0x3, PT ;  /* 0x000000031300780c */ /* 0x000fe20003f26070 */
[----:B------:R-:W-:-:S10]  /*34c0*/  IMAD.MOV.U32 R4, RZ, RZ, R23 ;  /* 0x000000ffff047224 */ /* 0x000fd400078e0017 */
[----:B------:R-:W-:Y:S05]  /*34d0*/  @!P0 BRA `(.L_x_227) ;  /* 0x00000000005c8947 */ /* 0x000fea0003800000 */
[----:B------:R-:W1:Y:S01]  /*34e0*/  S2UR UR5, SR_CgaCtaId ;  /* 0x00000000000579c3 */ /* 0x000e620000008800 */
[----:B------:R-:W-:Y:S01]  /*34f0*/  UMOV UR4, 0x400 ;  /* 0x0000040000047882 */ /* 0x000fe20000000000 */
[----:B------:R-:W-:Y:S01]  /*3500*/  IMAD.MOV.U32 R6, RZ, RZ, 0x4 ;  /* 0x00000004ff067424 */ /* 0x000fe200078e00ff */
[----:B------:R-:W-:Y:S01]  /*3510*/  ISETP.NE.AND P0, PT, R10, RZ, PT ;  /* 0x000000ff0a00720c */ /* 0x000fe20003f05270 */
[----:B------:R-:W-:Y:S02]  /*3520*/  IMAD.MOV.U32 R4, RZ, RZ, R8 ;  /* 0x000000ffff047224 */ /* 0x000fe400078e0008 */
[----:B------:R-:W-:Y:S01]  /*3530*/  IMAD.WIDE.U32 R6, R23, R6, UR38 ;  /* 0x0000002617067e25 */ /* 0x000fe2000f8e0006 */
[----:B-1----:R-:W-:-:S06]  /*3540*/  ULEA UR4, UR5, UR4, 0x18 ;  /* 0x0000000405047291 */ /* 0x002fcc000f8ec0ff */
[----:B------:R-:W-:-:S05]  /*3550*/  LEA R9, R23, UR4, 0x2 ;  /* 0x0000000417097c11 */ /* 0x000fca000f8e10ff */
[----:B------:R-:W1:Y:S04]  /*3560*/  LDS R3, [R9+0x1d4c] ;  /* 0x001d4c0009037984 */ /* 0x000e680000000800 */
[----:B-1----:R1:W-:Y:S01]  /*3570*/  STG.E desc[UR36][R6.64], R3 ;  /* 0x0000000306007986 */ /* 0x0023e2000c101924 */
[----:B------:R-:W-:Y:S05]  /*3580*/  @!P0 BRA `(.L_x_227) ;  /* 0x0000000000308947 */ /* 0x000fea0003800000 */
[----:B------:R-:W1:Y:S01]  /*3590*/  LDC R4, c[0x0][0x360] ;  /* 0x0000d800ff047b82 */ /* 0x000e620000000800 */
[----:B------:R-:W-:Y:S01]  /*35a0*/  ISETP.NE.AND P0, PT, R10, 0x1, PT ;  /* 0x000000010a00780c */ /* 0x000fe20003f05270 */
[C---:B-1----:R-:W-:Y:S02]  /*35b0*/  IMAD R3, R4.reuse, 0x4, R9 ;  /* 0x0000000404037824 */ /* 0x042fe400078e0209 */
[----:B------:R-:W-:-:S10]  /*35c0*/  IMAD.WIDE R8, R4, 0x4, R6 ;  /* 0x0000000404087825 */ /* 0x000fd400078e0206 */
[C---:B------:R-:W-:Y:S02]  /*35d0*/  @P0 IMAD R11, R4.reuse, 0x4, R3 ;  /* 0x00000004040b0824 */ /* 0x040fe400078e0203 */
[----:B------:R-:W1:Y:S01]  /*35e0*/  LDS R3, [R3+0x1d4c] ;  /* 0x001d4c0003037984 */ /* 0x000e620000000800 */
[----:B------:R-:W-:-:S03]  /*35f0*/  @P0 IMAD.WIDE R6, R4, 0x4, R8 ;  /* 0x0000000404060825 */ /* 0x000fc600078e0208 */
[----:B------:R-:W2:Y:S01]  /*3600*/  @P0 LDS R11, [R11+0x1d4c] ;  /* 0x001d4c000b0b0984 */ /* 0x000ea20000000800 */
[----:B------:R-:W-:Y:S01]  /*3610*/  IMAD.MOV.U32 R4, RZ, RZ, R2 ;  /* 0x000000ffff047224 */ /* 0x000fe200078e0002 */
[----:B------:R-:W-:Y:S02]  /*3620*/  @P0 MOV R4, R0 ;  /* 0x0000000000040202 */ /* 0x000fe40000000f00 */
[----:B-1----:R3:W-:Y:S04]  /*3630*/  STG.E desc[UR36][R8.64], R3 ;  /* 0x0000000308007986 */ /* 0x0027e8000c101924 */
[----:B--2---:R3:W-:Y:S02]  /*3640*/  @P0 STG.E desc[UR36][R6.64], R11 ;  /* 0x0000000b06000986 */ /* 0x0047e4000c101924 */
.L_x_227:
[----:B------:R-:W-:Y:S05]  /*3650*/  BSYNC.RECONVERGENT B1 ;  /* 0x0000000000017941 */ /* 0x000fea0003800200 */
.L_x_226:
[----:B------:R-:W-:Y:S05]  /*3660*/  @!P1 BRA `(.L_x_225) ;  /* 0x00000000006c9947 */ /* 0x000fea0003800000 */
.L_x_228:
[----:B------:R-:W2:Y:S01]  /*3670*/  LDC R0, c[0x0][0x360] ;  /* 0x0000d800ff007b82 */ /* 0x000ea20000000800 */
[C---:B-1----:R-:W-:Y:S02]  /*3680*/  IMAD R13, R4.reuse, 0x4, R5 ;  /* 0x00000004040d7824 */ /* 0x042fe400078e0205 */
[----:B-1-3--:R-:W-:Y:S02]  /*3690*/  VIADD R6, R4, UR43 ;  /* 0x0000002b04067c36 */ /* 0x00afe40008000000 */
[----:B------:R-:W-:Y:S02]  /*36a0*/  IMAD.MOV.U32 R3, RZ, RZ, 0x4 ;  /* 0x00000004ff037424 */ /* 0x000fe400078e00ff */
[----:B------:R-:W-:Y:S02]  /*36b0*/  VIADD R8, R6, UR43 ;  /* 0x0000002b06087c36 */ /* 0x000fe40008000000 */
[----:B------:R-:W-:Y:S02]  /*36c0*/  IMAD.MOV.U32 R7, RZ, RZ, 0x4 ;  /* 0x00000004ff077424 */ /* 0x000fe400078e00ff */
[----:B------:R-:W-:-:S02]  /*36d0*/  IMAD.MOV.U32 R9, RZ, RZ, 0x4 ;  /* 0x00000004ff097424 */ /* 0x000fc400078e00ff */
[----:B------:R-:W-:Y:S02]  /*36e0*/  IMAD.MOV.U32 R11, RZ, RZ, 0x4 ;  /* 0x00000004ff0b7424 */ /* 0x000fe400078e00ff */
[----:B------:R-:W-:-:S04]  /*36f0*/  IMAD.WIDE.U32 R2, R4, R3, UR38 ;  /* 0x0000002604027e25 */ /* 0x000fc8000f8e0003 */
[----:B------:R-:W-:-:S04]  /*3700*/  IMAD.WIDE.U32 R6, R6, R7, UR38 ;  /* 0x0000002606067e25 */ /* 0x000fc8000f8e0007 */
[C---:B--2---:R-:W-:Y:S02]  /*3710*/  IMAD R15, R0.reuse, 0x4, R13 ;  /* 0x00000004000f7824 */ /* 0x044fe400078e020d */
[----:B------:R-:W1:Y:S02]  /*3720*/  LDS R13, [R13+0x1d4c] ;  /* 0x001d4c000d0d7984 */ /* 0x000e640000000800 */
[C---:B------:R-:W-:Y:S02]  /*3730*/  IMAD R21, R0.reuse, 0x4, R15 ;  /* 0x0000000400157824 */ /* 0x040fe400078e020f */
[----:B------:R-:W2:Y:S02]  /*3740*/  LDS R15, [R15+0x1d4c] ;  /* 0x001d4c000f0f7984 */ /* 0x000ea40000000800 */
[----:B------:R-:W-:Y:S02]  /*3750*/  IMAD R25, R0, 0x4, R21 ;  /* 0x0000000400197824 */ /* 0x000fe400078e0215 */
[----:B------:R-:W3:Y:S01]  /*3760*/  LDS R21, [R21+0x1d4c] ;  /* 0x001d4c0015157984 */ /* 0x000ee20000000800 */
[----:B------:R-:W-:-:S02]  /*3770*/  VIADD R0, R8, UR43 ;  /* 0x0000002b08007c36 */ /* 0x000fc40008000000 */
[----:B------:R-:W-:Y:S01]  /*3780*/  IMAD.WIDE.U32 R8, R8, R9, UR38 ;  /* 0x0000002608087e25 */ /* 0x000fe2000f8e0009 */
[----:B------:R-:W4:Y:S03]  /*3790*/  LDS R25, [R25+0x1d4c] ;  /* 0x001d4c0019197984 */ /* 0x000f260000000800 */
[----:B------:R-:W-:-:S04]  /*37a0*/  IMAD.WIDE.U32 R10, R0, R11, UR38 ;  /* 0x00000026000a7e25 */ /* 0x000fc8000f8e000b */
[----:B------:R-:W-:-:S05]  /*37b0*/  VIADD R4, R0, UR43 ;  /* 0x0000002b00047c36 */ /* 0x000fca0008000000 */
[----:B------:R-:W-:Y:S01]  /*37c0*/  ISETP.GE.U32.AND P0, PT, R4, 0x271, PT ;  /* 0x000002710400780c */ /* 0x000fe20003f06070 */
[----:B-1----:R1:W-:Y:S04]  /*37d0*/  STG.E desc[UR36][R2.64], R13 ;  /* 0x0000000d02007986 */ /* 0x0023e8000c101924 */
[----:B--2---:R1:W-:Y:S04]  /*37e0*/  STG.E desc[UR36][R6.64], R15 ;  /* 0x0000000f06007986 */ /* 0x0043e8000c101924 */
[----:B---3--:R1:W-:Y:S04]  /*37f0*/  STG.E desc[UR36][R8.64], R21 ;  /* 0x0000001508007986 */ /* 0x0083e8000c101924 */
[----:B----4-:R1:W-:Y:S01]  /*3800*/  STG.E desc[UR36][R10.64], R25 ;  /* 0x000000190a007986 */ /* 0x0103e2000c101924 */
[----:B------:R-:W-:Y:S05]  /*3810*/  @!P0 BRA `(.L_x_228) ;  /* 0xfffffffc00948947 */ /* 0x000fea000383ffff */
.L_x_225:
[----:B------:R-:W-:Y:S05]  /*3820*/  BSYNC.RECONVERGENT B0 ;  /* 0x0000000000007941 */ /* 0x000fea0003800200 */
.L_x_224:
[----:B------:R-:W-:Y:S02]  /*3830*/  UIADD3 UR38, UP0, UPT, UR38, 0x9c4, URZ ;  /* 0x000009c426267890 */ /* 0x000fe4000ff1e0ff */
[----:B------:R-:W-:Y:S02]  /*3840*/  UIADD3 UR44, UP1, UPT, UR44, 0x9c4, URZ ;  /* 0x000009c42c2c7890 */ /* 0x000fe4000ff3e0ff */
[----:B------:R-:W-:Y:S02]  /*3850*/  UIADD3.X UR39, UPT, UPT, URZ, UR39, URZ, UP0, !UPT ;  /* 0x00000027ff277290 */ /* 0x000fe400087fe4ff */
[----:B------:R-:W-:Y:S01]  /*3860*/  UIADD3.X UR45, UPT, UPT, URZ, UR45, URZ, UP1, !UPT ;  /* 0x0000002dff2d7290 */ /* 0x000fe20008ffe4ff */
[----:B------:R-:W-:Y:S01]  /*3870*/  UMOV UR40, 0x3 ;  /* 0x0000000300287882 */ /* 0x000fe20000000000 */
[----:B------:R-:W-:Y:S10]  /*3880*/  BRA `(.L_x_217) ;  /* 0xffffffd000147947 */ /* 0x000ff4000383ffff */
.L_x_175:
[----:B------:R-:W-:Y:S01]  /*3890*/  ISETP.NE.AND P0, PT, R23, RZ, PT ;  /* 0x000000ff1700720c */ /* 0x000fe20003f05270 */
[----:B------:R-:W-:-:S12]  /*38a0*/  BSSY.RECONVERGENT B0, `(.L_x_229) ;  /* 0x0000003000007945 */ /* 0x000fd80003800200 */
[----:B------:R-:W-:Y:S05]  /*38b0*/  @P0 BRA `(.L_x_230) ;  /* 0x0000000000040947 */ /* 0x000fea0003800000 */
[----:B------:R-:W-:Y:S01]  /*38c0*/  STS [UR47+0x28b8], RZ ;  /* 0x0028b8ffff007988 */ /* 0x000fe2000800082f */
.L_x_230:
[----:B------:R-:W-:Y:S05]  /*38d0*/  BSYNC.RECONVERGENT B0 ;  /* 0x0000000000007941 */ /* 0x000fea0003800200 */
.L_x_229:
[----:B------:R-:W-:Y:S05]  /*38e0*/  BRA `(.L_x_217) ;  /* 0xffffffcc00fc7947 */ /* 0x000fea000383ffff */
.L_x_164:
[----:B------:R-:W-:Y:S02]  /*38f0*/  UISETP.NE.AND UP0, UPT, UR40, 0x1, UPT ;  /* 0x000000012800788c */ /* 0x000fe4000bf05270 */
[----:B------:R-:W-:-:S07]  /*3900*/  UIADD3 UR4, UPT, UPT, UR40, -0x1, URZ ;  /* 0xffffffff28047890 */ /* 0x000fce000fffe0ff */
[----:B------:R-:W-:Y:S01]  /*3910*/  UMOV UR40, UR4 ;  /* 0x0000000400287c82 */ /* 0x000fe20008000000 */
[----:B------:R-:W-:Y:S05]  /*3920*/  BRA.U.ANY !UP0, `(.L_x_231) ;  /* 0x0000000108047547 */ /* 0x000fea000b900000 */
[----:B------:R-:W-:Y:S05]  /*3930*/  BRA `(.L_x_217) ;  /* 0xffffffcc00e87947 */ /* 0x000fea000383ffff */
.L_x_231:
[----:B------:R-:W-:-:S13]  /*3940*/  ISETP.NE.AND P0, PT, R23, RZ, PT ;  /* 0x000000ff1700720c */ /* 0x000fda0003f05270 */
[----:B------:R-:W-:Y:S05]  /*3950*/  @P0 EXIT ;  /* 0x000000000000094d */ /* 0x000fea0003800000 */
[----:B------:R-:W1:Y:S08]  /*3960*/  LDC.64 R4, c[0x0][0x388] ;  /* 0x0000e200ff047b82 */ /* 0x000e700000000a00 */
[----:B------:R-:W2:Y:S01]  /*3970*/  LDC.64 R2, c[0x0][0x390] ;  /* 0x0000e400ff027b82 */ /* 0x000ea20000000a00 */
[----:B-1----:R-:W-:-:S04]  /*3980*/  IADD3 R0, P0, PT, -R4, UR44, RZ ;  /* 0x0000002c04007c10 */ /* 0x002fc8000ff1e1ff */
[----:B------:R-:W-:-:S04]  /*3990*/  IADD3.X R5, PT, PT, ~R5, UR45, RZ, P0, !PT ;  /* 0x0000002d05057c10 */ /* 0x000fc800087fe5ff */
[----:B------:R-:W-:-:S05]  /*39a0*/  SHF.R.U64 R0, R0, 0x2, R5 ;  /* 0x0000000200007819 */ /* 0x000fca0000001205 */
[----:B------:R-:W-:-:S05]  /*39b0*/  IMAD R5, R0, 0x3afb7e91, RZ ;  /* 0x3afb7e9100057824 */ /* 0x000fca00078e02ff */
[----:B--2---:R-:W-:Y:S01]  /*39c0*/  STG.E desc[UR36][R2.64], R5 ;  /* 0x0000000502007986 */ /* 0x004fe2000c101924 */
[----:B------:R-:W-:Y:S05]  /*39d0*/  EXIT ;  /* 0x000000000000794d */ /* 0x000fea0003800000 */
.L_x_232:
        /* <DEDUP_REMOVED lines=10> */
.L_x_691:


//--------------------- .text._Z14FindMinsKernelIjLj5ELj4EEvRAmlmlmlT0_T0_T0_T0__T_RAT1__j --------------------------
	.section	.text._Z14FindMinsKernelIjLj5ELj4EEvRAmlmlmlT0_T0_T0_T0__T_RAT1__j,"ax",@progbits
	.align	128
        .global         _Z14FindMinsKernelIjLj5ELj4EEvRAmlmlmlT0_T0_T0_T0__T_RAT1__j
        .type           _Z14FindMinsKernelIjLj5ELj4EEvRAmlmlmlT0_T0_T0_T0__T_RAT1__j,@function
        .size           _Z14FindMinsKernelIjLj5ELj4EEvRAmlmlmlT0_T0_T0_T0__T_RAT1__j,(.L_x_692 - _Z14FindMinsKernelIjLj5ELj4EEvRAmlmlmlT0_T0_T0_T0__T_RAT1__j)
        .other          _Z14FindMinsKernelIjLj5ELj4EEvRAmlmlmlT0_T0_T0_T0__T_RAT1__j,@"STO_CUDA_ENTRY STV_DEFAULT"
_Z14FindMinsKernelIjLj5ELj4EEvRAmlmlmlT0_T0_T0_T0__T_RAT1__j:
.text._Z14FindMinsKernelIjLj5ELj4EEvRAmlmlmlT0_T0_T0_T0__T_RAT1__j:
[----:B------:R-:W-:Y:S01]  /*0000*/  LDC R1, c[0x0][0x37c] ;  /* 0x0000df00ff017b82 */ /* 0x000fe20000000800 */
[----:B------:R-:W0:Y:S01]  /*0010*/  S2R R0, SR_TID.X ;  /* 0x0000000000007919 */ /* 0x000e220000002100 */
[----:B------:R-:W1:Y:S01]  /*0020*/  LDCU.64 UR8, c[0x0][0x358] ;  /* 0x00006b00ff0877ac */ /* 0x000e620008000a00 */
[----:B------:R-:W-:Y:S01]  /*0030*/  BSSY.RECONVERGENT B0, `(.L_x_233) ;  /* 0x0000093000007945 */ /* 0x000fe20003800200 */
[----:B0-----:R-:W-:-:S13]  /*0040*/  ISETP.GT.U32.AND P0, PT, R0, 0x270, PT ;  /* 0x000002700000780c */ /* 0x001fda0003f04070 */
[----:B-1----:R-:W-:Y:S05]  /*0050*/  @P0 BRA `(.L_x_234) ;  /* 0x0000000800400947 */ /* 0x002fea0003800000 */
[----:B------:R-:W0:Y:S01]  /*0060*/  LDC R5, c[0x0][0x360] ;  /* 0x0000d800ff057b82 */ /* 0x000e220000000800 */
[----:B------:R-:W-:Y:S01]  /*0070*/  BSSY.RECONVERGENT B1, `(.L_x_235) ;  /* 0x000003f000017945 */ /* 0x000fe20003800200 */
[----:B0-----:R-:W0:Y:S01]  /*0080*/  I2F.U32.RP R8, R5 ;  /* 0x0000000500087306 */ /* 0x001e220000209000 */
[----:B------:R-:W-:Y:S01]  /*0090*/  IMAD.IADD R4, R0, 0x1, R5 ;  /* 0x0000000100047824 */ /* 0x000fe200078e0205 */
[----:B------:R-:W-:-:S04]  /*00a0*/  ISETP.NE.U32.AND P2, PT, R5, RZ, PT ;  /* 0x000000ff0500720c */ /* 0x000fc80003f45070 */
[C---:B------:R-:W-:Y:S02]  /*00b0*/  ISETP.GE.U32.AND P0, PT, R4.reuse, 0x271, PT ;  /* 0x000002710400780c */ /* 0x040fe40003f06070 */
[----:B------:R-:W-:Y:S01]  /*00c0*/  VIMNMX.U32 R7, PT, PT, R4, 0x271, !PT ;  /* 0x0000027104077848 */ /* 0x000fe20007fe0000 */
[----:B0-----:R-:W0:Y:S02]  /*00d0*/  MUFU.RCP R8, R8 ;  /* 0x0000000800087308 */ /* 0x001e240000001000 */
        /* <DEDUP_REMOVED lines=17> */
[----:B------:R-:W-:-:S04]  /*01f0*/  @!P2 LOP3.LUT R3, RZ, R5, RZ, 0x33, !PT ;  /* 0x00000005ff03a212 */ /* 0x000fc800078e33ff */
[----:B------:R-:W-:-:S04]  /*0200*/  IADD3 R6, PT, PT, R6, R3, RZ ;  /* 0x0000000306067210 */ /* 0x000fc80007ffe0ff */
[C---:B------:R-:W-:Y:S02]  /*0210*/  LOP3.LUT R2, R6.reuse, 0x3, RZ, 0xc0, !PT ;  /* 0x0000000306027812 */ /* 0x040fe400078ec0ff */
[----:B------:R-:W-:Y:S02]  /*0220*/  ISETP.GE.U32.AND P0, PT, R6, 0x3, PT ;  /* 0x000000030600780c */ /* 0x000fe40003f06070 */
[----:B------:R-:W-:-:S13]  /*0230*/  ISETP.NE.AND P1, PT, R2, 0x3, PT ;  /* 0x000000030200780c */ /* 0x000fda0003f25270 */
[----:B------:R-:W-:Y:S05]  /*0240*/  @!P1 BRA `(.L_x_236) ;  /* 0x0000000000849947 */ /* 0x000fea0003800000 */
[----:B------:R-:W0:Y:S01]  /*0250*/  S2R R15, SR_CgaCtaId ;  /* 0x00000000000f7919 */ /* 0x000e220000008800 */
[----:B------:R-:W1:Y:S01]  /*0260*/  LDC.64 R2, c[0x0][0x380] ;  /* 0x0000e000ff027b82 */ /* 0x000e620000000a00 */
[----:B------:R-:W-:Y:S01]  /*0270*/  MOV R4, 0x400 ;  /* 0x0000040000047802 */ /* 0x000fe20000000f00 */
[----:B------:R-:W-:Y:S02]  /*0280*/  VIADD R6, R6, 0x1 ;  /* 0x0000000106067836 */ /* 0x000fe40000000000 */
[----:B------:R-:W-:Y:S02]  /*0290*/  IMAD.MOV.U32 R8, RZ, RZ, RZ ;  /* 0x000000ffff087224 */ /* 0x000fe400078e00ff */
[----:B------:R-:W-:Y:S01]  /*02a0*/  VIADD R7, R4, 0x9c4 ;  /* 0x000009c404077836 */ /* 0x000fe20000000000 */
[----:B------:R-:W-:Y:S02]  /*02b0*/  LOP3.LUT R19, R6, 0x3, RZ, 0xc0, !PT ;  /* 0x0000000306137812 */ /* 0x000fe400078ec0ff */
[C---:B0-----:R-:W-:Y:S01]  /*02c0*/  LEA R11, R15.reuse, R4, 0x18 ;  /* 0x000000040f0b7211 */ /* 0x041fe200078ec0ff */
[----:B------:R-:W-:Y:S01]  /*02d0*/  IMAD.MOV.U32 R4, RZ, RZ, R0 ;  /* 0x000000ffff047224 */ /* 0x000fe200078e0000 */
[----:B------:R-:W-:-:S07]  /*02e0*/  LEA R15, R15, R7, 0x18 ;  /* 0x000000070f0f7211 */ /* 0x000fce00078ec0ff */
.L_x_237:
[----:B01----:R-:W-:-:S06]  /*02f0*/  IMAD.WIDE.U32 R6, R4, 0x4, R2 ;  /* 0x0000000404067825 */ /* 0x003fcc00078e0002 */
[----:B------:R0:W2:Y:S01]  /*0300*/  LDG.E R6, desc[UR8][R6.64] ;  /* 0x0000000806067981 */ /* 0x0000a2000c1e1900 */
[----:B------:R-:W-:Y:S01]  /*0310*/  IMAD.MOV.U32 R14, RZ, RZ, 0xff ;  /* 0x000000ffff0e7424 */ /* 0x000fe200078e00ff */
[C---:B------:R-:W-:Y:S01]  /*0320*/  LEA R12, R4.reuse, R15, 0x4 ;  /* 0x0000000f040c7211 */ /* 0x040fe200078e20ff */
[----:B------:R-:W-:Y:S02]  /*0330*/  IMAD R13, R4, 0x4, R11 ;  /* 0x00000004040d7824 */ /* 0x000fe400078e020b */
[----:B------:R-:W-:Y:S02]  /*0340*/  IMAD.MOV.U32 R17, RZ, RZ, -0x3 ;  /* 0xfffffffdff117424 */ /* 0x000fe400078e00ff */
[----:B------:R-:W-:Y:S01]  /*0350*/  VIADD R8, R8, 0x1 ;  /* 0x0000000108087836 */ /* 0x000fe20000000000 */
[----:B0-----:R-:W-:Y:S01]  /*0360*/  PRMT R7, R14, 0x7610, R7 ;  /* 0x000076100e077816 */ /* 0x001fe20000000007 */
[----:B--2---:R-:W0:Y:S02]  /*0370*/  POPC R9, R6 ;  /* 0x0000000600097309 */ /* 0x004e240000000000 */
[----:B0-----:R-:W-:-:S04]  /*0380*/  ISETP.NE.AND P1, PT, R9, 0x1, PT ;  /* 0x000000010900780c */ /* 0x001fc80003f25270 */
[----:B------:R-:W-:Y:S02]  /*0390*/  SEL R10, R9, 0xffff, P1 ;  /* 0x0000ffff090a7807 */ /* 0x000fe40000800000 */
[----:B------:R-:W-:Y:S01]  /*03a0*/  SEL R9, R4, 0xfffffffd, P1 ;  /* 0xfffffffd04097807 */ /* 0x000fe20000800000 */
[----:B------:R-:W-:Y:S01]  /*03b0*/  IMAD.IADD R4, R5, 0x1, R4 ;  /* 0x0000000105047824 */ /* 0x000fe200078e0204 */
[----:B------:R-:W-:Y:S01]  /*03c0*/  ISETP.NE.AND P1, PT, R8, R19, PT ;  /* 0x000000130800720c */ /* 0x000fe20003f25270 */
[----:B------:R0:W-:Y:S04]  /*03d0*/  STS.U8 [R13], R10 ;  /* 0x0000000a0d007388 */ /* 0x0001e80000000000 */
        /* <DEDUP_REMOVED lines=8> */
.L_x_236:
[----:B------:R-:W-:Y:S05]  /*0460*/  BSYNC.RECONVERGENT B1 ;  /* 0x0000000000017941 */ /* 0x000fea0003800200 */
.L_x_235:
[----:B------:R-:W-:Y:S05]  /*0470*/  @!P0 BRA `(.L_x_234) ;  /* 0x0000000400388947 */ /* 0x000fea0003800000 */
[----:B------:R-:W1:Y:S01]  /*0480*/  S2R R6, SR_CgaCtaId ;  /* 0x0000000000067919 */ /* 0x000e620000008800 */
[----:B------:R-:W2:Y:S01]  /*0490*/  LDC.64 R2, c[0x0][0x380] ;  /* 0x0000e000ff027b82 */ /* 0x000ea20000000a00 */
[----:B0-----:R-:W-:-:S05]  /*04a0*/  MOV R9, 0x400 ;  /* 0x0000040000097802 */ /* 0x001fca0000000f00 */
[----:B------:R-:W-:Y:S01]  /*04b0*/  VIADD R7, R9, 0x9c4 ;  /* 0x000009c409077836 */ /* 0x000fe20000000000 */
[----:B-1----:R-:W-:-:S04]  /*04c0*/  LEA R9, R6, R9, 0x18 ;  /* 0x0000000906097211 */ /* 0x002fc800078ec0ff */
[----:B------:R-:W-:-:S07]  /*04d0*/  LEA R7, R6, R7, 0x18 ;  /* 0x0000000706077211 */ /* 0x000fce00078ec0ff */
.L_x_238:
[----:B-12---:R-:W-:-:S04]  /*04e0*/  IMAD.WIDE.U32 R18, R4, 0x4, R2 ;  /* 0x0000000404127825 */ /* 0x006fc800078e0002 */
[----:B------:R-:W-:Y:S02]  /*04f0*/  IMAD.IADD R10, R5, 0x1, R4 ;  /* 0x00000001050a7824 */ /* 0x000fe400078e0204 */
[----:B------:R0:W2:Y:S02]  /*0500*/  LDG.E R18, desc[UR8][R18.64] ;  /* 0x0000000812127981 */ /* 0x0000a4000c1e1900 */
[----:B------:R-:W-:-:S04]  /*0510*/  IMAD.WIDE.U32 R12, R10, 0x4, R2 ;  /* 0x000000040a0c7825 */ /* 0x000fc800078e0002 */
[----:B------:R-:W-:Y:S01]  /*0520*/  IMAD.IADD R6, R10, 0x1, R5 ;  /* 0x000000010a067824 */ /* 0x000fe200078e0205 */
[----:B------:R1:W3:Y:S03]  /*0530*/  LDG.E R20, desc[UR8][R12.64] ;  /* 0x000000080c147981 */ /* 0x0002e6000c1e1900 */
[----:B------:R-:W-:-:S04]  /*0540*/  IMAD.WIDE.U32 R14, R6, 0x4, R2 ;  /* 0x00000004060e7825 */ /* 0x000fc800078e0002 */
[----:B------:R-:W-:Y:S01]  /*0550*/  IMAD.IADD R8, R6, 0x1, R5 ;  /* 0x0000000106087824 */ /* 0x000fe200078e0205 */
[----:B------:R4:W5:Y:S03]  /*0560*/  LDG.E R21, desc[UR8][R14.64] ;  /* 0x000000080e157981 */ /* 0x000966000c1e1900 */
[----:B------:R-:W-:-:S06]  /*0570*/  IMAD.WIDE.U32 R16, R8, 0x4, R2 ;  /* 0x0000000408107825 */ /* 0x000fcc00078e0002 */
[----:B------:R-:W5:Y:S01]  /*0580*/  LDG.E R16, desc[UR8][R16.64] ;  /* 0x0000000810107981 */ /* 0x000f62000c1e1900 */
[C---:B0-----:R-:W-:Y:S01]  /*0590*/  LEA R19, R4.reuse, R9, 0x2 ;  /* 0x0000000904137211 */ /* 0x041fe200078e10ff */
[----:B------:R-:W-:Y:S02]  /*05a0*/  IMAD R22, R4, 0x10, R7 ;  /* 0x0000001004167824 */ /* 0x000fe400078e0207 */
[----:B-1----:R-:W-:Y:S02]  /*05b0*/  IMAD.MOV.U32 R12, RZ, RZ, 0xff ;  /* 0x000000ffff0c7424 */ /* 0x002fe400078e00ff */
[C---:B----4-:R-:W-:Y:S02]  /*05c0*/  IMAD R15, R5.reuse, 0x4, R19 ;  /* 0x00000004050f7824 */ /* 0x050fe400078e0213 */
[----:B------:R-:W-:Y:S01]  /*05d0*/  IMAD R14, R5, 0x10, R22 ;  /* 0x00000010050e7824 */ /* 0x000fe200078e0216 */
[----:B--2---:R-:W0:Y:S08]  /*05e0*/  POPC R11, R18 ;  /* 0x00000012000b7309 */ /* 0x004e300000000000 */
[----:B---3--:R-:W1:Y:S01]  /*05f0*/  POPC R20, R20 ;  /* 0x0000001400147309 */ /* 0x008e620000000000 */
[----:B0-----:R-:W-:-:S07]  /*0600*/  ISETP.NE.AND P0, PT, R11, 0x1, PT ;  /* 0x000000010b00780c */ /* 0x001fce0003f05270 */
[----:B-----5:R-:W0:Y:S01]  /*0610*/  POPC R21, R21 ;  /* 0x0000001500157309 */ /* 0x020e220000000000 */
[----:B------:R-:W-:Y:S01]  /*0620*/  SEL R13, R11, 0xffff, P0 ;  /* 0x0000ffff0b0d7807 */ /* 0x000fe20000000000 */
[----:B------:R-:W-:Y:S01]  /*0630*/  IMAD.MOV.U32 R11, RZ, RZ, -0x3 ;  /* 0xfffffffdff0b7424 */ /* 0x000fe200078e00ff */
[----:B------:R-:W-:Y:S02]  /*0640*/  SEL R4, R4, 0xfffffffd, P0 ;  /* 0xfffffffd04047807 */ /* 0x000fe40000000000 */
[C---:B-1----:R-:W-:Y:S01]  /*0650*/  ISETP.NE.AND P0, PT, R20.reuse, 0x1, PT ;  /* 0x000000011400780c */ /* 0x042fe20003f05270 */
[----:B------:R1:W-:Y:S03]  /*0660*/  STS.U8 [R19], R13 ;  /* 0x0000000d13007388 */ /* 0x0003e60000000000 */
[----:B------:R-:W-:Y:S01]  /*0670*/  SEL R20, R20, 0xffff, P0 ;  /* 0x0000ffff14147807 */ /* 0x000fe20000000000 */
[----:B------:R2:W-:Y:S01]  /*0680*/  STS [R22], R4 ;  /* 0x0000000416007388 */ /* 0x0005e20000000800 */
[----:B------:R-:W-:-:S02]  /*0690*/  SEL R10, R10, 0xfffffffd, P0 ;  /* 0xfffffffd0a0a7807 */ /* 0x000fc40000000000 */
[----:B0-----:R-:W-:Y:S01]  /*06a0*/  ISETP.NE.AND P0, PT, R21, 0x1, PT ;  /* 0x000000011500780c */ /* 0x001fe20003f05270 */
[----:B------:R-:W-:Y:S01]  /*06b0*/  STS.U8 [R19+0x1], R12 ;  /* 0x0000010c13007388 */ /* 0x000fe20000000000 */
[----:B-1----:R-:W-:Y:S02]  /*06c0*/  IMAD R13, R5, 0x4, R15 ;  /* 0x00000004050d7824 */ /* 0x002fe400078e020f */
[----:B------:R-:W-:Y:S01]  /*06d0*/  SEL R21, R21, 0xffff, P0 ;  /* 0x0000ffff15157807 */ /* 0x000fe20000000000 */
[----:B------:R-:W-:Y:S01]  /*06e0*/  STS [R22+0x4], R11 ;  /* 0x0000040b16007388 */ /* 0x000fe20000000800 */
[----:B------:R-:W-:Y:S01]  /*06f0*/  SEL R6, R6, 0xfffffffd, P0 ;  /* 0xfffffffd06067807 */ /* 0x000fe20000000000 */
[----:B--2---:R0:W1:Y:S02]  /*0700*/  POPC R4, R16 ;  /* 0x0000001000047309 */ /* 0x0040640000000000 */
[----:B------:R-:W-:Y:S04]  /*0710*/  STS.U8 [R19+0x2], R12 ;  /* 0x0000020c13007388 */ /* 0x000fe80000000000 */
[----:B------:R-:W-:Y:S04]  /*0720*/  STS [R22+0x8], R11 ;  /* 0x0000080b16007388 */ /* 0x000fe80000000800 */
[----:B------:R2:W-:Y:S01]  /*0730*/  STS.U8 [R19+0x3], R12 ;  /* 0x0000030c13007388 */ /* 0x0005e20000000000 */
[----:B0-----:R-:W-:-:S03]  /*0740*/  IMAD R16, R5, 0x10, R14 ;  /* 0x0000001005107824 */ /* 0x001fc600078e020e */
[----:B------:R-:W-:Y:S01]  /*0750*/  STS [R22+0xc], R11 ;  /* 0x00000c0b16007388 */ /* 0x000fe20000000800 */
[C---:B-1----:R-:W-:Y:S01]  /*0760*/  ISETP.NE.AND P0, PT, R4.reuse, 0x1, PT ;  /* 0x000000010400780c */ /* 0x042fe20003f05270 */
[C---:B------:R-:W-:Y:S02]  /*0770*/  IMAD R18, R5.reuse, 0x10, R16 ;  /* 0x0000001005127824 */ /* 0x040fe400078e0210 */
[----:B------:R-:W-:Y:S01]  /*0780*/  STS.U8 [R15], R20 ;  /* 0x000000140f007388 */ /* 0x000fe20000000000 */
[----:B------:R-:W-:Y:S01]  /*0790*/  SEL R17, R4, 0xffff, P0 ;  /* 0x0000ffff04117807 */ /* 0x000fe20000000000 */
[C---:B------:R-:W-:Y:S01]  /*07a0*/  IMAD.IADD R4, R8.reuse, 0x1, R5 ;  /* 0x0000000108047824 */ /* 0x040fe200078e0205 */
[----:B--2---:R-:W-:Y:S01]  /*07b0*/  LEA R19, R5, R13, 0x2 ;  /* 0x0000000d05137211 */ /* 0x004fe200078e10ff */
[----:B------:R0:W-:Y:S04]  /*07c0*/  STS [R14], R10 ;  /* 0x0000000a0e007388 */ /* 0x0001e80000000800 */
[----:B------:R1:W-:Y:S04]  /*07d0*/  STS.U8 [R15+0x1], R12 ;  /* 0x0000010c0f007388 */ /* 0x0003e80000000000 */
[----:B------:R1:W-:Y:S01]  /*07e0*/  STS [R14+0x4], R11 ;  /* 0x0000040b0e007388 */ /* 0x0003e20000000800 */
[----:B0-----:R-:W-:-:S03]  /*07f0*/  SEL R10, R8, 0xfffffffd, P0 ;  /* 0xfffffffd080a7807 */ /* 0x001fc60000000000 */
[----:B------:R1:W-:Y:S01]  /*0800*/  STS.U8 [R15+0x2], R12 ;  /* 0x0000020c0f007388 */ /* 0x0003e20000000000 */
[----:B------:R-:W-:-:S03]  /*0810*/  ISETP.GE.U32.AND P0, PT, R4, 0x271, PT ;  /* 0x000002710400780c */ /* 0x000fc60003f06070 */
[----:B------:R1:W-:Y:S04]  /*0820*/  STS [R14+0x8], R11 ;  /* 0x0000080b0e007388 */ /* 0x0003e80000000800 */
[----:B------:R1:W-:Y:S04]  /*0830*/  STS.U8 [R15+0x3], R12 ;  /* 0x0000030c0f007388 */ /* 0x0003e80000000000 */
[----:B------:R1:W-:Y:S04]  /*0840*/  STS [R14+0xc], R11 ;  /* 0x00000c0b0e007388 */ /* 0x0003e80000000800 */
[----:B------:R1:W-:Y:S04]  /*0850*/  STS.U8 [R13], R21 ;  /* 0x000000150d007388 */ /* 0x0003e80000000000 */
[----:B------:R1:W-:Y:S04]  /*0860*/  STS [R16], R6 ;  /* 0x0000000610007388 */ /* 0x0003e80000000800 */
        /* <DEDUP_REMOVED lines=14> */
[----:B------:R-:W-:Y:S05]  /*0950*/  @!P0 BRA `(.L_x_238) ;  /* 0xfffffff800e08947 */ /* 0x000fea000383ffff */
.L_x_234:
[----:B------:R-:W-:Y:S05]  /*0960*/  BSYNC.RECONVERGENT B0 ;  /* 0x0000000000007941 */ /* 0x000fea0003800200 */
.L_x_233:
[----:B------:R-:W2:Y:S08]  /*0970*/  S2UR UR5, SR_CgaCtaId ;  /* 0x00000000000579c3 */ /* 0x000eb00000008800 */
[----:B------:R-:W-:Y:S01]  /*0980*/  BAR.SYNC.DEFER_BLOCKING 0x0 ;  /* 0x0000000000007b1d */ /* 0x000fe20000010000 */
[----:B------:R-:W-:-:S05]  /*0990*/  IMAD.MOV.U32 R2, RZ, RZ, 0x200 ;  /* 0x00000200ff027424 */ /* 0x000fca00078e00ff */
[----:B------:R-:W-:Y:S02]  /*09a0*/  UMOV UR4, 0x400 ;  /* 0x0000040000047882 */ /* 0x000fe40000000000 */
[----:B------:R-:W3:Y:S01]  /*09b0*/  LDC R3, c[0x0][0x360] ;  /* 0x0000d800ff037b82 */ /* 0x000ee20000000800 */
[----:B--2---:R-:W-:-:S12]  /*09c0*/  ULEA UR4, UR5, UR4, 0x18 ;  /* 0x0000000405047291 */ /* 0x004fd8000f8ec0ff */
.L_x_270:
[--C-:B------:R-:W-:Y:S01]  /*09d0*/  IMAD.MOV R5, RZ, RZ, -R2.reuse ;  /* 0x000000ffff057224 */ /* 0x100fe200078e0a02 */
[----:B------:R-:W-:Y:S04]  /*09e0*/  BSSY.RECONVERGENT B1, `(.L_x_239) ;  /* 0x00000c2000017945 */ /* 0x000fe80003800200 */
[----:B------:R-:W-:-:S04]  /*09f0*/  VIADDMNMX.U32 R5, R5, 0x271, R2, PT ;  /* 0x0000027105057846 */ /* 0x000fc80003800002 */
[----:B------:R-:W-:-:S13]  /*0a00*/  ISETP.GE.U32.AND P0, PT, R0, R5, PT ;  /* 0x000000050000720c */ /* 0x000fda0003f06070 */
[----:B0-2-4-:R-:W-:Y:S05]  /*0a10*/  @P0 BRA `(.L_x_240) ;  /* 0x0000000800f80947 */ /* 0x015fea0003800000 */
[----:B------:R-:W-:-:S07]  /*0a20*/  IMAD.MOV.U32 R4, RZ, RZ, R0 ;  /* 0x000000ffff047224 */ /* 0x000fce00078e0000 */
.L_x_269:
[----:B0-----:R-:W-:Y:S01]  /*0a30*/  LEA R7, R4, UR4, 0x2 ;  /* 0x0000000404077c11 */ /* 0x001fe2000f8e10ff */
[----:B------:R-:W-:Y:S04]  /*0a40*/  BSSY.RECONVERGENT B0, `(.L_x_241) ;  /* 0x00000b8000007945 */ /* 0x000fe80003800200 */
[----:B------:R-:W-:Y:S01]  /*0a50*/  BSSY.RELIABLE B2, `(.L_x_242) ;  /* 0x000001c000027945 */ /* 0x000fe20003800100 */
[----:B------:R-:W-:Y:S01]  /*0a60*/  PLOP3.LUT P0, PT, PT, PT, PT, 0x80, 0x8 ;  /* 0x000000000008781c */ /* 0x000fe20003f0f070 */
[----:B-1----:R-:W-:Y:S01]  /*0a70*/  IMAD.MOV.U32 R12, RZ, RZ, RZ ;  /* 0x000000ffff0c7224 */ /* 0x002fe200078e00ff */
[----:B------:R-:W-:Y:S01]  /*0a80*/  LDS.U8 R9, [R7] ;  /* 0x0000000007097984 */ /* 0x000fe20000000000 */
[----:B--2-4-:R-:W-:Y:S01]  /*0a90*/  IMAD R6, R2, 0x4, R7 ;  /* 0x0000000402067824 */ /* 0x014fe200078e0207 */
[----:B------:R-:W-:-:S04]  /*0aa0*/  MOV R11, R7 ;  /* 0x00000007000b7202 */ /* 0x000fc80000000f00 */
        /* <DEDUP_REMOVED lines=11> */
[----:B------:R-:W-:Y:S02]  /*0b60*/  VIADD R11, R7, 0x2 ;  /* 0x00000002070b7836 */ /* 0x000fe40000000000 */
        /* <DEDUP_REMOVED lines=10> */
.L_x_243:
[----:B------:R-:W-:Y:S05]  /*0c10*/  BSYNC.RELIABLE B2 ;  /* 0x0000000000027941 */ /* 0x000fea0003800100 */
.L_x_242:
        /* <DEDUP_REMOVED lines=8> */
[----:B------:R-:W-:-:S04]  /*0ca0*/  LEA R8, R4, UR5, 0x4 ;  /* 0x0000000504087c11 */ /* 0x000fc8000f8e20ff */
[----:B------:R-:W-:-:S07]  /*0cb0*/  IADD3 R8, PT, PT, R8, 0xc, RZ ;  /* 0x0000000c08087810 */ /* 0x000fce0007ffe0ff */
.L_x_248:
[----:B0-----:R-:W0:Y:S01]  /*0cc0*/  LDS R13, [R8+-0x4] ;  /* 0xfffffc00080d7984 */ /* 0x001e220000000800 */
[----:B------:R-:W-:Y:S01]  /*0cd0*/  IMAD.IADD R14, R7, 0x1, R9 ;  /* 0x00000001070e7824 */ /* 0x000fe200078e0209 */
[C---:B------:R-:W-:Y:S01]  /*0ce0*/  ISETP.GT.U32.AND P0, PT, R9.reuse, R12, PT ;  /* 0x0000000c0900720c */ /* 0x040fe20003f04070 */
[----:B------:R-:W-:Y:S02]  /*0cf0*/  VIADD R10, R8, 0xfffffffc ;  /* 0xfffffffc080a7836 */ /* 0x000fe40000000000 */
[----:B------:R-:W-:Y:S01]  /*0d00*/  VIADD R9, R9, 0xffffffff ;  /* 0xffffffff09097836 */ /* 0x000fe20000000000 */
[----:B0-----:R0:W-:Y:S04]  /*0d10*/  STS [R8], R13 ;  /* 0x0000000d08007388 */ /* 0x0011e80000000800 */
[----:B------:R-:W1:Y:S01]  /*0d20*/  LDS.U8 R15, [R14] ;  /* 0x000000000e0f7984 */ /* 0x000e620000000000 */
[----:B0-----:R-:W-:-:S03]  /*0d30*/  IMAD.MOV.U32 R8, RZ, RZ, R10 ;  /* 0x000000ffff087224 */ /* 0x001fc600078e000a */
[----:B-1----:R0:W-:Y:S01]  /*0d40*/  STS.U8 [R14+0x1], R15 ;  /* 0x0000010f0e007388 */ /* 0x0021e20000000000 */
[----:B------:R-:W-:Y:S05]  /*0d50*/  @P0 BRA `(.L_x_248) ;  /* 0xfffffffc00d80947 */ /* 0x000fea000383ffff */
[----:B------:R-:W-:Y:S05]  /*0d60*/  BSYNC.RECONVERGENT B3 ;  /* 0x0000000000037941 */ /* 0x000fea0003800200 */
.L_x_247:
[----:B------:R1:W2:Y:S02]  /*0d70*/  LDS.U8 R10, [R6] ;  /* 0x00000000060a7984 */ /* 0x0002a40000000000 */
.L_x_246:
[----:B------:R-:W-:Y:S05]  /*0d80*/  BSYNC.RECONVERGENT B2 ;  /* 0x0000000000027941 */ /* 0x000fea0003800200 */
.L_x_245:
[----:B------:R-:W4:Y:S01]  /*0d90*/  S2UR UR6, SR_CgaCtaId ;  /* 0x00000000000679c3 */ /* 0x000f220000008800 */
[----:B------:R-:W-:Y:S02]  /*0da0*/  UMOV UR5, 0x400 ;  /* 0x0000040000057882 */ /* 0x000fe40000000000 */
[----:B------:R-:W-:-:S04]  /*0db0*/  UIADD3 UR5, UPT, UPT, UR5, 0x9c4, URZ ;  /* 0x000009c405057890 */ /* 0x000fc8000fffe0ff */
[----:B----4-:R-:W-:-:S06]  /*0dc0*/  ULEA UR5, UR6, UR5, 0x18 ;  /* 0x0000000506057291 */ /* 0x010fcc000f8ec0ff */
[----:B------:R-:W-:-:S05]  /*0dd0*/  LEA R9, R4, UR5, 0x4 ;  /* 0x0000000504097c11 */ /* 0x000fca000f8e20ff */
[--C-:B------:R-:W-:Y:S02]  /*0de0*/  IMAD R8, R2, 0x10, R9.reuse ;  /* 0x0000001002087824 */ /* 0x100fe400078e0209 */
[C---:B0-----:R-:W-:Y:S02]  /*0df0*/  IMAD R14, R12.reuse, 0x4, R9 ;  /* 0x000000040c0e7824 */ /* 0x041fe400078e0209 */
[----:B------:R-:W-:Y:S01]  /*0e00*/  VIADD R12, R12, 0x1 ;  /* 0x000000010c0c7836 */ /* 0x000fe20000000000 */
[----:B------:R-:W0:Y:S04]  /*0e10*/  LDS R13, [R8] ;  /* 0x00000000080d7984 */ /* 0x000e280000000800 */
[----:B------:R-:W-:Y:S01]  /*0e20*/  ISETP.NE.AND P0, PT, R12, 0x4, PT ;  /* 0x000000040c00780c */ /* 0x000fe20003f05270 */
[----:B0-----:R0:W-:Y:S04]  /*0e30*/  STS [R14], R13 ;  /* 0x0000000d0e007388 */ /* 0x0011e80000000800 */
[----:B--2---:R0:W-:Y:S08]  /*0e40*/  STS.U8 [R11], R10 ;  /* 0x0000000a0b007388 */ /* 0x0041f00000000000 */
[----:B------:R-:W-:Y:S05]  /*0e50*/  @!P0 BRA `(.L_x_244) ;  /* 0x0000000400d88947 */ /* 0x000fea0003800000 */
[----:B0-----:R-:W-:Y:S01]  /*0e60*/  IADD3 R13, PT, PT, R7, R12, RZ ;  /* 0x0000000c070d7210 */ /* 0x001fe20007ffe0ff */
[----:B------:R-:W-:Y:S01]  /*0e70*/  LDS.U8 R10, [R6+0x1] ;  /* 0x00000100060a7984 */ /* 0x000fe20000000000 */
[----:B------:R-:W-:Y:S03]  /*0e80*/  BSSY.RELIABLE B2, `(.L_x_249) ;  /* 0x0000010000027945 */ /* 0x000fe60003800100 */
[----:B------:R-:W0:Y:S02]  /*0e90*/  LDS.U8 R11, [R13] ;  /* 0x000000000d0b7984 */ /* 0x000e240000000000 */
[----:B0-----:R-:W-:-:S13]  /*0ea0*/  ISETP.GT.U32.AND P0, PT, R10, R11, PT ;  /* 0x0000000b0a00720c */ /* 0x001fda0003f04070 */
[----:B------:R-:W-:Y:S05]  /*0eb0*/  @!P0 BRA `(.L_x_250) ;  /* 0x0000000000308947 */ /* 0x000fea0003800000 */
[----:B------:R-:W-:Y:S01]  /*0ec0*/  BSSY.RELIABLE B3, `(.L_x_250) ;  /* 0x000000b000037945 */ /* 0x000fe20003800100 */
.L_x_251:
        /* <DEDUP_REMOVED lines=11> */
.L_x_250:
[----:B------:R-:W-:Y:S05]  /*0f80*/  BSYNC.RELIABLE B2 ;  /* 0x0000000000027941 */ /* 0x000fea0003800100 */
.L_x_249:
[----:B------:R-:W-:Y:S01]  /*0f90*/  ISETP.GT.U32.AND P0, PT, R12, 0x2, PT ;  /* 0x000000020c00780c */ /* 0x000fe20003f04070 */
[----:B------:R-:W-:-:S12]  /*0fa0*/  BSSY.RECONVERGENT B2, `(.L_x_252) ;  /* 0x000000f000027945 */ /* 0x000fd80003800200 */
[----:B------:R-:W-:Y:S05]  /*0fb0*/  @P0 BRA `(.L_x_253) ;  /* 0x0000000000340947 */ /* 0x000fea0003800000 */
[----:B------:R-:W-:Y:S01]  /*0fc0*/  BSSY.RECONVERGENT B3, `(.L_x_254) ;  /* 0x000000b000037945 */ /* 0x000fe20003800200 */
[----:B------:R-:W-:-:S07]  /*0fd0*/  IMAD.MOV.U32 R10, RZ, RZ, 0x3 ;  /* 0x00000003ff0a7424 */ /* 0x000fce00078e00ff */
.L_x_255:
[C---:B------:R-:W-:Y:S02]  /*0fe0*/  IMAD R11, R10.reuse, 0x4, R9 ;  /* 0x000000040a0b7824 */ /* 0x040fe400078e0209 */
[----:B0-----:R-:W-:Y:S02]  /*0ff0*/  IMAD.IADD R15, R7, 0x1, R10 ;  /* 0x00000001070f7824 */ /* 0x001fe400078e020a */
        /* <DEDUP_REMOVED lines=8> */
.L_x_254:
[----:B------:R2:W4:Y:S02]  /*1080*/  LDS.U8 R10, [R6+0x1] ;  /* 0x00000100060a7984 */ /* 0x0005240000000000 */
.L_x_253:
[----:B------:R-:W-:Y:S05]  /*1090*/  BSYNC.RECONVERGENT B2 ;  /* 0x0000000000027941 */ /* 0x000fea0003800200 */
.L_x_252:
[----:B------:R-:W5:Y:S01]  /*10a0*/  LDS R11, [R8+0x4] ;  /* 0x00000400080b7984 */ /* 0x000f620000000800 */
[C---:B------:R-:W-:Y:S01]  /*10b0*/  IMAD R14, R12.reuse, 0x4, R9 ;  /* 0x000000040c0e7824 */ /* 0x040fe200078e0209 */
[----:B------:R-:W-:-:S04]  /*10c0*/  IADD3 R12, PT, PT, R12, 0x1, RZ ;  /* 0x000000010c0c7810 */ /* 0x000fc80007ffe0ff */
[----:B------:R-:W-:Y:S01]  /*10d0*/  ISETP.NE.AND P0, PT, R12, 0x4, PT ;  /* 0x000000040c00780c */ /* 0x000fe20003f05270 */
[----:B-----5:R0:W-:Y:S04]  /*10e0*/  STS [R14], R11 ;  /* 0x0000000b0e007388 */ /* 0x0201e80000000800 */
[----:B----4-:R0:W-:Y:S08]  /*10f0*/  STS.U8 [R13], R10 ;  /* 0x0000000a0d007388 */ /* 0x0101f00000000000 */
        /* <DEDUP_REMOVED lines=8> */
.L_x_258:
        /* <DEDUP_REMOVED lines=11> */
.L_x_257:
[----:B------:R-:W-:Y:S05]  /*1230*/  BSYNC.RELIABLE B2 ;  /* 0x0000000000027941 */ /* 0x000fea0003800100 */
.L_x_256:
[----:B------:R-:W-:Y:S01]  /*1240*/  ISETP.GT.U32.AND P0, PT, R12, 0x2, PT ;  /* 0x000000020c00780c */ /* 0x000fe20003f04070 */
[----:B------:R-:W-:-:S12]  /*1250*/  BSSY.RECONVERGENT B2, `(.L_x_259) ;  /* 0x000000f000027945 */ /* 0x000fd80003800200 */
[----:B------:R-:W-:Y:S05]  /*1260*/  @P0 BRA `(.L_x_260) ;  /* 0x0000000000340947 */ /* 0x000fea0003800000 */
[----:B------:R-:W-:Y:S01]  /*1270*/  BSSY.RECONVERGENT B3, `(.L_x_261) ;  /* 0x000000b000037945 */ /* 0x000fe20003800200 */
[----:B------:R-:W-:-:S07]  /*1280*/  IMAD.MOV.U32 R10, RZ, RZ, 0x3 ;  /* 0x00000003ff0a7424 */ /* 0x000fce00078e00ff */
.L_x_262:
[C---:B------:R-:W-:Y:S02]  /*1290*/  IMAD R11, R10.reuse, 0x4, R9 ;  /* 0x000000040a0b7824 */ /* 0x040fe400078e0209 */
[----:B0-----:R-:W-:Y:S01]  /*12a0*/  IMAD.IADD R15, R7, 0x1, R10 ;  /* 0x00000001070f7824 */ /* 0x001fe200078e020a */
[----:B------:R-:W-:Y:S02]  /*12b0*/  IADD3 R10, PT, PT, R10, -0x1, RZ ;  /* 0xffffffff0a0a7810 */ /* 0x000fe40007ffe0ff */
[----:B------:R-:W0:Y:S02]  /*12c0*/  LDS R14, [R11+-0x4] ;  /* 0xfffffc000b0e7984 */ /* 0x000e240000000800 */
[----:B------:R-:W-:Y:S02]  /*12d0*/  ISETP.GT.U32.AND P0, PT, R10, R12, PT ;  /* 0x0000000c0a00720c */ /* 0x000fe40003f04070 */
[----:B0-----:R-:W-:Y:S04]  /*12e0*/  STS [R11], R14 ;  /* 0x0000000e0b007388 */ /* 0x001fe80000000800 */
[----:B------:R-:W0:Y:S04]  /*12f0*/  LDS.U8 R16, [R15+-0x1] ;  /* 0xffffff000f107984 */ /* 0x000e280000000000 */
[----:B0-----:R0:W-:Y:S03]  /*1300*/  STS.U8 [R15], R16 ;  /* 0x000000100f007388 */ /* 0x0011e60000000000 */
[----:B------:R-:W-:Y:S05]  /*1310*/  @P0 BRA `(.L_x_262) ;  /* 0xfffffffc00dc0947 */ /* 0x000fea000383ffff */
[----:B------:R-:W-:Y:S05]  /*1320*/  BSYNC.RECONVERGENT B3 ;  /* 0x0000000000037941 */ /* 0x000fea0003800200 */
.L_x_261:
[----:B------:R4:W0:Y:S02]  /*1330*/  LDS.U8 R10, [R6+0x2] ;  /* 0x00000200060a7984 */ /* 0x0008240000000000 */
.L_x_260:
[----:B------:R-:W-:Y:S05]  /*1340*/  BSYNC.RECONVERGENT B2 ;  /* 0x0000000000027941 */ /* 0x000fea0003800200 */
.L_x_259:
[----:B------:R-:W5:Y:S01]  /*1350*/  LDS R11, [R8+0x8] ;  /* 0x00000800080b7984 */ /* 0x000f620000000800 */
[C---:B------:R-:W-:Y:S02]  /*1360*/  IMAD R14, R12.reuse, 0x4, R9 ;  /* 0x000000040c0e7824 */ /* 0x040fe400078e0209 */
[----:B------:R-:W-:-:S05]  /*1370*/  VIADD R12, R12, 0x1 ;  /* 0x000000010c0c7836 */ /* 0x000fca0000000000 */
[----:B------:R-:W-:Y:S01]  /*1380*/  ISETP.NE.AND P0, PT, R12, 0x4, PT ;  /* 0x000000040c00780c */ /* 0x000fe20003f05270 */
[----:B-----5:R1:W-:Y:S04]  /*1390*/  STS [R14], R11 ;  /* 0x0000000b0e007388 */ /* 0x0203e80000000800 */
[----:B0-----:R1:W-:Y:S08]  /*13a0*/  STS.U8 [R13], R10 ;  /* 0x0000000a0d007388 */ /* 0x0013f00000000000 */
[----:B------:R-:W-:Y:S05]  /*13b0*/  @!P0 BRA `(.L_x_244) ;  /* 0x0000000000808947 */ /* 0x000fea0003800000 */
[----:B-1----:R0:W1:Y:S02]  /*13c0*/  LDS.U8 R10, [R6+0x3] ;  /* 0x00000300060a7984 */ /* 0x0020640000000000 */
.L_x_264:
[----:B------:R-:W-:Y:S01]  /*13d0*/  IMAD.IADD R15, R7, 0x1, R12 ;  /* 0x00000001070f7824 */ /* 0x000fe200078e020c */
        /* <DEDUP_REMOVED lines=8> */
.L_x_263:
[----:B------:R-:W-:Y:S01]  /*1460*/  ISETP.GT.U32.AND P0, PT, R12, 0x2, PT ;  /* 0x000000020c00780c */ /* 0x000fe20003f04070 */
[----:B------:R-:W-:-:S12]  /*1470*/  BSSY.RECONVERGENT B2, `(.L_x_265) ;  /* 0x0000010000027945 */ /* 0x000fd80003800200 */
[----:B------:R-:W-:Y:S05]  /*1480*/  @P0 BRA `(.L_x_266) ;  /* 0x0000000000380947 */ /* 0x000fea0003800000 */
[----:B------:R-:W-:Y:S01]  /*1490*/  BSSY.RECONVERGENT B3, `(.L_x_267) ;  /* 0x000000b000037945 */ /* 0x000fe20003800200 */
[----:B------:R-:W-:-:S07]  /*14a0*/  IMAD.MOV.U32 R10, RZ, RZ, 0x3 ;  /* 0x00000003ff0a7424 */ /* 0x000fce00078e00ff */
.L_x_268:
[C---:B------:R-:W-:Y:S01]  /*14b0*/  IMAD R11, R10.reuse, 0x4, R9 ;  /* 0x000000040a0b7824 */ /* 0x040fe200078e0209 */
[----:B-1----:R-:W-:Y:S01]  /*14c0*/  IADD3 R13, PT, PT, R7, R10, RZ ;  /* 0x0000000a070d7210 */ /* 0x002fe20007ffe0ff */
[----:B------:R-:W-:-:S03]  /*14d0*/  VIADD R10, R10, 0xffffffff ;  /* 0xffffffff0a0a7836 */ /* 0x000fc60000000000 */
[----:B------:R-:W1:Y:S02]  /*14e0*/  LDS R14, [R11+-0x4] ;  /* 0xfffffc000b0e7984 */ /* 0x000e640000000800 */
[----:B------:R-:W-:Y:S02]  /*14f0*/  ISETP.GT.U32.AND P0, PT, R10, R12, PT ;  /* 0x0000000c0a00720c */ /* 0x000fe40003f04070 */
[----:B-1----:R-:W-:Y:S04]  /*1500*/  STS [R11], R14 ;  /* 0x0000000e0b007388 */ /* 0x002fe80000000800 */
[----:B------:R-:W1:Y:S04]  /*1510*/  LDS.U8 R16, [R13+-0x1] ;  /* 0xffffff000d107984 */ /* 0x000e680000000000 */
[----:B-1----:R1:W-:Y:S03]  /*1520*/  STS.U8 [R13], R16 ;  /* 0x000000100d007388 */ /* 0x0023e60000000000 */
[----:B------:R-:W-:Y:S05]  /*1530*/  @P0 BRA `(.L_x_268) ;  /* 0xfffffffc00dc0947 */ /* 0x000fea000383ffff */
[----:B------:R-:W-:Y:S05]  /*1540*/  BSYNC.RECONVERGENT B3 ;  /* 0x0000000000037941 */ /* 0x000fea0003800200 */
.L_x_267:
[----:B0-2-4-:R-:W0:Y:S02]  /*1550*/  LDS.U8 R6, [R6+0x3] ;  /* 0x0000030006067984 */ /* 0x015e240000000000 */
[----:B0-----:R-:W-:-:S07]  /*1560*/  PRMT R10, R6, 0x7610, R10 ;  /* 0x00007610060a7816 */ /* 0x001fce000000000a */
.L_x_266:
[----:B------:R-:W-:Y:S05]  /*1570*/  BSYNC.RECONVERGENT B2 ;  /* 0x0000000000027941 */ /* 0x000fea0003800200 */
.L_x_265:
[----:B------:R-:W5:Y:S01]  /*1580*/  LDS R8, [R8+0xc] ;  /* 0x00000c0008087984 */ /* 0x000f620000000800 */
[----:B------:R-:W-:-:S05]  /*1590*/  IMAD R9, R12, 0x4, R9 ;  /* 0x000000040c097824 */ /* 0x000fca00078e0209 */
[----:B-----5:R0:W-:Y:S04]  /*15a0*/  STS [R9], R8 ;  /* 0x0000000809007388 */ /* 0x0201e80000000800 */
[----:B------:R0:W-:Y:S02]  /*15b0*/  STS.U8 [R15], R10 ;  /* 0x0000000a0f007388 */ /* 0x0001e40000000000 */
.L_x_244:
[----:B------:R-:W-:Y:S05]  /*15c0*/  BSYNC.RECONVERGENT B0 ;  /* 0x0000000000007941 */ /* 0x000fea0003800200 */
.L_x_241:
[----:B---3--:R-:W-:-:S05]  /*15d0*/  IMAD.IADD R4, R3, 0x1, R4 ;  /* 0x0000000103047824 */ /* 0x008fca00078e0204 */
[----:B------:R-:W-:-:S13]  /*15e0*/  ISETP.GE.U32.AND P0, PT, R4, R5, PT ;  /* 0x000000050400720c */ /* 0x000fda0003f06070 */
[----:B------:R-:W-:Y:S05]  /*15f0*/  @!P0 BRA `(.L_x_269) ;  /* 0xfffffff4000c8947 */ /* 0x000fea000383ffff */
.L_x_240:
[----:B------:R-:W-:Y:S05]  /*1600*/  BSYNC.RECONVERGENT B1 ;  /* 0x0000000000017941 */ /* 0x000fea0003800200 */
.L_x_239:
        /* <DEDUP_REMOVED lines=11> */
[----:B------:R-:W0:Y:S01]  /*16c0*/  LDC.64 R4, c[0x0][0x388] ;  /* 0x0000e200ff047b82 */ /* 0x000e220000000a00 */
[----:B-----5:R-:W-:-:S06]  /*16d0*/  ULEA UR4, UR5, UR4, 0x18 ;  /* 0x0000000405047291 */ /* 0x020fcc000f8ec0ff */
[C---:B------:R-:W-:Y:S01]  /*16e0*/  LEA R2, R0.reuse, UR4, 0x2 ;  /* 0x0000000400027c11 */ /* 0x040fe2000f8e10ff */
[----:B0-----:R-:W-:-:S07]  /*16f0*/  IMAD.WIDE.U32 R4, R0, 0x4, R4 ;  /* 0x0000000400047825 */ /* 0x001fce00078e0004 */
.L_x_271:
[----:B------:R0:W5:Y:S01]  /*1700*/  LDS R7, [R2] ;  /* 0x0000000002077984 */ /* 0x0001620000000800 */
[----:B---3--:R-:W-:-:S05]  /*1710*/  IMAD.IADD R0, R3, 0x1, R0 ;  /* 0x0000000103007824 */ /* 0x008fca00078e0200 */
[----:B------:R-:W-:Y:S01]  /*1720*/  ISETP.GE.U32.AND P0, PT, R0, 0x4, PT ;  /* 0x000000040000780c */ /* 0x000fe20003f06070 */
[C---:B0-----:R-:W-:Y:S01]  /*1730*/  IMAD R2, R3.reuse, 0x4, R2 ;  /* 0x0000000403027824 */ /* 0x041fe200078e0202 */
[----:B-----5:R0:W-:Y:S02]  /*1740*/  STG.E desc[UR8][R4.64], R7 ;  /* 0x0000000704007986 */ /* 0x0201e4000c101908 */
[----:B0-----:R-:W-:-:S09]  /*1750*/  IMAD.WIDE.U32 R4, R3, 0x4, R4 ;  /* 0x0000000403047825 */ /* 0x001fd200078e0004 */
[----:B------:R-:W-:Y:S05]  /*1760*/  @!P0 BRA `(.L_x_271) ;  /* 0xfffffffc00e48947 */ /* 0x000fea000383ffff */
[----:B------:R-:W-:Y:S05]  /*1770*/  EXIT ;  /* 0x000000000000794d */ /* 0x000fea0003800000 */
.L_x_272:
        /* <DEDUP_REMOVED lines=16> */
.L_x_692:


//--------------------- .text._Z10InitializeIjLj5ELj100EEvRAmlmlmlT0_T0_T0_T0__T_RAmlmlmlT0_T0_T0_T0__iPb --------------------------
	.section	.text._Z10InitializeIjLj5ELj100EEvRAmlmlmlT0_T0_T0_T0__T_RAmlmlmlT0_T0_T0_T0__iPb,"ax",@progbits
	.align	128
        .global         _Z10InitializeIjLj5ELj100EEvRAmlmlmlT0_T0_T0_T0__T_RAmlmlmlT0_T0_T0_T0__iPb
        .type           _Z10InitializeIjLj5ELj100EEvRAmlmlmlT0_T0_T0_T0__T_RAmlmlmlT0_T0_T0_T0__iPb,@function
        .size           _Z10InitializeIjLj5ELj100EEvRAmlmlmlT0_T0_T0_T0__T_RAmlmlmlT0_T0_T0_T0__iPb,(.L_x_693 - _Z10InitializeIjLj5ELj100EEvRAmlmlmlT0_T0_T0_T0__T_RAmlmlmlT0_T0_T0_T0__iPb)
        .other          _Z10InitializeIjLj5ELj100EEvRAmlmlmlT0_T0_T0_T0__T_RAmlmlmlT0_T0_T0_T0__iPb,@"STO_CUDA_ENTRY STV_DEFAULT"
_Z10InitializeIjLj5ELj100EEvRAmlmlmlT0_T0_T0_T0__T_RAmlmlmlT0_T0_T0_T0__iPb:
.text._Z10InitializeIjLj5ELj100EEvRAmlmlmlT0_T0_T0_T0__T_RAmlmlmlT0_T0_T0_T0__iPb:
[----:B------:R-:W0:Y:S01]  /*0000*/  LDC R1, c[0x0][0x37c] ;  /* 0x0000df00ff017b82 */ /* 0x000e220000000800 */
[----:B------:R-:W1:Y:S01]  /*0010*/  S2R R23, SR_TID.X ;  /* 0x0000000000177919 */ /* 0x000e620000002100 */
[----:B------:R-:W2:Y:S01]  /*0020*/  LDCU.64 UR36, c[0x0][0x358] ;  /* 0x00006b00ff2477ac */ /* 0x000ea20008000a00 */
[----:B------:R-:W-:Y:S01]  /*0030*/  IMAD.MOV.U32 R4, RZ, RZ, 0x1 ;  /* 0x00000001ff047424 */ /* 0x000fe200078e00ff */
[----:B------:R-:W-:Y:S01]  /*0040*/  BSSY.RECONVERGENT B0, `(.L_x_273) ;  /* 0x0000049000007945 */ /* 0x000fe20003800200 */
[----:B-1----:R-:W-:-:S13]  /*0050*/  ISETP.NE.AND P0, PT, R23, RZ, PT ;  /* 0x000000ff1700720c */ /* 0x002fda0003f05270 */
[----:B------:R-:W1:Y:S01]  /*0060*/  @!P0 S2R R5, SR_CgaCtaId ;  /* 0x0000000000058919 */ /* 0x000e620000008800 */
[----:B------:R-:W2:Y:S01]  /*0070*/  @!P0 LDC.64 R2, c[0x0][0x390] ;  /* 0x0000e400ff028b82 */ /* 0x000ea20000000a00 */
[----:B------:R-:W-:Y:S01]  /*0080*/  @!P0 MOV R0, 0x400 ;  /* 0x0000040000008802 */ /* 0x000fe20000000f00 */
[----:B--2---:R2:W-:Y:S03]  /*0090*/  @!P0 STG.E.U8 desc[UR36][R2.64], R4 ;  /* 0x0000000402008986 */ /* 0x0045e6000c101124 */
[----:B-1----:R-:W-:-:S05]  /*00a0*/  @!P0 LEA R0, R5, R0, 0x18 ;  /* 0x0000000005008211 */ /* 0x002fca00078ec0ff */
[----:B------:R2:W-:Y:S01]  /*00b0*/  @!P0 STS [R0+0xb54], RZ ;  /* 0x000b54ff00008388 */ /* 0x0005e20000000800 */
[----:B------:R-:W-:-:S13]  /*00c0*/  ISETP.GT.U32.AND P0, PT, R23, 0x270, PT ;  /* 0x000002701700780c */ /* 0x000fda0003f04070 */
[----:B0-2---:R-:W-:Y:S05]  /*00d0*/  @P0 BRA `(.L_x_274) ;  /* 0x0000000000fc0947 */ /* 0x005fea0003800000 */
[----:B------:R-:W0:Y:S01]  /*00e0*/  LDC R0, c[0x0][0x360] ;  /* 0x0000d800ff007b82 */ /* 0x000e220000000800 */
[----:B------:R-:W-:Y:S01]  /*00f0*/  BSSY.RECONVERGENT B1, `(.L_x_275) ;  /* 0x000002c000017945 */ /* 0x000fe20003800200 */
        /* <DEDUP_REMOVED lines=28> */
[----:B------:R-:W-:Y:S05]  /*02c0*/  @!P0 BRA `(.L_x_276) ;  /* 0x0000000000388947 */ /* 0x000fea0003800000 */
[----:B------:R-:W0:Y:S01]  /*02d0*/  S2UR UR5, SR_CgaCtaId ;  /* 0x00000000000579c3 */ /* 0x000e220000008800 */
[----:B------:R-:W-:Y:S01]  /*02e0*/  VIADD R2, R2, 0x1 ;  /* 0x0000000102027836 */ /* 0x000fe20000000000 */
[----:B------:R-:W-:Y:S01]  /*02f0*/  UMOV UR4, 0x400 ;  /* 0x0000040000047882 */ /* 0x000fe20000000000 */
[----:B------:R-:W-:-:S03]  /*0300*/  IMAD.MOV.U32 R4, RZ, RZ, 0x1ffffff ;  /* 0x01ffffffff047424 */ /* 0x000fc600078e00ff */
[----:B------:R-:W-:-:S05]  /*0310*/  LOP3.LUT R2, R2, 0x3, RZ, 0xc0, !PT ;  /* 0x0000000302027812 */ /* 0x000fca00078ec0ff */
[----:B------:R-:W-:Y:S02]  /*0320*/  IMAD R3, R2, R0, R23 ;  /* 0x0000000002037224 */ /* 0x000fe400078e0217 */
[----:B------:R-:W-:Y:S01]  /*0330*/  IMAD.MOV R2, RZ, RZ, -R2 ;  /* 0x000000ffff027224 */ /* 0x000fe200078e0a02 */
[----:B0-----:R-:W-:-:S06]  /*0340*/  ULEA UR4, UR5, UR4, 0x18 ;  /* 0x0000000405047291 */ /* 0x001fcc000f8ec0ff */
[----:B------:R-:W-:-:S07]  /*0350*/  LEA R5, R23, UR4, 0x2 ;  /* 0x0000000417057c11 */ /* 0x000fce000f8e10ff */
.L_x_277:
[----:B------:R-:W-:Y:S01]  /*0360*/  VIADD R2, R2, 0x1 ;  /* 0x0000000102027836 */ /* 0x000fe20000000000 */
[----:B------:R0:W-:Y:S04]  /*0370*/  STS [R5], R4 ;  /* 0x0000000405007388 */ /* 0x0001e80000000800 */
[----:B------:R-:W-:Y:S01]  /*0380*/  ISETP.NE.AND P0, PT, R2, RZ, PT ;  /* 0x000000ff0200720c */ /* 0x000fe20003f05270 */
[----:B0-----:R-:W-:-:S12]  /*0390*/  IMAD R5, R0, 0x4, R5 ;  /* 0x0000000400057824 */ /* 0x001fd800078e0205 */
[----:B------:R-:W-:Y:S05]  /*03a0*/  @P0 BRA `(.L_x_277) ;  /* 0xfffffffc00ec0947 */ /* 0x000fea000383ffff */
.L_x_276:
[----:B------:R-:W-:Y:S05]  /*03b0*/  BSYNC.RECONVERGENT B1 ;  /* 0x0000000000017941 */ /* 0x000fea0003800200 */
.L_x_275:
[----:B------:R-:W-:Y:S05]  /*03c0*/  @!P1 BRA `(.L_x_274) ;  /* 0x0000000000409947 */ /* 0x000fea0003800000 */
[----:B------:R-:W0:Y:S01]  /*03d0*/  S2UR UR5, SR_CgaCtaId ;  /* 0x00000000000579c3 */ /* 0x000e220000008800 */
[----:B------:R-:W-:Y:S01]  /*03e0*/  UMOV UR4, 0x400 ;  /* 0x0000040000047882 */ /* 0x000fe20000000000 */
[----:B------:R-:W-:Y:S01]  /*03f0*/  IMAD.MOV.U32 R7, RZ, RZ, 0x1ffffff ;  /* 0x01ffffffff077424 */ /* 0x000fe200078e00ff */
[----:B0-----:R-:W-:-:S06]  /*0400*/  ULEA UR4, UR5, UR4, 0x18 ;  /* 0x0000000405047291 */ /* 0x001fcc000f8ec0ff */
[----:B------:R-:W-:-:S07]  /*0410*/  LEA R5, R3, UR4, 0x2 ;  /* 0x0000000403057c11 */ /* 0x000fce000f8e10ff */
.L_x_278:
[C-C-:B------:R-:W-:Y:S01]  /*0420*/  IMAD R2, R0.reuse, 0x4, R5.reuse ;  /* 0x0000000400027824 */ /* 0x140fe200078e0205 */
[----:B------:R0:W-:Y:S01]  /*0430*/  STS [R5], R7 ;  /* 0x0000000705007388 */ /* 0x0001e20000000800 */
[C-C-:B------:R-:W-:Y:S02]  /*0440*/  IMAD R4, R0.reuse, 0x8, R5.reuse ;  /* 0x0000000800047824 */ /* 0x140fe400078e0205 */
[C---:B------:R-:W-:Y:S01]  /*0450*/  IMAD R6, R0.reuse, 0xc, R5 ;  /* 0x0000000c00067824 */ /* 0x040fe200078e0205 */
[----:B------:R1:W-:Y:S01]  /*0460*/  STS [R2], R7 ;  /* 0x0000000702007388 */ /* 0x0003e20000000800 */
[----:B------:R-:W-:-:S03]  /*0470*/  IMAD R3, R0, 0x4, R3 ;  /* 0x0000000400037824 */ /* 0x000fc600078e0203 */
[----:B------:R1:W-:Y:S02]  /*0480*/  STS [R4], R7 ;  /* 0x0000000704007388 */ /* 0x0003e40000000800 */
[----:B------:R-:W-:Y:S01]  /*0490*/  ISETP.GE.U32.AND P0, PT, R3, 0x271, PT ;  /* 0x000002710300780c */ /* 0x000fe20003f06070 */
[----:B0-----:R-:W-:Y:S01]  /*04a0*/  IMAD R5, R0, 0x10, R5 ;  /* 0x0000001000057824 */ /* 0x001fe200078e0205 */
[----:B------:R1:W-:Y:S11]  /*04b0*/  STS [R6], R7 ;  /* 0x0000000706007388 */ /* 0x0003f60000000800 */
[----:B-1----:R-:W-:Y:S05]  /*04c0*/  @!P0 BRA `(.L_x_278) ;  /* 0xfffffffc00d48947 */ /* 0x002fea000383ffff */
.L_x_274:
[----:B------:R-:W-:Y:S05]  /*04d0*/  BSYNC.RECONVERGENT B0 ;  /* 0x0000000000007941 */ /* 0x000fea0003800200 */
.L_x_273:
[----:B------:R-:W-:Y:S01]  /*04e0*/  LOP3.LUT R0, R23, 0xffff, RZ, 0xc0, !PT ;  /* 0x0000ffff17007812 */ /* 0x000fe200078ec0ff */
[----:B------:R-:W-:Y:S01]  /*04f0*/  BAR.SYNC.DEFER_BLOCKING 0x0 ;  /* 0x0000000000007b1d */ /* 0x000fe20000010000 */
[----:B------:R-:W-:-:S03]  /*0500*/  IMAD.MOV.U32 R18, RZ, RZ, RZ ;  /* 0x000000ffff127224 */ /* 0x000fc600078e00ff */
[----:B------:R-:W-:-:S05]  /*0510*/  IMAD R0, R0, 0xaab, RZ ;  /* 0x00000aab00007824 */ /* 0x000fca00078e02ff */
[----:B------:R-:W-:-:S04]  /*0520*/  SHF.R.U32.HI R0, RZ, 0x10, R0 ;  /* 0x00000010ff007819 */ /* 0x000fc80000011600 */
[----:B------:R-:W-:-:S05]  /*0530*/  PRMT R0, R0, 0x9910, RZ ;  /* 0x0000991000007816 */ /* 0x000fca00000000ff */
[----:B------:R-:W-:-:S04]  /*0540*/  IMAD R0, R0, 0x18, RZ ;  /* 0x0000001800007824 */ /* 0x000fc800078e02ff */
[----:B------:R-:W-:-:S05]  /*0550*/  IMAD.MOV R0, RZ, RZ, -R0 ;  /* 0x000000ffff007224 */ /* 0x000fca00078e0a00 */
[----:B------:R-:W-:-:S05]  /*0560*/  PRMT R22, R0, 0x7710, RZ ;  /* 0x0000771000167816 */ /* 0x000fca00000000ff */
[----:B------:R-:W-:-:S05]  /*0570*/  IMAD.IADD R22, R23, 0x1, R22 ;  /* 0x0000000117167824 */ /* 0x000fca00078e0216 */
[----:B------:R-:W-:-:S04]  /*0580*/  LOP3.LUT R19, R22, 0xffff, RZ, 0xc0, !PT ;  /* 0x0000ffff16137812 */ /* 0x000fc800078ec0ff */
[----:B------:R-:W-:Y:S02]  /*0590*/  SHF.R.U32.HI R17, RZ, 0x2, R19 ;  /* 0x00000002ff117819 */ /* 0x000fe40000011613 */
[----:B------:R-:W-:-:S07]  /*05a0*/  LOP3.LUT R16, R19, 0x3, RZ, 0xc0, !PT ;  /* 0x0000000313107812 */ /* 0x000fce00078ec0ff */
.L_x_291:
[----:B01----:R-:W0:Y:S02]  /*05b0*/  LDC.64 R2, c[0x0][0x388] ;  /* 0x0000e200ff027b82 */ /* 0x003e240000000a00 */
[----:B0-----:R-:W-:-:S05]  /*05c0*/  IMAD.WIDE.U32 R2, R18, 0x4, R2 ;  /* 0x0000000412027825 */ /* 0x001fca00078e0002 */
[----:B------:R-:W2:Y:S02]  /*05d0*/  LDG.E R4, desc[UR36][R2.64] ;  /* 0x0000002402047981 */ /* 0x000ea4000c1e1900 */
[----:B--2---:R-:W-:-:S13]  /*05e0*/  ISETP.NE.AND P0, PT, R4, RZ, PT ;  /* 0x000000ff0400720c */ /* 0x004fda0003f05270 */
[----:B------:R-:W-:Y:S05]  /*05f0*/  @!P0 BRA `(.L_x_279) ;  /* 0x0000000c009c8947 */ /* 0x000fea0003800000 */
[----:B------:R-:W-:Y:S01]  /*0600*/  LOP3.LUT R5, R18, 0xffff, RZ, 0xc0, !PT ;  /* 0x0000ffff12057812 */ /* 0x000fe200078ec0ff */
[----:B------:R-:W-:Y:S01]  /*0610*/  IMAD.MOV.U32 R7, RZ, RZ, 0x1 ;  /* 0x00000001ff077424 */ /* 0x000fe200078e00ff */
[C---:B------:R-:W-:Y:S02]  /*0620*/  ISETP.NE.AND P0, PT, R23.reuse, RZ, PT ;  /* 0x000000ff1700720c */ /* 0x040fe40003f05270 */
[----:B------:R-:W-:Y:S01]  /*0630*/  ISETP.GT.U32.AND P1, PT, R23, 0x17, PT ;  /* 0x000000171700780c */ /* 0x000fe20003f24070 */
[----:B------:R-:W-:-:S05]  /*0640*/  IMAD R0, R5, 0x47af, RZ ;  /* 0x000047af05007824 */ /* 0x000fca00078e02ff */
[----:B------:R-:W-:-:S05]  /*0650*/  SHF.R.U32.HI R0, RZ, 0x10, R0 ;  /* 0x00000010ff007819 */ /* 0x000fca0000011600 */
[----:B------:R-:W-:Y:S01]  /*0660*/  IMAD.MOV R3, RZ, RZ, -R0 ;  /* 0x000000ffff037224 */ /* 0x000fe200078e0a00 */
[----:B------:R-:W0:Y:S01]  /*0670*/  @!P0 S2R R9, SR_CgaCtaId ;  /* 0x0000000000098919 */ /* 0x000e220000008800 */
[----:B------:R-:W-:-:S03]  /*0680*/  @!P0 MOV R6, 0x400 ;  /* 0x0000040000068802 */ /* 0x000fc60000000f00 */
[----:B------:R-:W-:-:S05]  /*0690*/  PRMT R3, R3, 0x7710, RZ ;  /* 0x0000771003037816 */ /* 0x000fca00000000ff */
[----:B------:R-:W-:-:S05]  /*06a0*/  IMAD.IADD R2, R3, 0x1, R18 ;  /* 0x0000000103027824 */ /* 0x000fca00078e0212 */
[----:B------:R-:W-:-:S04]  /*06b0*/  LOP3.LUT R3, R2, 0xffff, RZ, 0xc0, !PT ;  /* 0x0000ffff02037812 */ /* 0x000fc800078ec0ff */
[----:B------:R-:W-:-:S04]  /*06c0*/  LEA.HI R0, R3, R0, RZ, 0x1f ;  /* 0x0000000003007211 */ /* 0x000fc800078ff8ff */
[----:B------:R-:W-:-:S04]  /*06d0*/  LOP3.LUT R0, R0, 0xffff, RZ, 0xc0, !PT ;  /* 0x0000ffff00007812 */ /* 0x000fc800078ec0ff */
[----:B------:R-:W-:-:S04]  /*06e0*/  SHF.R.U32.HI R2, RZ, 0x4, R0 ;  /* 0x00000004ff027819 */ /* 0x000fc80000011600 */
[----:B------:R-:W-:Y:S02]  /*06f0*/  PRMT R0, R2, 0x9910, RZ ;  /* 0x0000991002007816 */ /* 0x000fe400000000ff */
[----:B0-----:R-:W-:Y:S02]  /*0700*/  @!P0 LEA R9, R9, R6, 0x18 ;  /* 0x0000000609098211 */ /* 0x001fe400078ec0ff */
[----:B------:R-:W-:Y:S01]  /*0710*/  @!P1 LOP3.LUT R6, R22, 0xffff, RZ, 0xc0, !PT ;  /* 0x0000ffff16069812 */ /* 0x000fe200078ec0ff */
[----:B------:R-:W-:Y:S01]  /*0720*/  IMAD R0, R0, 0x19, RZ ;  /* 0x0000001900007824 */ /* 0x000fe200078e02ff */
[----:B------:R-:W-:-:S03]  /*0730*/  LOP3.LUT R2, R2, 0xffff, RZ, 0xc0, !PT ;  /* 0x0000ffff02027812 */ /* 0x000fc600078ec0ff */
[----:B------:R-:W-:Y:S02]  /*0740*/  IMAD.MOV R3, RZ, RZ, -R0 ;  /* 0x000000ffff037224 */ /* 0x000fe400078e0a00 */
[----:B------:R-:W-:-:S03]  /*0750*/  VIADD R0, R4, 0xffffffff ;  /* 0xffffffff04007836 */ /* 0x000fc60000000000 */
[----:B------:R-:W-:Y:S02]  /*0760*/  PRMT R3, R3, 0x7710, RZ ;  /* 0x0000771003037816 */ /* 0x000fe400000000ff */
[----:B------:R-:W-:Y:S01]  /*0770*/  SHF.L.U32 R0, R7, R0, RZ ;  /* 0x0000000007007219 */ /* 0x000fe200000006ff */
[----:B------:R-:W-:Y:S02]  /*0780*/  @!P0 IMAD R7, R18, 0x4, R9 ;  /* 0x0000000412078824 */ /* 0x000fe400078e0209 */
[----:B------:R-:W-:-:S03]  /*0790*/  IMAD.IADD R4, R3, 0x1, R18 ;  /* 0x0000000103047824 */ /* 0x000fc600078e0212 */
[----:B------:R0:W-:Y:S02]  /*07a0*/  @!P0 STS [R7], R0 ;  /* 0x0000000007008388 */ /* 0x0001e40000000800 */
[----:B------:R-:W-:Y:S01]  /*07b0*/  LOP3.LUT R3, R4, 0xffff, RZ, 0xc0, !PT ;  /* 0x0000ffff04037812 */ /* 0x000fe200078ec0ff */
[----:B------:R-:W-:Y:S03]  /*07c0*/  BAR.SYNC.DEFER_BLOCKING 0x0 ;  /* 0x0000000000007b1d */ /* 0x000fe60000010000 */
        /* <DEDUP_REMOVED lines=14> */
[----:B------:R-:W-:Y:S01]  /*08b0*/  IMAD R5, R5, 0x625, RZ ;  /* 0x0000062505057824 */ /* 0x000fe200078e02ff */
[----:B------:R-:W-:-:S04]  /*08c0*/  PRMT R6, R4, 0x9910, RZ ;  /* 0x0000991004067816 */ /* 0x000fc800000000ff */
[----:B------:R-:W-:Y:S01]  /*08d0*/  SHF.R.U32.HI R5, RZ, 0x10, R5 ;  /* 0x00000010ff057819 */ /* 0x000fe20000011605 */
[----:B------:R-:W-:-:S04]  /*08e0*/  IMAD R6, R6, 0xcd, RZ ;  /* 0x000000cd06067824 */ /* 0x000fc800078e02ff */
[----:B------:R-:W-:Y:S01]  /*08f0*/  IMAD.MOV R7, RZ, RZ, -R5 ;  /* 0x000000ffff077224 */ /* 0x000fe200078e0a05 */
[----:B------:R-:W-:-:S04]  /*0900*/  LOP3.LUT R8, R6, 0xffff, RZ, 0xc0, !PT ;  /* 0x0000ffff06087812 */ /* 0x000fc800078ec0ff */
[----:B------:R-:W-:-:S05]  /*0910*/  PRMT R7, R7, 0x7710, RZ ;  /* 0x0000771007077816 */ /* 0x000fca00000000ff */
[----:B------:R-:W-:Y:S01]  /*0920*/  IMAD.IADD R6, R7, 0x1, R18 ;  /* 0x0000000107067824 */ /* 0x000fe200078e0212 */
[----:B------:R-:W-:-:S04]  /*0930*/  SHF.R.U32.HI R7, RZ, 0xa, R8 ;  /* 0x0000000aff077819 */ /* 0x000fc80000011608 */
[----:B------:R-:W-:Y:S02]  /*0940*/  LOP3.LUT R6, R6, 0xffff, RZ, 0xc0, !PT ;  /* 0x0000ffff06067812 */ /* 0x000fe400078ec0ff */
[----:B------:R-:W-:Y:S02]  /*0950*/  PRMT R7, R7, 0x9910, RZ ;  /* 0x0000991007077816 */ /* 0x000fe400000000ff */
[----:B------:R-:W-:-:S03]  /*0960*/  LEA.HI R5, R6, R5, RZ, 0x1f ;  /* 0x0000000506057211 */ /* 0x000fc600078ff8ff */
[----:B------:R-:W-:Y:S01]  /*0970*/  IMAD.MOV.U32 R6, RZ, RZ, R7 ;  /* 0x000000ffff067224 */ /* 0x000fe200078e0007 */
[----:B------:R-:W-:-:S03]  /*0980*/  LOP3.LUT R5, R5, 0xffff, RZ, 0xc0, !PT ;  /* 0x0000ffff05057812 */ /* 0x000fc600078ec0ff */
[----:B------:R-:W-:Y:S01]  /*0990*/  IMAD R6, R6, 0x5, RZ ;  /* 0x0000000506067824 */ /* 0x000fe200078e02ff */
[----:B------:R-:W-:-:S03]  /*09a0*/  SHF.R.U32.HI R5, RZ, 0x6, R5 ;  /* 0x00000006ff057819 */ /* 0x000fc60000011605 */
[----:B------:R-:W-:Y:S01]  /*09b0*/  IMAD.MOV R7, RZ, RZ, -R6 ;  /* 0x000000ffff077224 */ /* 0x000fe200078e0a06 */
[----:B------:R-:W-:-:S04]  /*09c0*/  PRMT R6, R5, 0x9910, RZ ;  /* 0x0000991005067816 */ /* 0x000fc800000000ff */
[----:B------:R-:W-:-:S05]  /*09d0*/  PRMT R5, R7, 0x7710, RZ ;  /* 0x0000771007057816 */ /* 0x000fca00000000ff */
[----:B------:R-:W-:Y:S02]  /*09e0*/  IMAD.IADD R5, R4, 0x1, R5 ;  /* 0x0000000104057824 */ /* 0x000fe400078e0205 */
[----:B------:R-:W-:-:S03]  /*09f0*/  IMAD R4, R6, 0x5, RZ ;  /* 0x0000000506047824 */ /* 0x000fc600078e02ff */
[----:B------:R-:W-:Y:S02]  /*0a00*/  LOP3.LUT R5, R5, 0xff, RZ, 0xc0, !PT ;  /* 0x000000ff05057812 */ /* 0x000fe400078ec0ff */
[----:B------:R-:W-:Y:S02]  /*0a10*/  LOP3.LUT R4, R4, 0xffff, RZ, 0xc0, !PT ;  /* 0x0000ffff04047812 */ /* 0x000fe400078ec0ff */
[----:B------:R-:W-:-:S03]  /*0a20*/  IADD3 R6, PT, PT, R16, R3, -R5 ;  /* 0x0000000310067210 */ /* 0x000fc60007ffe805 */
[----:B------:R-:W-:Y:S01]  /*0a30*/  IMAD.IADD R5, R17, 0x1, R4 ;  /* 0x0000000111057824 */ /* 0x000fe200078e0204 */
[C---:B------:R-:W-:Y:S01]  /*0a40*/  ISETP.GE.U32.AND P1, PT, R6.reuse, R3, PT ;  /* 0x000000030600720c */ /* 0x040fe20003f26070 */
[----:B------:R-:W-:-:S03]  /*0a50*/  VIADD R3, R6, 0x1 ;  /* 0x0000000106037836 */ /* 0x000fc60000000000 */
[C---:B------:R-:W-:Y:S01]  /*0a60*/  ISETP.GE.U32.AND P0, PT, R5.reuse, R2, PT ;  /* 0x000000020500720c */ /* 0x040fe20003f06070 */
[----:B------:R-:W-:-:S08]  /*0a70*/  VIADD R2, R5, 0x1 ;  /* 0x0000000105027836 */ /* 0x000fd00000000000 */
[----:B------:R-:W-:-:S04]  /*0a80*/  @!P1 IMAD.MOV R3, RZ, RZ, R6 ;  /* 0x000000ffff039224 */ /* 0x000fc800078e0206 */
[----:B------:R-:W-:-:S07]  /*0a90*/  @!P0 IMAD.MOV R2, RZ, RZ, R5 ;  /* 0x000000ffff028224 */ /* 0x000fce00078e0205 */
.L_x_280:
[----:B------:R-:W0:Y:S01]  /*0aa0*/  S2R R4, SR_CgaCtaId ;  /* 0x0000000000047919 */ /* 0x000e220000008800 */
[----:B------:R-:W-:Y:S01]  /*0ab0*/  MOV R5, 0x400 ;  /* 0x0000040000057802 */ /* 0x000fe20000000f00 */
[----:B------:R-:W-:-:S03]  /*0ac0*/  IMAD R8, R2, 0x19, R3 ;  /* 0x0000001902087824 */ /* 0x000fc600078e0203 */
[----:B0-----:R-:W-:-:S05]  /*0ad0*/  LEA R3, R4, R5, 0x18 ;  /* 0x0000000504037211 */ /* 0x001fca00078ec0ff */
[----:B------:R-:W-:-:S05]  /*0ae0*/  IMAD R2, R8, 0x4, R3 ;  /* 0x0000000408027824 */ /* 0x000fca00078e0203 */
[----:B------:R-:W0:Y:S02]  /*0af0*/  LDS R3, [R2] ;  /* 0x0000000002037984 */ /* 0x000e240000000800 */
[----:B0-----:R-:W0:Y:S01]  /*0b00*/  POPC R6, R3 ;  /* 0x0000000300067309 */ /* 0x001e220000000000 */
[----:B------:R-:W-:-:S05]  /*0b10*/  LOP3.LUT R7, R3, R0, RZ, 0x30, !PT ;  /* 0x0000000003077212 */ /* 0x000fca00078e30ff */
[----:B------:R1:W-:Y:S02]  /*0b20*/  STS [R2], R7 ;  /* 0x0000000702007388 */ /* 0x0003e40000000800 */
[----:B------:R-:W2:Y:S01]  /*0b30*/  POPC R9, R7 ;  /* 0x0000000700097309 */ /* 0x000ea20000000000 */
[----:B0-----:R-:W-:-:S04]  /*0b40*/  VIMNMX.U32 R6, PT, PT, R6, 0x2, PT ;  /* 0x0000000206067848 */ /* 0x001fc80003fe0000 */
[----:B--2---:R-:W-:-:S13]  /*0b50*/  ISETP.GT.U32.AND P0, PT, R6, R9, PT ;  /* 0x000000090600720c */ /* 0x004fda0003f04070 */
[----:B-1----:R-:W-:Y:S05]  /*0b60*/  @!P0 BRA `(.L_x_281) ;  /* 0x0000000000788947 */ /* 0x002fea0003800000 */
[----:B------:R-:W0:Y:S01]  /*0b70*/  S2R R3, SR_LANEID ;  /* 0x0000000000037919 */ /* 0x000e220000000000 */
[----:B------:R-:W-:Y:S02]  /*0b80*/  VOTEU.ANY UR4, UPT, PT ;  /* 0x0000000000047886 */ /* 0x000fe400038e0100 */
[----:B------:R-:W0:Y:S01]  /*0b90*/  FLO.U32 R6, UR4 ;  /* 0x0000000400067d00 */ /* 0x000e2200080e0000 */
[----:B------:R-:W1:Y:S07]  /*0ba0*/  S2R R7, SR_LTMASK ;  /* 0x0000000000077919 */ /* 0x000e6e0000003900 */
[----:B------:R-:W2:Y:S01]  /*0bb0*/  POPC R2, UR4 ;  /* 0x0000000400027d09 */ /* 0x000ea20008000000 */
[----:B0-----:R-:W-:Y:S01]  /*0bc0*/  ISETP.EQ.U32.AND P0, PT, R6, R3, PT ;  /* 0x000000030600720c */ /* 0x001fe20003f02070 */
[----:B------:R-:W-:Y:S01]  /*0bd0*/  VIADD R3, R5, 0xb54 ;  /* 0x00000b5405037836 */ /* 0x000fe20000000000 */
[----:B-1----:R-:W-:-:S04]  /*0be0*/  LOP3.LUT R7, R7, UR4, RZ, 0xc0, !PT ;  /* 0x0000000407077c12 */ /* 0x002fc8000f8ec0ff */
[----:B------:R-:W-:Y:S02]  /*0bf0*/  LEA R3, R4, R3, 0x18 ;  /* 0x0000000304037211 */ /* 0x000fe400078ec0ff */
[----:B------:R-:W0:Y:S05]  /*0c00*/  POPC R7, R7 ;  /* 0x0000000700077309 */ /* 0x000e2a0000000000 */
[----:B--2---:R-:W1:Y:S04]  /*0c10*/  @P0 ATOMS.ADD R3, [R3], R2 ;  /* 0x000000020303038c */ /* 0x004e680000000000 */
[----:B-1----:R-:W0:Y:S02]  /*0c20*/  SHFL.IDX PT, R0, R3, R6, 0x1f ;  /* 0x00001f0603007589 */ /* 0x002e2400000e0000 */
[----:B0-----:R-:W-:-:S05]  /*0c30*/  IMAD.IADD R0, R0, 0x1, R7 ;  /* 0x0000000100007824 */ /* 0x001fca00078e0207 */
[----:B------:R-:W-:-:S13]  /*0c40*/  ISETP.GE.U32.AND P0, PT, R0, 0x64, PT ;  /* 0x000000640000780c */ /* 0x000fda0003f06070 */
[----:B------:R-:W-:Y:S05]  /*0c50*/  @!P0 BRA `(.L_x_282) ;  /* 0x0000000000248947 */ /* 0x000fea0003800000 */
[----:B------:R-:W-:Y:S01]  /*0c60*/  MOV R0, 0x8 ;  /* 0x0000000800007802 */ /* 0x000fe20000000f00 */
[----:B------:R-:W0:Y:S01]  /*0c70*/  LDCU.64 UR4, c[0x4][URZ] ;  /* 0x01000000ff0477ac */ /* 0x000e220008000a00 */
[----:B------:R-:W-:Y:S02]  /*0c80*/  CS2R R6, SRZ ;  /* 0x0000000000067805 */ /* 0x000fe4000001ff00 */
[----:B------:R1:W2:Y:S01]  /*0c90*/  LDC.64 R2, c[0x4][R0] ;  /* 0x0100000000027b82 */ /* 0x0002a20000000a00 */
[----:B0-----:R-:W-:Y:S02]  /*0ca0*/  IMAD.U32 R4, RZ, RZ, UR4 ;  /* 0x00000004ff047e24 */ /* 0x001fe4000f8e00ff */
[----:B-1----:R-:W-:-:S07]  /*0cb0*/  IMAD.U32 R5, RZ, RZ, UR5 ;  /* 0x00000005ff057e24 */ /* 0x002fce000f8e00ff */
[----:B------:R-:W-:-:S07]  /*0cc0*/  LEPC R20, `(.L_x_283) ;  /* 0x000000001014794e */ /* 0x000fce0000000000 */
[----:B--2---:R-:W-:Y:S05]  /*0cd0*/  CALL.ABS.NOINC R2 ;  /* 0x0000000002007343 */ /* 0x004fea0003c00000 */
.L_x_283:
[----:B------:R-:W-:Y:S05]  /*0ce0*/  BRA `(.L_x_281) ;  /* 0x0000000000187947 */ /* 0x000fea0003800000 */
.L_x_282:
[----:B------:R-:W-:Y:S02]  /*0cf0*/  VIADD R5, R5, 0x9c4 ;  /* 0x000009c405057836 */ /* 0x000fe40000000000 */
[----:B------:R-:W-:-:S03]  /*0d00*/  IMAD R2, R8, R9, R9 ;  /* 0x0000000908027224 */ /* 0x000fc600078e0209 */
[----:B------:R-:W-:Y:S01]  /*0d10*/  LEA R5, R4, R5, 0x18 ;  /* 0x0000000504057211 */ /* 0x000fe200078ec0ff */
[----:B------:R-:W-:-:S04]  /*0d20*/  VIADD R2, R2, 0xffffffff ;  /* 0xffffffff02027836 */ /* 0x000fc80000000000 */
[----:B------:R-:W-:-:S05]  /*0d30*/  IMAD R5, R0, 0x4, R5 ;  /* 0x0000000400057824 */ /* 0x000fca00078e0205 */
[----:B------:R0:W-:Y:S02]  /*0d40*/  STS [R5], R2 ;  /* 0x0000000205007388 */ /* 0x0001e40000000800 */
.L_x_281:
[----:B------:R-:W-:Y:S05]  /*0d50*/  WARPSYNC.ALL ;  /* 0x0000000000007948 */ /* 0x000fea0003800000 */
[----:B------:R-:W1:Y:S08]  /*0d60*/  S2UR UR5, SR_CgaCtaId ;  /* 0x00000000000579c3 */ /* 0x000e700000008800 */
[----:B------:R-:W-:Y:S06]  /*0d70*/  BAR.SYNC.DEFER_BLOCKING 0x0 ;  /* 0x0000000000007b1d */ /* 0x000fec0000010000 */
[----:B------:R-:W-:-:S02]  /*0d80*/  UMOV UR4, 0x400 ;  /* 0x0000040000047882 */ /* 0x000fc40000000000 */
[----:B-1----:R-:W-:-:S09]  /*0d90*/  ULEA UR4, UR5, UR4, 0x18 ;  /* 0x0000000405047291 */ /* 0x002fd2000f8ec0ff */
[----:B------:R-:W1:Y:S02]  /*0da0*/  LDS R0, [UR4+0xb54] ;  /* 0x000b5404ff007984 */ /* 0x000e640008000800 */
[----:B-1----:R-:W-:-:S13]  /*0db0*/  ISETP.NE.AND P0, PT, R0, RZ, PT ;  /* 0x000000ff0000720c */ /* 0x002fda0003f05270 */
[----:B------:R-:W-:Y:S05]  /*0dc0*/  @!P0 BRA `(.L_x_284) ;  /* 0x0000000400a48947 */ /* 0x000fea0003800000 */
.L_x_290:
[----:B-1----:R-:W1:Y:S08]  /*0dd0*/  S2UR UR40, SR_CgaCtaId ;  /* 0x00000000002879c3 */ /* 0x002e700000008800 */
        /* <DEDUP_REMOVED lines=8> */
[----:B0-----:R-:W-:Y:S01]  /*0e60*/  LDS R2, [R0+-0x4] ;  /* 0xfffffc0000027984 */ /* 0x001fe20000000800 */
        /* <DEDUP_REMOVED lines=17> */
[----:B------:R-:W0:-:S12]  /*0f80*/  LDS R0, [R0] ;  /* 0x0000000000007984 */ /* 0x000e180000000800 */
        /* <DEDUP_REMOVED lines=31> */
.L_x_286:
[----:B------:R-:W-:-:S05]  /*1180*/  IMAD R6, R3, 0x19, R4 ;  /* 0x0000001903067824 */ /* 0x000fca00078e0204 */
[----:B------:R-:W-:-:S05]  /*1190*/  LEA R2, R6, UR41, 0x2 ;  /* 0x0000002906027c11 */ /* 0x000fca000f8e10ff */
[----:B------:R-:W1:Y:S02]  /*11a0*/  LDS R3, [R2] ;  /* 0x0000000002037984 */ /* 0x000e640000000800 */
[----:B-1----:R-:W1:Y:S01]  /*11b0*/  POPC R4, R3 ;  /* 0x0000000300047309 */ /* 0x002e620000000000 */
[----:B0-----:R-:W-:-:S05]  /*11c0*/  LOP3.LUT R5, R3, R0, RZ, 0x30, !PT ;  /* 0x0000000003057212 */ /* 0x001fca00078e30ff */
[----:B------:R2:W-:Y:S02]  /*11d0*/  STS [R2], R5 ;  /* 0x0000000502007388 */ /* 0x0005e40000000800 */
[----:B------:R-:W0:Y:S01]  /*11e0*/  POPC R7, R5 ;  /* 0x0000000500077309 */ /* 0x000e220000000000 */
[----:B-1----:R-:W-:-:S04]  /*11f0*/  VIMNMX.U32 R4, PT, PT, R4, 0x2, PT ;  /* 0x0000000204047848 */ /* 0x002fc80003fe0000 */
[----:B0-----:R-:W-:-:S13]  /*1200*/  ISETP.GT.U32.AND P0, PT, R4, R7, PT ;  /* 0x000000070400720c */ /* 0x001fda0003f04070 */
[----:B--2---:R-:W-:Y:S05]  /*1210*/  @!P0 BRA `(.L_x_287) ;  /* 0x0000000000708947 */ /* 0x004fea0003800000 */
        /* <DEDUP_REMOVED lines=23> */
.L_x_289:
[----:B------:R-:W-:Y:S05]  /*1390*/  BRA `(.L_x_287) ;  /* 0x0000000000107947 */ /* 0x000fea0003800000 */
.L_x_288:
[----:B------:R-:W-:Y:S01]  /*13a0*/  IMAD R2, R6, R7, R7 ;  /* 0x0000000706027224 */ /* 0x000fe200078e0207 */
[----:B------:R-:W-:-:S03]  /*13b0*/  LEA R3, R0, UR38, 0x2 ;  /* 0x0000002600037c11 */ /* 0x000fc6000f8e10ff */
[----:B------:R-:W-:-:S05]  /*13c0*/  VIADD R2, R2, 0xffffffff ;  /* 0xffffffff02027836 */ /* 0x000fca0000000000 */
[----:B------:R1:W-:Y:S02]  /*13d0*/  STS [R3], R2 ;  /* 0x0000000203007388 */ /* 0x0003e40000000800 */
.L_x_287:
[----:B------:R-:W-:Y:S05]  /*13e0*/  WARPSYNC.ALL ;  /* 0x0000000000007948 */ /* 0x000fea0003800000 */
[----:B------:R-:W2:Y:S08]  /*13f0*/  S2UR UR5, SR_CgaCtaId ;  /* 0x00000000000579c3 */ /* 0x000eb00000008800 */
[----:B------:R-:W-:Y:S06]  /*1400*/  BAR.SYNC.DEFER_BLOCKING 0x0 ;  /* 0x0000000000007b1d */ /* 0x000fec0000010000 */
[----:B------:R-:W-:-:S02]  /*1410*/  UMOV UR4, 0x400 ;  /* 0x0000040000047882 */ /* 0x000fc40000000000 */
[----:B--2---:R-:W-:-:S09]  /*1420*/  ULEA UR4, UR5, UR4, 0x18 ;  /* 0x0000000405047291 */ /* 0x004fd2000f8ec0ff */
[----:B0-----:R-:W0:Y:S02]  /*1430*/  LDS R0, [UR4+0xb54] ;  /* 0x000b5404ff007984 */ /* 0x001e240008000800 */
[----:B0-----:R-:W-:-:S13]  /*1440*/  ISETP.NE.AND P0, PT, R0, RZ, PT ;  /* 0x000000ff0000720c */ /* 0x001fda0003f05270 */
[----:B------:R-:W-:Y:S05]  /*1450*/  @P0 BRA `(.L_x_290) ;  /* 0xfffffff8005c0947 */ /* 0x000fea000383ffff */
.L_x_284:
[----:B------:R-:W-:Y:S06]  /*1460*/  BAR.SYNC.DEFER_BLOCKING 0x0 ;  /* 0x0000000000007b1d */ /* 0x000fec0000010000 */
.L_x_279:
[----:B------:R-:W-:-:S05]  /*1470*/  VIADD R18, R18, 0x1 ;  /* 0x0000000112127836 */ /* 0x000fca0000000000 */
[----:B------:R-:W-:-:S13]  /*1480*/  ISETP.NE.AND P0, PT, R18, 0x271, PT ;  /* 0x000002711200780c */ /* 0x000fda0003f05270 */
[----:B------:R-:W-:Y:S05]  /*1490*/  @P0 BRA `(.L_x_291) ;  /* 0xfffffff000440947 */ /* 0x000fea000383ffff */
[----:B------:R-:W-:-:S13]  /*14a0*/  ISETP.GT.U32.AND P0, PT, R23, 0x270, PT ;  /* 0x000002701700780c */ /* 0x000fda0003f04070 */
[----:B------:R-:W-:Y:S05]  /*14b0*/  @P0 EXIT ;  /* 0x000000000000094d */ /* 0x000fea0003800000 */
[----:B------:R-:W2:Y:S01]  /*14c0*/  LDC R0, c[0x0][0x360] ;  /* 0x0000d800ff007b82 */ /* 0x000ea20000000800 */
[----:B------:R-:W-:Y:S01]  /*14d0*/  BSSY.RECONVERGENT B0, `(.L_x_292) ;  /* 0x000002e000007945 */ /* 0x000fe20003800200 */
[----:B--2---:R-:W2:Y:S01]  /*14e0*/  I2F.U32.RP R7, R0 ;  /* 0x0000000000077306 */ /* 0x004ea20000209000 */
[----:B------:R-:W-:Y:S01]  /*14f0*/  IMAD.IADD R4, R23, 0x1, R0 ;  /* 0x0000000117047824 */ /* 0x000fe200078e0200 */
[----:B------:R-:W-:-:S04]  /*1500*/  ISETP.NE.U32.AND P2, PT, R0, RZ, PT ;  /* 0x000000ff0000720c */ /* 0x000fc80003f45070 */
[C---:B------:R-:W-:Y:S02]  /*1510*/  ISETP.GE.U32.AND P0, PT, R4.reuse, 0x271, PT ;  /* 0x000002710400780c */ /* 0x040fe40003f06070 */
[----:B0-----:R-:W-:Y:S02]  /*1520*/  VIMNMX.U32 R5, PT, PT, R4, 0x271, !PT ;  /* 0x0000027104057848 */ /* 0x001fe40007fe0000 */
[----:B------:R-:W-:-:S04]  /*1530*/  SEL R6, RZ, 0x1, P0 ;  /* 0x00000001ff067807 */ /* 0x000fc80000000000 */
[----:B------:R-:W-:Y:S01]  /*1540*/  IADD3 R5, PT, PT, R5, -R4, -R6 ;  /* 0x8000000405057210 */ /* 0x000fe20007ffe806 */
[----:B--2---:R-:W1:Y:S02]  /*1550*/  MUFU.RCP R7, R7 ;  /* 0x0000000700077308 */ /* 0x004e640000001000 */
[----:B-1----:R-:W-:-:S06]  /*1560*/  VIADD R2, R7, 0xffffffe ;  /* 0x0ffffffe07027836 */ /* 0x002fcc0000000000 */
        /* <DEDUP_REMOVED lines=18> */
[----:B------:R-:W-:Y:S05]  /*1690*/  @!P0 BRA `(.L_x_293) ;  /* 0x0000000000448947 */ /* 0x000fea0003800000 */
[----:B------:R-:W0:Y:S01]  /*16a0*/  S2UR UR5, SR_CgaCtaId ;  /* 0x00000000000579c3 */ /* 0x000e220000008800 */
[----:B------:R-:W-:Y:S01]  /*16b0*/  VIADD R4, R4, 0x1 ;  /* 0x0000000104047836 */ /* 0x000fe20000000000 */
[----:B------:R-:W-:-:S04]  /*16c0*/  UMOV UR4, 0x400 ;  /* 0x0000040000047882 */ /* 0x000fc80000000000 */
[----:B------:R-:W-:Y:S02]  /*16d0*/  LOP3.LUT R4, R4, 0x3, RZ, 0xc0, !PT ;  /* 0x0000000304047812 */ /* 0x000fe400078ec0ff */
[----:B------:R-:W1:Y:S03]  /*16e0*/  LDC.64 R2, c[0x0][0x380] ;  /* 0x0000e000ff027b82 */ /* 0x000e660000000a00 */
[----:B------:R-:W-:Y:S01]  /*16f0*/  IMAD.MOV R6, RZ, RZ, -R4 ;  /* 0x000000ffff067224 */ /* 0x000fe200078e0a04 */
[----:B0-----:R-:W-:-:S06]  /*1700*/  ULEA UR4, UR5, UR4, 0x18 ;  /* 0x0000000405047291 */ /* 0x001fcc000f8ec0ff */
[C---:B------:R-:W-:Y:S01]  /*1710*/  LEA R5, R23.reuse, UR4, 0x2 ;  /* 0x0000000417057c11 */ /* 0x040fe2000f8e10ff */
[----:B-1----:R-:W-:-:S04]  /*1720*/  IMAD.WIDE.U32 R2, R23, 0x4, R2 ;  /* 0x0000000417027825 */ /* 0x002fc800078e0002 */
[----:B------:R-:W-:-:S07]  /*1730*/  IMAD R23, R4, R0, R23 ;  /* 0x0000000004177224 */ /* 0x000fce00078e0217 */
.L_x_294:
[----:B------:R0:W1:Y:S01]  /*1740*/  LDS R7, [R5] ;  /* 0x0000000005077984 */ /* 0x0000620000000800 */
[----:B------:R-:W-:-:S05]  /*1750*/  VIADD R6, R6, 0x1 ;  /* 0x0000000106067836 */ /* 0x000fca0000000000 */
[----:B------:R-:W-:Y:S01]  /*1760*/  ISETP.NE.AND P0, PT, R6, RZ, PT ;  /* 0x000000ff0600720c */ /* 0x000fe20003f05270 */
[C---:B0-----:R-:W-:Y:S01]  /*1770*/  IMAD R5, R0.reuse, 0x4, R5 ;  /* 0x0000000400057824 */ /* 0x041fe200078e0205 */
[----:B-1----:R0:W-:Y:S02]  /*1780*/  STG.E desc[UR36][R2.64], R7 ;  /* 0x0000000702007986 */ /* 0x0021e4000c101924 */
[----:B0-----:R-:W-:-:S09]  /*1790*/  IMAD.WIDE.U32 R2, R0, 0x4, R2 ;  /* 0x0000000400027825 */ /* 0x001fd200078e0002 */
[----:B------:R-:W-:Y:S05]  /*17a0*/  @P0 BRA `(.L_x_294) ;  /* 0xfffffffc00e40947 */ /* 0x000fea000383ffff */
.L_x_293:
[----:B------:R-:W-:Y:S05]  /*17b0*/  BSYNC.RECONVERGENT B0 ;  /* 0x0000000000007941 */ /* 0x000fea0003800200 */
.L_x_292:
[----:B------:R-:W-:Y:S05]  /*17c0*/  @!P1 EXIT ;  /* 0x000000000000994d */ /* 0x000fea0003800000 */
[----:B------:R-:W0:Y:S01]  /*17d0*/  S2UR UR5, SR_CgaCtaId ;  /* 0x00000000000579c3 */ /* 0x000e220000008800 */
[----:B------:R-:W-:Y:S01]  /*17e0*/  UMOV UR4, 0x400 ;  /* 0x0000040000047882 */ /* 0x000fe20000000000 */
[C-C-:B------:R-:W-:Y:S02]  /*17f0*/  IMAD R13, R0.reuse, 0x2, R23.reuse ;  /* 0x00000002000d7824 */ /* 0x140fe400078e0217 */
[----:B------:R-:W-:Y:S02]  /*1800*/  IMAD R15, R0, 0x3, R23 ;  /* 0x00000003000f7824 */ /* 0x000fe400078e0217 */
[----:B------:R-:W-:Y:S02]  /*1810*/  IMAD.IADD R17, R23, 0x1, R0 ;  /* 0x0000000117117824 */ /* 0x000fe400078e0200 */
[----:B------:R-:W1:Y:S01]  /*1820*/  LDC.64 R2, c[0x0][0x380] ;  /* 0x0000e000ff027b82 */ /* 0x000e620000000a00 */
[----:B0-----:R-:W-:-:S06]  /*1830*/  ULEA UR4, UR5, UR4, 0x18 ;  /* 0x0000000405047291 */ /* 0x001fcc000f8ec0ff */
[----:B------:R-:W-:-:S07]  /*1840*/  LEA R19, R23, UR4, 0x2 ;  /* 0x0000000417137c11 */ /* 0x000fce000f8e10ff */
.L_x_295:
[C-C-:B------:R-:W-:Y:S01]  /*1850*/  IMAD R12, R0.reuse, 0x4, R19.reuse ;  /* 0x00000004000c7824 */ /* 0x140fe200078e0213 */
[----:B0-----:R0:W2:Y:S01]  /*1860*/  LDS R21, [R19] ;  /* 0x0000000013157984 */ /* 0x0010a20000000800 */
[C-C-:B------:R-:W-:Y:S02]  /*1870*/  IMAD R14, R0.reuse, 0x8, R19.reuse ;  /* 0x00000008000e7824 */ /* 0x140fe400078e0213 */
[C---:B------:R-:W-:Y:S01]  /*1880*/  IMAD R16, R0.reuse, 0xc, R19 ;  /* 0x0000000c00107824 */ /* 0x040fe200078e0213 */
[----:B------:R-:W3:Y:S01]  /*1890*/  LDS R25, [R12] ;  /* 0x000000000c197984 */ /* 0x000ee20000000800 */
[----:B-1----:R-:W-:Y:S01]  /*18a0*/  IMAD.WIDE.U32 R4, R23, 0x4, R2 ;  /* 0x0000000417047825 */ /* 0x002fe200078e0002 */
[C---:B------:R-:W-:Y:S02]  /*18b0*/  IADD3 R23, PT, PT, R0.reuse, R23, R0 ;  /* 0x0000001700177210 */ /* 0x040fe40007ffe000 */
[----:B------:R-:W1:Y:S01]  /*18c0*/  LDS R27, [R14] ;  /* 0x000000000e1b7984 */ /* 0x000e620000000800 */
[----:B------:R-:W-:Y:S01]  /*18d0*/  IMAD.WIDE.U32 R6, R17, 0x4, R2 ;  /* 0x0000000411067825 */ /* 0x000fe200078e0002 */
[----:B------:R-:W-:-:S02]  /*18e0*/  IADD3 R23, PT, PT, R0, R23, R0 ;  /* 0x0000001700177210 */ /* 0x000fc40007ffe000 */
[----:B------:R-:W4:Y:S01]  /*18f0*/  LDS R29, [R16] ;  /* 0x00000000101d7984 */ /* 0x000f220000000800 */
[----:B------:R-:W-:Y:S01]  /*1900*/  IMAD.WIDE.U32 R8, R13, 0x4, R2 ;  /* 0x000000040d087825 */ /* 0x000fe200078e0002 */
[----:B------:R-:W-:-:S03]  /*1910*/  ISETP.GE.U32.AND P0, PT, R23, 0x271, PT ;  /* 0x000002711700780c */ /* 0x000fc60003f06070 */
[----:B------:R-:W-:-:S04]  /*1920*/  IMAD.WIDE.U32 R10, R15, 0x4, R2 ;  /* 0x000000040f0a7825 */ /* 0x000fc800078e0002 */
[C---:B------:R-:W-:Y:S02]  /*1930*/  IMAD R13, R0.reuse, 0x4, R13 ;  /* 0x00000004000d7824 */ /* 0x040fe400078e020d */
[C---:B------:R-:W-:Y:S02]  /*1940*/  IMAD R15, R0.reuse, 0x4, R15 ;  /* 0x00000004000f7824 */ /* 0x040fe400078e020f */
[C---:B------:R-:W-:Y:S02]  /*1950*/  IMAD R17, R0.reuse, 0x4, R17 ;  /* 0x0000000400117824 */ /* 0x040fe400078e0211 */
[----:B0-----:R-:W-:Y:S01]  /*1960*/  IMAD R19, R0, 0x10, R19 ;  /* 0x0000001000137824 */ /* 0x001fe200078e0213 */
[----:B--2---:R0:W-:Y:S04]  /*1970*/  STG.E desc[UR36][R4.64], R21 ;  /* 0x0000001504007986 */ /* 0x0041e8000c101924 */
[----:B---3--:R0:W-:Y:S04]  /*1980*/  STG.E desc[UR36][R6.64], R25 ;  /* 0x0000001906007986 */ /* 0x0081e8000c101924 */
[----:B-1----:R0:W-:Y:S04]  /*1990*/  STG.E desc[UR36][R8.64], R27 ;  /* 0x0000001b08007986 */ /* 0x0021e8000c101924 */
[----:B----4-:R0:W-:Y:S01]  /*19a0*/  STG.E desc[UR36][R10.64], R29 ;  /* 0x0000001d0a007986 */ /* 0x0101e2000c101924 */
[----:B------:R-:W-:Y:S05]  /*19b0*/  @!P0 BRA `(.L_x_295) ;  /* 0xfffffffc00a48947 */ /* 0x000fea000383ffff */
[----:B------:R-:W-:Y:S05]  /*19c0*/  EXIT ;  /* 0x000000000000794d */ /* 0x000fea0003800000 */
.L_x_285:
[----:B------:R-:W-:-:S13]  /*19d0*/  ISETP.NE.AND P0, PT, R23, RZ, PT ;  /* 0x000000ff1700720c */ /* 0x000fda0003f05270 */
[----:B------:R-:W-:Y:S05]  /*19e0*/  @P0 EXIT ;  /* 0x000000000000094d */ /* 0x000fea0003800000 */
[----:B------:R-:W0:Y:S01]  /*19f0*/  LDC.64 R2, c[0x0][0x390] ;  /* 0x0000e400ff027b82 */ /* 0x000e220000000a00 */
[----:B------:R-:W-:Y:S04]  /*1a00*/  STS [UR41+0xb54], RZ ;  /* 0x000b54ffff007988 */ /* 0x000fe80008000829 */
[----:B0-----:R-:W-:Y:S01]  /*1a10*/  STG.E.U8 desc[UR36][R2.64], RZ ;  /* 0x000000ff02007986 */ /* 0x001fe2000c101124 */
[----:B------:R-:W-:Y:S05]  /*1a20*/  EXIT ;  /* 0x000000000000794d */ /* 0x000fea0003800000 */
.L_x_296:
        /* <DEDUP_REMOVED lines=13> */
.L_x_693:


//--------------------- .text._Z8FinalizeItLj4EEvRAmlmlmlT0_T0_T0_T0__T_RAmlmlmlT0_T0_T0_T0__i --------------------------
	.section	.text._Z8FinalizeItLj4EEvRAmlmlmlT0_T0_T0_T0__T_RAmlmlmlT0_T0_T0_T0__i,"ax",@progbits
	.align	128
        .global         _Z8FinalizeItLj4EEvRAmlmlmlT0_T0_T0_T0__T_RAmlmlmlT0_T0_T0_T0__i
        .type           _Z8FinalizeItLj4EEvRAmlmlmlT0_T0_T0_T0__T_RAmlmlmlT0_T0_T0_T0__i,@function
        .size           _Z8FinalizeItLj4EEvRAmlmlmlT0_T0_T0_T0__T_RAmlmlmlT0_T0_T0_T0__i,(.L_x_694 - _Z8FinalizeItLj4EEvRAmlmlmlT0_T0_T0_T0__T_RAmlmlmlT0_T0_T0_T0__i)
        .other          _Z8FinalizeItLj4EEvRAmlmlmlT0_T0_T0_T0__T_RAmlmlmlT0_T0_T0_T0__i,@"STO_CUDA_ENTRY STV_DEFAULT"
_Z8FinalizeItLj4EEvRAmlmlmlT0_T0_T0_T0__T_RAmlmlmlT0_T0_T0_T0__i:
.text._Z8FinalizeItLj4EEvRAmlmlmlT0_T0_T0_T0__T_RAmlmlmlT0_T0_T0_T0__i:
[----:B------:R-:W-:Y:S01]  /*0000*/  LDC R1, c[0x0][0x37c] ;  /* 0x0000df00ff017b82 */ /* 0x000fe20000000800 */
[----:B------:R-:W0:Y:S02]  /*0010*/  S2R R7, SR_TID.X ;  /* 0x0000000000077919 */ /* 0x000e240000002100 */
[----:B0-----:R-:W-:-:S13]  /*0020*/  ISETP.GT.U32.AND P0, PT, R7, 0xff, PT ;  /* 0x000000ff0700780c */ /* 0x001fda0003f04070 */
[----:B------:R-:W-:Y:S05]  /*0030*/  @P0 EXIT ;  /* 0x000000000000094d */ /* 0x000fea0003800000 */
[----:B------:R-:W0:Y:S01]  /*0040*/  LDC R0, c[0x0][0x360] ;  /* 0x0000d800ff007b82 */ /* 0x000e220000000800 */
[----:B------:R-:W1:Y:S01]  /*0050*/  LDCU.64 UR4, c[0x0][0x358] ;  /* 0x00006b00ff0477ac */ /* 0x000e620008000a00 */
        /* <DEDUP_REMOVED lines=10> */
[----:B------:R0:W2:Y:S02]  /*0100*/  F2I.FTZ.U32.TRUNC.NTZ R3, R2 ;  /* 0x0000000200037305 */ /* 0x0000a4000021f000 */
[----:B0-----:R-:W-:Y:S02]  /*0110*/  IMAD.MOV.U32 R2, RZ, RZ, RZ ;  /* 0x000000ffff027224 */ /* 0x001fe400078e00ff */
        /* <DEDUP_REMOVED lines=16> */
[----:B-1----:R-:W-:Y:S05]  /*0220*/  @!P1 BRA `(.L_x_298) ;  /* 0x00000000005c9947 */ /* 0x002fea0003800000 */
        /* <DEDUP_REMOVED lines=8> */
.L_x_299:
[----:B------:R0:W2:Y:S01]  /*02b0*/  LDG.E.U16 R8, desc[UR4][R4.64] ;  /* 0x0000000404087981 */ /* 0x0000a2000c1e1500 */
[----:B------:R-:W-:Y:S02]  /*02c0*/  VIADD R6, R6, 0x1 ;  /* 0x0000000106067836 */ /* 0x000fe40000000000 */
[----:B0-----:R-:W-:Y:S01]  /*02d0*/  IMAD.WIDE.U32 R4, R0, 0x2, R4 ;  /* 0x0000000200047825 */ /* 0x001fe200078e0004 */
[----:B--2---:R-:W0:Y:S03]  /*02e0*/  FLO.U32 R10, R8 ;  /* 0x00000008000a7300 */ /* 0x004e2600000e0000 */
[----:B------:R-:W-:-:S05]  /*02f0*/  VIADD R9, R8, 0xffffffff ;  /* 0xffffffff08097836 */ /* 0x000fca0000000000 */
[----:B------:R-:W-:Y:S02]  /*0300*/  LOP3.LUT R12, R8, 0xffff, R9, 0x48, !PT ;  /* 0x0000ffff080c7812 */ /* 0x000fe400078e4809 */
[----:B------:R-:W-:-:S04]  /*0310*/  LOP3.LUT R9, R9, 0xffff, RZ, 0xc0, !PT ;  /* 0x0000ffff09097812 */ /* 0x000fc800078ec0ff */
[----:B------:R-:W-:Y:S02]  /*0320*/  ISETP.GT.U32.AND P1, PT, R12, R9, PT ;  /* 0x000000090c00720c */ /* 0x000fe40003f24070 */
[----:B0-----:R-:W-:-:S04]  /*0330*/  IADD3 R10, PT, PT, -R10, 0x3f, RZ ;  /* 0x0000003f0a0a7810 */ /* 0x001fc80007ffe1ff */
[----:B------:R-:W-:-:S04]  /*0340*/  IADD3 R10, PT, PT, -R10, 0x40, RZ ;  /* 0x000000400a0a7810 */ /* 0x000fc80007ffe1ff */
[----:B------:R-:W-:Y:S02]  /*0350*/  SEL R9, R10, RZ, P1 ;  /* 0x000000ff0a097207 */ /* 0x000fe40000800000 */
[----:B------:R-:W-:-:S03]  /*0360*/  ISETP.NE.AND P1, PT, R6, RZ, PT ;  /* 0x000000ff0600720c */ /* 0x000fc60003f25270 */
[----:B------:R0:W-:Y:S02]  /*0370*/  STG.E desc[UR4][R2.64], R9 ;  /* 0x0000000902007986 */ /* 0x0001e4000c101904 */
[----:B0-----:R-:W-:-:S08]  /*0380*/  IMAD.WIDE.U32 R2, R0, 0x4, R2 ;  /* 0x0000000400027825 */ /* 0x001fd000078e0002 */
[----:B------:R-:W-:Y:S05]  /*0390*/  @P1 BRA `(.L_x_299) ;  /* 0xfffffffc00c41947 */ /* 0x000fea000383ffff */
.L_x_298:
[----:B------:R-:W-:Y:S05]  /*03a0*/  BSYNC.RECONVERGENT B0 ;  /* 0x0000000000007941 */ /* 0x000fea0003800200 */
.L_x_297:
[----:B------:R-:W-:Y:S05]  /*03b0*/  @!P0 EXIT ;  /* 0x000000000000894d */ /* 0x000fea0003800000 */
[----:B------:R-:W0:Y:S01]  /*03c0*/  LDC.64 R2, c[0x0][0x380] ;  /* 0x0000e000ff027b82 */ /* 0x000e220000000a00 */
[C-C-:B------:R-:W-:Y:S02]  /*03d0*/  IMAD R9, R0.reuse, 0x2, R7.reuse ;  /* 0x0000000200097824 */ /* 0x140fe400078e0207 */
[----:B------:R-:W-:Y:S02]  /*03e0*/  IMAD R11, R0, 0x3, R7 ;  /* 0x00000003000b7824 */ /* 0x000fe400078e0207 */
[----:B------:R-:W-:-:S03]  /*03f0*/  IMAD.IADD R13, R7, 0x1, R0 ;  /* 0x00000001070d7824 */ /* 0x000fc600078e0200 */
[----:B------:R-:W1:Y:S04]  /*0400*/  LDC.64 R4, c[0x0][0x388] ;  /* 0x0000e200ff047b82 */ /* 0x000e680000000a00 */
.L_x_300:
[----:B0-----:R-:W-:-:S06]  /*0410*/  IMAD.WIDE.U32 R14, R7, 0x2, R2 ;  /* 0x00000002070e7825 */ /* 0x001fcc00078e0002 */
[----:B--2---:R-:W2:Y:S01]  /*0420*/  LDG.E.U16 R14, desc[UR4][R14.64] ;  /* 0x000000040e0e7981 */ /* 0x004ea2000c1e1500 */
[----:B------:R-:W-:Y:S01]  /*0430*/  IMAD.WIDE.U32 R18, R13, 0x2, R2 ;  /* 0x000000020d127825 */ /* 0x000fe200078e0002 */
[----:B--2---:R-:W0:Y:S03]  /*0440*/  FLO.U32 R6, R14 ;  /* 0x0000000e00067300 */ /* 0x004e2600000e0000 */
[----:B------:R-:W-:-:S05]  /*0450*/  VIADD R17, R14, 0xffffffff ;  /* 0xffffffff0e117836 */ /* 0x000fca0000000000 */
[----:B------:R-:W-:Y:S02]  /*0460*/  LOP3.LUT R8, R14, 0xffff, R17, 0x48, !PT ;  /* 0x0000ffff0e087812 */ /* 0x000fe400078e4811 */
[----:B------:R-:W-:-:S04]  /*0470*/  LOP3.LUT R17, R17, 0xffff, RZ, 0xc0, !PT ;  /* 0x0000ffff11117812 */ /* 0x000fc800078ec0ff */
[----:B------:R-:W-:Y:S01]  /*0480*/  ISETP.GT.U32.AND P0, PT, R8, R17, PT ;  /* 0x000000110800720c */ /* 0x000fe20003f04070 */
[----:B-1----:R-:W-:Y:S01]  /*0490*/  IMAD.WIDE.U32 R16, R7, 0x4, R4 ;  /* 0x0000000407107825 */ /* 0x002fe200078e0004 */
[----:B0-----:R-:W-:-:S04]  /*04a0*/  IADD3 R6, PT, PT, -R6, 0x3f, RZ ;  /* 0x0000003f06067810 */ /* 0x001fc80007ffe1ff */
[----:B------:R-:W-:-:S04]  /*04b0*/  IADD3 R6, PT, PT, -R6, 0x40, RZ ;  /* 0x0000004006067810 */ /* 0x000fc80007ffe1ff */
[----:B------:R-:W-:-:S05]  /*04c0*/  SEL R21, R6, RZ, P0 ;  /* 0x000000ff06157207 */ /* 0x000fca0000000000 */
[----:B------:R0:W-:Y:S04]  /*04d0*/  STG.E desc[UR4][R16.64], R21 ;  /* 0x0000001510007986 */ /* 0x0001e8000c101904 */
[----:B------:R-:W2:Y:S01]  /*04e0*/  LDG.E.U16 R18, desc[UR4][R18.64] ;  /* 0x0000000412127981 */ /* 0x000ea2000c1e1500 */
[----:B0-----:R-:W-:Y:S01]  /*04f0*/  IMAD.WIDE.U32 R16, R9, 0x2, R2 ;  /* 0x0000000209107825 */ /* 0x001fe200078e0002 */
[----:B--2---:R-:W0:Y:S03]  /*0500*/  FLO.U32 R6, R18 ;  /* 0x0000001200067300 */ /* 0x004e2600000e0000 */
[----:B------:R-:W-:-:S05]  /*0510*/  VIADD R15, R18, 0xffffffff ;  /* 0xffffffff120f7836 */ /* 0x000fca0000000000 */
[----:B------:R-:W-:Y:S02]  /*0520*/  LOP3.LUT R8, R18, 0xffff, R15, 0x48, !PT ;  /* 0x0000ffff12087812 */ /* 0x000fe400078e480f */
[----:B------:R-:W-:-:S04]  /*0530*/  LOP3.LUT R15, R15, 0xffff, RZ, 0xc0, !PT ;  /* 0x0000ffff0f0f7812 */ /* 0x000fc800078ec0ff */
[----:B------:R-:W-:Y:S01]  /*0540*/  ISETP.GT.U32.AND P0, PT, R8, R15, PT ;  /* 0x0000000f0800720c */ /* 0x000fe20003f04070 */
[----:B------:R-:W-:Y:S01]  /*0550*/  IMAD.WIDE.U32 R14, R13, 0x4, R4 ;  /* 0x000000040d0e7825 */ /* 0x000fe200078e0004 */
        /* <DEDUP_REMOVED lines=16> */
[----:B------:R-:W3:Y:S01]  /*0660*/  LDG.E.U16 R14, desc[UR4][R14.64] ;  /* 0x000000040e0e7981 */ /* 0x000ee2000c1e1500 */
[C-C-:B------:R-:W-:Y:S01]  /*0670*/  IADD3 R7, PT, PT, R0.reuse, R7, R0.reuse ;  /* 0x0000000700077210 */ /* 0x140fe20007ffe000 */
[C---:B------:R-:W-:Y:S02]  /*0680*/  IMAD R9, R0.reuse, 0x4, R9 ;  /* 0x0000000400097824 */ /* 0x040fe400078e0209 */
[C---:B------:R-:W-:Y:S01]  /*0690*/  IMAD R13, R0.reuse, 0x4, R13 ;  /* 0x00000004000d7824 */ /* 0x040fe200078e020d */
[----:B------:R-:W-:Y:S01]  /*06a0*/  IADD3 R7, PT, PT, R0, R7, R0 ;  /* 0x0000000700077210 */ /* 0x000fe20007ffe000 */
[----:B---3--:R-:W0:Y:S01]  /*06b0*/  FLO.U32 R6, R14 ;  /* 0x0000000e00067300 */ /* 0x008e2200000e0000 */
[----:B------:R-:W-:-:S05]  /*06c0*/  VIADD R17, R14, 0xffffffff ;  /* 0xffffffff0e117836 */ /* 0x000fca0000000000 */
[----:B------:R-:W-:Y:S02]  /*06d0*/  LOP3.LUT R8, R14, 0xffff, R17, 0x48, !PT ;  /* 0x0000ffff0e087812 */ /* 0x000fe400078e4811 */
[----:B------:R-:W-:-:S04]  /*06e0*/  LOP3.LUT R17, R17, 0xffff, RZ, 0xc0, !PT ;  /* 0x0000ffff11117812 */ /* 0x000fc800078ec0ff */
[----:B------:R-:W-:Y:S01]  /*06f0*/  ISETP.GT.U32.AND P0, PT, R8, R17, PT ;  /* 0x000000110800720c */ /* 0x000fe20003f04070 */
[----:B------:R-:W-:Y:S01]  /*0700*/  IMAD.WIDE.U32 R16, R11, 0x4, R4 ;  /* 0x000000040b107825 */ /* 0x000fe200078e0004 */
[----:B0-----:R-:W-:-:S03]  /*0710*/  IADD3 R6, PT, PT, -R6, 0x3f, RZ ;  /* 0x0000003f06067810 */ /* 0x001fc60007ffe1ff */
[----:B------:R-:W-:Y:S01]  /*0720*/  IMAD R11, R0, 0x4, R11 ;  /* 0x00000004000b7824 */ /* 0x000fe200078e020b */
[----:B------:R-:W-:-:S04]  /*0730*/  IADD3 R6, PT, PT, -R6, 0x40, RZ ;  /* 0x0000004006067810 */ /* 0x000fc80007ffe1ff */
[----:B------:R-:W-:Y:S02]  /*0740*/  SEL R23, R6, RZ, P0 ;  /* 0x000000ff06177207 */ /* 0x000fe40000000000 */
[----:B------:R-:W-:-:S03]  /*0750*/  ISETP.GE.U32.AND P0, PT, R7, 0x100, PT ;  /* 0x000001000700780c */ /* 0x000fc60003f06070 */
[----:B------:R2:W-:Y:S10]  /*0760*/  STG.E desc[UR4][R16.64], R23 ;  /* 0x0000001710007986 */ /* 0x0005f4000c101904 */
[----:B------:R-:W-:Y:S05]  /*0770*/  @!P0 BRA `(.L_x_300) ;  /* 0xfffffffc00248947 */ /* 0x000fea000383ffff */
[----:B------:R-:W-:Y:S05]  /*0780*/  EXIT ;  /* 0x000000000000794d */ /* 0x000fea0003800000 */
.L_x_301:
        /* <DEDUP_REMOVED lines=15> */
.L_x_694:


//--------------------- .text._Z10SearchTreeItLj4ELj4ELj100EEvRAmlmlmlT0_T0_T0_T0__T_PS1_Pjj --------------------------
	.section	.text._Z10SearchTreeItLj4ELj4ELj100EEvRAmlmlmlT0_T0_T0_T0__T_PS1_Pjj,"ax",@progbits
	.align	128
        .global         _Z10SearchTreeItLj4ELj4ELj100EEvRAmlmlmlT0_T0_T0_T0__T_PS1_Pjj
        .type           _Z10SearchTreeItLj4ELj4ELj100EEvRAmlmlmlT0_T0_T0_T0__T_PS1_Pjj,@function
        .size           _Z10SearchTreeItLj4ELj4ELj100EEvRAmlmlmlT0_T0_T0_T0__T_PS1_Pjj,(.L_x_695 - _Z10SearchTreeItLj4ELj4ELj100EEvRAmlmlmlT0_T0_T0_T0__T_PS1_Pjj)
        .other          _Z10SearchTreeItLj4ELj4ELj100EEvRAmlmlmlT0_T0_T0_T0__T_PS1_Pjj,@"STO_CUDA_ENTRY STV_DEFAULT"
_Z10SearchTreeItLj4ELj4ELj100EEvRAmlmlmlT0_T0_T0_T0__T_PS1_Pjj:
.text._Z10SearchTreeItLj4ELj4ELj100EEvRAmlmlmlT0_T0_T0_T0__T_PS1_Pjj:
        /* <DEDUP_REMOVED lines=12> */
[----:B------:R-:W-:Y:S01]  /*00c0*/  VIMNMX.U32 R7, PT, PT, R0, 0x100, !PT ;  /* 0x0000010000077848 */ /* 0x000fe20007fe0000 */
[----:B-1----:R-:W1:Y:S02]  /*00d0*/  MUFU.RCP R6, R6 ;  /* 0x0000000600067308 */ /* 0x002e640000001000 */
[----:B-1----:R-:W-:-:S06]  /*00e0*/  VIADD R4, R6, 0xffffffe ;  /* 0x0ffffffe06047836 */ /* 0x002fcc0000000000 */
[----:B------:R1:W2:Y:S02]  /*00f0*/  F2I.FTZ.U32.TRUNC.NTZ R5, R4 ;  /* 0x0000000400057305 */ /* 0x0002a4000021f000 */
[----:B-1----:R-:W-:Y:S02]  /*0100*/  IMAD.MOV.U32 R4, RZ, RZ, RZ ;  /* 0x000000ffff047224 */ /* 0x002fe400078e00ff */
[----:B--2---:R-:W-:-:S04]  /*0110*/  IMAD.MOV R2, RZ, RZ, -R5 ;  /* 0x000000ffff027224 */ /* 0x004fc800078e0a05 */
        /* <DEDUP_REMOVED lines=27> */
.L_x_306:
[----:B-12---:R-:W-:-:S06]  /*02d0*/  IMAD.WIDE.U32 R4, R0, 0x2, R6 ;  /* 0x0000000200047825 */ /* 0x006fcc00078e0006 */
[----:B------:R-:W2:Y:S01]  /*02e0*/  LDG.E.U16 R4, desc[UR36][R4.64] ;  /* 0x0000002404047981 */ /* 0x000ea2000c1e1500 */
[----:B------:R-:W-:Y:S02]  /*02f0*/  IMAD R13, R0, 0x2, R11 ;  /* 0x00000002000d7824 */ /* 0x000fe400078e020b */
[----:B------:R-:W-:Y:S02]  /*0300*/  VIADD R9, R9, 0x1 ;  /* 0x0000000109097836 */ /* 0x000fe40000000000 */
[----:B------:R-:W-:-:S03]  /*0310*/  IMAD.IADD R0, R3, 0x1, R0 ;  /* 0x0000000103007824 */ /* 0x000fc600078e0200 */
[----:B------:R-:W-:Y:S01]  /*0320*/  ISETP.NE.AND P0, PT, R9, R2, PT ;  /* 0x000000020900720c */ /* 0x000fe20003f05270 */
[----:B--2---:R1:W-:-:S12]  /*0330*/  STS.U16 [R13], R4 ;  /* 0x000000040d007388 */ /* 0x0043d80000000400 */
[----:B------:R-:W-:Y:S05]  /*0340*/  @P0 BRA `(.L_x_306) ;  /* 0xfffffffc00e00947 */ /* 0x000fea000383ffff */
.L_x_305:
[----:B------:R-:W-:Y:S05]  /*0350*/  BSYNC.RECONVERGENT B1 ;  /* 0x0000000000017941 */ /* 0x000fea0003800200 */
.L_x_304:
[----:B------:R-:W-:Y:S05]  /*0360*/  @!P1 BRA `(.L_x_303) ;  /* 0x0000000000689947 */ /* 0x000fea0003800000 */
[----:B------:R-:W2:Y:S01]  /*0370*/  S2R R7, SR_CgaCtaId ;  /* 0x0000000000077919 */ /* 0x000ea20000008800 */
[----:B-1----:R-:W1:Y:S01]  /*0380*/  LDC.64 R4, c[0x0][0x380] ;  /* 0x0000e000ff047b82 */ /* 0x002e620000000a00 */
[----:B------:R-:W-:-:S04]  /*0390*/  MOV R2, 0x400 ;  /* 0x0000040000027802 */ /* 0x000fc80000000f00 */
[----:B--2---:R-:W-:-:S07]  /*03a0*/  LEA R19, R7, R2, 0x18 ;  /* 0x0000000207137211 */ /* 0x004fce00078ec0ff */
.L_x_307:
[----:B--2---:R-:W-:Y:S02]  /*03b0*/  IMAD.IADD R6, R3, 0x1, R0 ;  /* 0x0000000103067824 */ /* 0x004fe400078e0200 */
[----:B-1----:R-:W-:-:S04]  /*03c0*/  IMAD.WIDE.U32 R12, R0, 0x2, R4 ;  /* 0x00000002000c7825 */ /* 0x002fc800078e0004 */
[C---:B------:R-:W-:Y:S02]  /*03d0*/  IMAD.IADD R8, R6.reuse, 0x1, R3 ;  /* 0x0000000106087824 */ /* 0x040fe400078e0203 */
[----:B------:R-:W-:Y:S01]  /*03e0*/  IMAD.WIDE.U32 R6, R6, 0x2, R4 ;  /* 0x0000000206067825 */ /* 0x000fe200078e0004 */
[----:B------:R-:W2:Y:S03]  /*03f0*/  LDG.E.U16 R12, desc[UR36][R12.64] ;  /* 0x000000240c0c7981 */ /* 0x000ea6000c1e1500 */
[C---:B------:R-:W-:Y:S02]  /*0400*/  IMAD.IADD R15, R8.reuse, 0x1, R3 ;  /* 0x00000001080f7824 */ /* 0x040fe400078e0203 */
[--C-:B------:R-:W-:Y:S01]  /*0410*/  IMAD.WIDE.U32 R8, R8, 0x2, R4.reuse ;  /* 0x0000000208087825 */ /* 0x100fe200078e0004 */
[----:B------:R-:W3:Y:S03]  /*0420*/  LDG.E.U16 R6, desc[UR36][R6.64] ;  /* 0x0000002406067981 */ /* 0x000ee6000c1e1500 */
[----:B------:R-:W-:-:S02]  /*0430*/  IMAD.WIDE.U32 R10, R15, 0x2, R4 ;  /* 0x000000020f0a7825 */ /* 0x000fc400078e0004 */
[----:B------:R-:W4:Y:S04]  /*0440*/  LDG.E.U16 R8, desc[UR36][R8.64] ;  /* 0x0000002408087981 */ /* 0x000f28000c1e1500 */
[----:B------:R-:W5:Y:S01]  /*0450*/  LDG.E.U16 R10, desc[UR36][R10.64] ;  /* 0x000000240a0a7981 */ /* 0x000f62000c1e1500 */
[----:B------:R-:W-:-:S04]  /*0460*/  IMAD R18, R0, 0x2, R19 ;  /* 0x0000000200127824 */ /* 0x000fc800078e0213 */
[----:B------:R-:W-:-:S04]  /*0470*/  IMAD R2, R3, 0x2, R18 ;  /* 0x0000000203027824 */ /* 0x000fc800078e0212 */
[----:B------:R-:W-:-:S04]  /*0480*/  IMAD R14, R3, 0x2, R2 ;  /* 0x00000002030e7824 */ /* 0x000fc800078e0202 */
[----:B------:R-:W-:Y:S02]  /*0490*/  IMAD R17, R3, 0x2, R14 ;  /* 0x0000000203117824 */ /* 0x000fe400078e020e */
[----:B------:R-:W-:-:S05]  /*04a0*/  IMAD.IADD R0, R15, 0x1, R3 ;  /* 0x000000010f007824 */ /* 0x000fca00078e0203 */
[----:B------:R-:W-:Y:S01]  /*04b0*/  ISETP.GE.U32.AND P0, PT, R0, 0x100, PT ;  /* 0x000001000000780c */ /* 0x000fe20003f06070 */
[----:B--2---:R2:W-:Y:S04]  /*04c0*/  STS.U16 [R18], R12 ;  /* 0x0000000c12007388 */ /* 0x0045e80000000400 */
[----:B---3--:R2:W-:Y:S04]  /*04d0*/  STS.U16 [R2], R6 ;  /* 0x0000000602007388 */ /* 0x0085e80000000400 */
[----:B----4-:R2:W-:Y:S04]  /*04e0*/  STS.U16 [R14], R8 ;  /* 0x000000080e007388 */ /* 0x0105e80000000400 */
[----:B-----5:R2:W-:Y:S01]  /*04f0*/  STS.U16 [R17], R10 ;  /* 0x0000000a11007388 */ /* 0x0205e20000000400 */
[----:B------:R-:W-:Y:S05]  /*0500*/  @!P0 BRA `(.L_x_307) ;  /* 0xfffffffc00a88947 */ /* 0x000fea000383ffff */
.L_x_303:
[----:B------:R-:W-:Y:S05]  /*0510*/  BSYNC.RECONVERGENT B0 ;  /* 0x0000000000007941 */ /* 0x000fea0003800200 */
.L_x_302:
[----:B--2---:R-:W1:Y:S01]  /*0520*/  LDC R17, c[0x0][0x360] ;  /* 0x0000d800ff117b82 */ /* 0x004e620000000800 */
[----:B------:R-:W-:-:S07]  /*0530*/  LOP3.LUT R0, R16, 0xffff, RZ, 0xc0, !PT ;  /* 0x0000ffff10007812 */ /* 0x000fce00078ec0ff */
[----:B------:R-:W-:Y:S01]  /*0540*/  BAR.SYNC.DEFER_BLOCKING 0x0 ;  /* 0x0000000000007b1d */ /* 0x000fe20000010000 */
[----:B------:R-:W-:Y:S01]  /*0550*/  ISETP.NE.AND P1, PT, R16, RZ, PT ;  /* 0x000000ff1000720c */ /* 0x000fe20003f25270 */
[----:B------:R-:W-:-:S04]  /*0560*/  IMAD R0, R0, 0x1112, RZ ;  /* 0x0000111200007824 */ /* 0x000fc800078e02ff */
[----:B------:R-:W-:Y:S01]  /*0570*/  BSSY.RECONVERGENT B0, `(.L_x_308) ;  /* 0x0000026000007945 */ /* 0x000fe20003800200 */
[----:B------:R-:W-:-:S04]  /*0580*/  SHF.R.U32.HI R0, RZ, 0x10, R0 ;  /* 0x00000010ff007819 */ /* 0x000fc80000011600 */
[----:B------:R-:W-:-:S05]  /*0590*/  PRMT R0, R0, 0x9910, RZ ;  /* 0x0000991000007816 */ /* 0x000fca00000000ff */
[----:B------:R-:W-:Y:S01]  /*05a0*/  IMAD R0, R0, 0xf, RZ ;  /* 0x0000000f00007824 */ /* 0x000fe200078e02ff */
[----:B-1----:R-:W1:Y:S01]  /*05b0*/  I2F.U32.RP R4, R17 ;  /* 0x0000001100047306 */ /* 0x002e620000209000 */
[----:B------:R-:W-:Y:S02]  /*05c0*/  IMAD.IADD R5, R16, 0x1, R17 ;  /* 0x0000000110057824 */ /* 0x000fe400078e0211 */
[----:B------:R-:W-:-:S03]  /*05d0*/  IMAD.MOV R0, RZ, RZ, -R0 ;  /* 0x000000ffff007224 */ /* 0x000fc600078e0a00 */
[----:B------:R-:W-:Y:S02]  /*05e0*/  ISETP.GE.U32.AND P0, PT, R5, 0x100, PT ;  /* 0x000001000500780c */ /* 0x000fe40003f06070 */
[----:B------:R-:W-:Y:S02]  /*05f0*/  PRMT R19, R0, 0x7710, RZ ;  /* 0x0000771000137816 */ /* 0x000fe400000000ff */
[----:B------:R-:W-:-:S03]  /*0600*/  SEL R18, RZ, 0x1, P0 ;  /* 0x00000001ff127807 */ /* 0x000fc60000000000 */
[----:B------:R-:W-:Y:S01]  /*0610*/  IMAD.IADD R19, R19, 0x1, R16 ;  /* 0x0000000113137824 */ /* 0x000fe200078e0210 */
[----:B-1----:R-:W1:Y:S02]  /*0620*/  MUFU.RCP R4, R4 ;  /* 0x0000000400047308 */ /* 0x002e640000001000 */
[----:B-1----:R-:W-:Y:S01]  /*0630*/  VIADD R2, R4, 0xffffffe ;  /* 0x0ffffffe04027836 */ /* 0x002fe20000000000 */
[----:B------:R-:W-:-:S05]  /*0640*/  VIMNMX.U32 R4, PT, PT, R5, 0x100, !PT ;  /* 0x0000010005047848 */ /* 0x000fca0007fe0000 */
[----:B------:R1:W2:Y:S01]  /*0650*/  F2I.FTZ.U32.TRUNC.NTZ R3, R2 ;  /* 0x0000000200037305 */ /* 0x0002a2000021f000 */
[----:B------:R-:W-:Y:S01]  /*0660*/  IADD3 R4, PT, PT, R4, -R5, -R18 ;  /* 0x8000000504047210 */ /* 0x000fe20007ffe812 */
[----:B-1----:R-:W-:Y:S02]  /*0670*/  IMAD.MOV.U32 R2, RZ, RZ, RZ ;  /* 0x000000ffff027224 */ /* 0x002fe400078e00ff */
[----:B--2---:R-:W-:-:S04]  /*0680*/  IMAD.MOV R6, RZ, RZ, -R3 ;  /* 0x000000ffff067224 */ /* 0x004fc800078e0a03 */
[----:B------:R-:W-:-:S04]  /*0690*/  IMAD R7, R6, R17, RZ ;  /* 0x0000001106077224 */ /* 0x000fc800078e02ff */
[----:B------:R-:W-:-:S06]  /*06a0*/  IMAD.HI.U32 R3, R3, R7, R2 ;  /* 0x0000000703037227 */ /* 0x000fcc00078e0002 */
[----:B------:R-:W-:-:S05]  /*06b0*/  IMAD.HI.U32 R5, R3, R4, RZ ;  /* 0x0000000403057227 */ /* 0x000fca00078e00ff */
[----:B------:R-:W-:-:S05]  /*06c0*/  IADD3 R6, PT, PT, -R5, RZ, RZ ;  /* 0x000000ff05067210 */ /* 0x000fca0007ffe1ff */
[----:B------:R-:W-:Y:S01]  /*06d0*/  IMAD R6, R17, R6, R4 ;  /* 0x0000000611067224 */ /* 0x000fe200078e0204 */
[----:B------:R-:W-:-:S04]  /*06e0*/  PRMT R4, R19, 0x9910, RZ ;  /* 0x0000991013047816 */ /* 0x000fc800000000ff */
[----:B------:R-:W-:Y:S01]  /*06f0*/  ISETP.GE.U32.AND P0, PT, R6, R17, PT ;  /* 0x000000110600720c */ /* 0x000fe20003f06070 */
[----:B------:R-:W-:Y:S01]  /*0700*/  IMAD R4, R4, 0x56, RZ ;  /* 0x0000005604047824 */ /* 0x000fe200078e02ff */
[----:B------:R-:W-:Y:S11]  /*0710*/  @P1 BRA `(.L_x_309) ;  /* 0x00000000002c1947 */ /* 0x000ff60003800000 */
        /* <DEDUP_REMOVED lines=8> */
[----:B------:R-:W1:Y:S04]  /*07a0*/  LDS.U16 R0, [R0] ;  /* 0x0000000000007984 */ /* 0x000e680000000400 */
[----:B---3--:R2:W-:Y:S04]  /*07b0*/  STG.E desc[UR36][R2.64], RZ ;  /* 0x000000ff02007986 */ /* 0x0085e8000c101924 */
[----:B-1----:R2:W-:Y:S02]  /*07c0*/  STS.U16 [UR4+0x80c], R0 ;  /* 0x00080c00ff007988 */ /* 0x0025e40008000404 */
.L_x_309:
[----:B------:R-:W-:Y:S05]  /*07d0*/  BSYNC.RECONVERGENT B0 ;  /* 0x0000000000007941 */ /* 0x000fea0003800200 */
.L_x_308:
[----:B------:R-:W-:Y:S01]  /*07e0*/  LOP3.LUT R4, R4, 0xffff, RZ, 0xc0, !PT ;  /* 0x0000ffff04047812 */ /* 0x000fe200078ec0ff */
[----:B------:R-:W1:Y:S01]  /*07f0*/  S2UR UR5, SR_CgaCtaId ;  /* 0x00000000000579c3 */ /* 0x000e620000008800 */
[----:B------:R-:W-:Y:S01]  /*0800*/  @P0 IMAD.IADD R6, R6, 0x1, -R17 ;  /* 0x0000000106060824 */ /* 0x000fe200078e0a11 */
[----:B------:R-:W-:Y:S01]  /*0810*/  ISETP.NE.U32.AND P2, PT, R17, RZ, PT ;  /* 0x000000ff1100720c */ /* 0x000fe20003f45070 */
[----:B------:R-:W-:Y:S01]  /*0820*/  UMOV UR4, 0x400 ;  /* 0x0000040000047882 */ /* 0x000fe20000000000 */
[----:B------:R-:W-:Y:S01]  /*0830*/  SHF.R.U32.HI R23, RZ, 0x8, R4 ;  /* 0x00000008ff177819 */ /* 0x000fe20000011604 */
[----:B------:R-:W-:Y:S01]  /*0840*/  @P0 VIADD R5, R5, 0x1 ;  /* 0x0000000105050836 */ /* 0x000fe20000000000 */
[----:B------:R-:W-:Y:S01]  /*0850*/  ISETP.GE.U32.AND P1, PT, R6, R17, PT ;  /* 0x000000110600720c */ /* 0x000fe20003f26070 */
[----:B------:R-:W-:Y:S01]  /*0860*/  UIADD3 UR4, UPT, UPT, UR4, 0xaa8, URZ ;  /* 0x00000aa804047890 */ /* 0x000fe2000fffe0ff */
[C---:B--2---:R-:W-:Y:S01]  /*0870*/  PRMT R0, R23.reuse, 0x9910, RZ ;  /* 0x0000991017007816 */ /* 0x044fe200000000ff */
[----:B------:R-:W2:Y:S01]  /*0880*/  LDCU.64 UR38, c[0x0][0x388] ;  /* 0x00007100ff2677ac */ /* 0x000ea20008000a00 */
[----:B------:R-:W-:-:S03]  /*0890*/  LOP3.LUT R23, R23, 0xffff, RZ, 0xc0, !PT ;  /* 0x0000ffff17177812 */ /* 0x000fc600078ec0ff */
[----:B------:R-:W-:Y:S01]  /*08a0*/  IMAD R0, R0, 0x3, RZ ;  /* 0x0000000300007824 */ /* 0x000fe200078e02ff */
[----:B------:R-:W3:Y:S03]  /*08b0*/  LDCU.64 UR44, c[0x0][0x388] ;  /* 0x00007100ff2c77ac */ /* 0x000ee60008000a00 */
[----:B------:R-:W-:Y:S01]  /*08c0*/  IMAD.MOV R0, RZ, RZ, -R0 ;  /* 0x000000ffff007224 */ /* 0x000fe200078e0a00 */
[----:B------:R-:W-:Y:S01]  /*08d0*/  UMOV UR40, 0x1 ;  /* 0x0000000100287882 */ /* 0x000fe20000000000 */
[----:B------:R-:W-:Y:S01]  /*08e0*/  @P1 VIADD R5, R5, 0x1 ;  /* 0x0000000105051836 */ /* 0x000fe20000000000 */
[----:B------:R-:W-:Y:S02]  /*08f0*/  @!P2 LOP3.LUT R5, RZ, R17, RZ, 0x33, !PT ;  /* 0x00000011ff05a212 */ /* 0x000fe400078e33ff */
[----:B------:R-:W-:Y:S01]  /*0900*/  PRMT R24, R0, 0x7710, RZ ;  /* 0x0000771000187816 */ /* 0x000fe200000000ff */
[----:B-1----:R-:W-:-:S02]  /*0910*/  ULEA UR4, UR5, UR4, 0x18 ;  /* 0x0000000405047291 */ /* 0x002fc4000f8ec0ff */
[----:B------:R-:W-:Y:S02]  /*0920*/  IMAD.IADD R18, R18, 0x1, R5 ;  /* 0x0000000112127824 */ /* 0x000fe400078e0205 */
[C---:B------:R-:W-:Y:S01]  /*0930*/  IMAD.IADD R24, R19.reuse, 0x1, R24 ;  /* 0x0000000113187824 */ /* 0x040fe200078e0218 */
[----:B------:R-:W-:Y:S02]  /*0940*/  LOP3.LUT R19, R19, 0xffff, RZ, 0xc0, !PT ;  /* 0x0000ffff13137812 */ /* 0x000fe400078ec0ff */
[----:B------:R-:W-:Y:S02]  /*0950*/  LEA R22, R16, UR4, 0x2 ;  /* 0x0000000410167c11 */ /* 0x000fe4000f8e10ff */
[----:B--23--:R-:W-:-:S07]  /*0960*/  LOP3.LUT R24, R24, 0xff, RZ, 0xc0, !PT ;  /* 0x000000ff18187812 */ /* 0x00cfce00078ec0ff */
.L_x_357:
        /* <DEDUP_REMOVED lines=8> */
[----:B------:R-:W1:Y:S02]  /*09f0*/  LDS.U16 R0, [UR41+-0x2] ;  /* 0xfffffe29ff007984 */ /* 0x000e640008000400 */
[----:B-1----:R-:W-:-:S13]  /*0a00*/  ISETP.NE.AND P0, PT, R0, RZ, PT ;  /* 0x000000ff0000720c */ /* 0x002fda0003f05270 */
[----:B0-234-:R-:W-:Y:S05]  /*0a10*/  @!P0 BRA `(.L_x_310) ;  /* 0x0000002800cc8947 */ /* 0x01dfea0003800000 */
[----:B------:R-:W-:Y:S01]  /*0a20*/  ISETP.GT.U32.AND P0, PT, R16, 0xff, PT ;  /* 0x000000ff1000780c */ /* 0x000fe20003f04070 */
[----:B------:R-:W-:Y:S01]  /*0a30*/  ULEA UR4, UR48, UR43, 0x18 ;  /* 0x0000002b30047291 */ /* 0x000fe2000f8ec0ff */
[----:B------:R-:W-:Y:S02]  /*0a40*/  BSSY.RECONVERGENT B0, `(.L_x_311) ;  /* 0x000002f000007945 */ /* 0x000fe40003800200 */
[----:B------:R-:W-:Y:S01]  /*0a50*/  P2R R2, PR, RZ, 0x1 ;  /* 0x00000001ff027803 */ /* 0x000fe20000000000 */
[----:B------:R-:W-:-:S06]  /*0a60*/  ULEA UR47, UR40, UR4, 0x9 ;  /* 0x00000004282f7291 */ /* 0x000fcc000f8e48ff */
        /* <DEDUP_REMOVED lines=8> */
[----:B------:R-:W1:Y:S01]  /*0af0*/  LDS.U16 R3, [R4+-0x200] ;  /* 0xfffe000004037984 */ /* 0x000e620000000400 */
[----:B------:R-:W-:Y:S01]  /*0b00*/  ISETP.NE.AND P0, PT, R5, RZ, PT ;  /* 0x000000ff0500720c */ /* 0x000fe20003f05270 */
[----:B------:R-:W-:Y:S02]  /*0b10*/  IMAD.IADD R2, R16, 0x1, R17 ;  /* 0x0000000110027824 */ /* 0x000fe400078e0211 */
[----:B-1----:R1:W-:Y:S10]  /*0b20*/  STS.U16 [R4], R3 ;  /* 0x0000000304007388 */ /* 0x0023f40000000400 */
[----:B------:R-:W-:Y:S05]  /*0b30*/  @!P0 BRA `(.L_x_314) ;  /* 0x0000000000288947 */ /* 0x000fea0003800000 */
[----:B------:R-:W-:Y:S01]  /*0b40*/  IMAD R6, R17, 0x2, R4 ;  /* 0x0000000211067824 */ /* 0x000fe200078e0204 */
[----:B------:R-:W-:Y:S01]  /*0b50*/  ISETP.NE.AND P0, PT, R5, 0x1, PT ;  /* 0x000000010500780c */ /* 0x000fe20003f05270 */
[----:B------:R-:W-:-:S03]  /*0b60*/  IMAD.IADD R2, R2, 0x1, R17 ;  /* 0x0000000102027824 */ /* 0x000fc600078e0211 */
[----:B-1----:R-:W1:Y:S01]  /*0b70*/  LDS.U16 R3, [R6+-0x200] ;  /* 0xfffe000006037984 */ /* 0x002e620000000400 */
[----:B------:R-:W-:-:S08]  /*0b80*/  IMAD.IADD R7, R2, 0x1, R17 ;  /* 0x0000000102077824 */ /* 0x000fd000078e0211 */
[----:B------:R-:W-:Y:S02]  /*0b90*/  @P0 IMAD R4, R17, 0x2, R6 ;  /* 0x0000000211040824 */ /* 0x000fe400078e0206 */
[----:B------:R-:W-:Y:S01]  /*0ba0*/  @P0 IMAD.MOV.U32 R2, RZ, RZ, R7 ;  /* 0x000000ffff020224 */ /* 0x000fe200078e0007 */
[----:B-1----:R-:W-:Y:S04]  /*0bb0*/  STS.U16 [R6], R3 ;  /* 0x0000000306007388 */ /* 0x002fe80000000400 */
[----:B------:R-:W1:Y:S04]  /*0bc0*/  @P0 LDS.U16 R5, [R4+-0x200] ;  /* 0xfffe000004050984 */ /* 0x000e680000000400 */
[----:B-1----:R2:W-:Y:S02]  /*0bd0*/  @P0 STS.U16 [R4], R5 ;  /* 0x0000000504000388 */ /* 0x0025e40000000400 */
.L_x_314:
[----:B------:R-:W-:Y:S05]  /*0be0*/  BSYNC.RECONVERGENT B1 ;  /* 0x0000000000017941 */ /* 0x000fea0003800200 */
.L_x_313:
[----:B------:R-:W-:Y:S05]  /*0bf0*/  @!P1 BRA `(.L_x_312) ;  /* 0x00000000004c9947 */ /* 0x000fea0003800000 */
[----:B-1----:R-:W-:-:S04]  /*0c00*/  IMAD.U32 R3, RZ, RZ, UR40 ;  /* 0x00000028ff037e24 */ /* 0x002fc8000f8e00ff */
[----:B------:R-:W-:-:S05]  /*0c10*/  IMAD R3, R3, 0x100, R2 ;  /* 0x0000010003037824 */ /* 0x000fca00078e0202 */
[----:B------:R-:W-:-:S05]  /*0c20*/  LEA R3, R3, UR4, 0x1 ;  /* 0x0000000403037c11 */ /* 0x000fca000f8e08ff */
[----:B--2---:R-:W-:-:S07]  /*0c30*/  VIADD R4, R3, 0xfffffe00 ;  /* 0xfffffe0003047836 */ /* 0x004fce0000000000 */
.L_x_315:
[----:B------:R-:W1:Y:S01]  /*0c40*/  LDS.U16 R3, [R4] ;  /* 0x0000000004037984 */ /* 0x000e620000000400 */
[C---:B------:R-:W-:Y:S02]  /*0c50*/  IMAD R6, R17.reuse, 0x2, R4 ;  /* 0x0000000211067824 */ /* 0x040fe400078e0204 */
[C---:B------:R-:W-:Y:S02]  /*0c60*/  IMAD R2, R17.reuse, 0x4, R2 ;  /* 0x0000000411027824 */ /* 0x040fe400078e0202 */
[----:B------:R-:W-:-:S03]  /*0c70*/  IMAD R8, R17, 0x2, R6 ;  /* 0x0000000211087824 */ /* 0x000fc600078e0206 */
[----:B------:R-:W-:Y:S01]  /*0c80*/  ISETP.GE.U32.AND P0, PT, R2, 0x100, PT ;  /* 0x000001000200780c */ /* 0x000fe20003f06070 */
[C---:B---3--:R-:W-:Y:S01]  /*0c90*/  IMAD R9, R17.reuse, 0x2, R8 ;  /* 0x0000000211097824 */ /* 0x048fe200078e0208 */
[----:B-1----:R1:W-:Y:S04]  /*0ca0*/  STS.U16 [R4+0x200], R3 ;  /* 0x0002000304007388 */ /* 0x0023e80000000400 */
[----:B------:R-:W2:Y:S01]  /*0cb0*/  LDS.U16 R5, [R6] ;  /* 0x0000000006057984 */ /* 0x000ea20000000400 */
[----:B-1----:R-:W-:-:S03]  /*0cc0*/  IMAD R4, R17, 0x8, R4 ;  /* 0x0000000811047824 */ /* 0x002fc600078e0204 */
[----:B--2---:R-:W-:Y:S04]  /*0cd0*/  STS.U16 [R6+0x200], R5 ;  /* 0x0002000506007388 */ /* 0x004fe80000000400 */
[----:B------:R-:W1:Y:S04]  /*0ce0*/  LDS.U16 R7, [R8] ;  /* 0x0000000008077984 */ /* 0x000e680000000400 */
[----:B-1----:R-:W-:Y:S04]  /*0cf0*/  STS.U16 [R8+0x200], R7 ;  /* 0x0002000708007388 */ /* 0x002fe80000000400 */
[----:B------:R-:W1:Y:S04]  /*0d00*/  LDS.U16 R10, [R9] ;  /* 0x00000000090a7984 */ /* 0x000e680000000400 */
[----:B-1----:R3:W-:Y:S01]  /*0d10*/  STS.U16 [R9+0x200], R10 ;  /* 0x0002000a09007388 */ /* 0x0027e20000000400 */
[----:B------:R-:W-:Y:S05]  /*0d20*/  @!P0 BRA `(.L_x_315) ;  /* 0xfffffffc00c48947 */ /* 0x000fea000383ffff */
.L_x_312:
[----:B------:R-:W-:Y:S05]  /*0d30*/  BSYNC.RECONVERGENT B0 ;  /* 0x0000000000007941 */ /* 0x000fea0003800200 */
.L_x_311:
[----:B------:R-:W-:Y:S01]  /*0d40*/  BAR.SYNC.DEFER_BLOCKING 0x0 ;  /* 0x0000000000007b1d */ /* 0x000fe20000010000 */
[----:B------:R-:W-:Y:S01]  /*0d50*/  ISETP.NE.AND P0, PT, R16, RZ, PT ;  /* 0x000000ff1000720c */ /* 0x000fe20003f05270 */
[----:B-1----:R-:W-:Y:S01]  /*0d60*/  IMAD.MOV R3, RZ, RZ, -R0 ;  /* 0x000000ffff037224 */ /* 0x002fe200078e0a00 */
[----:B------:R-:W-:Y:S01]  /*0d70*/  UIADD3 UR4, UPT, UPT, UR43, 0x800, URZ ;  /* 0x000008002b047890 */ /* 0x000fe2000fffe0ff */
[----:B--2---:R-:W-:Y:S01]  /*0d80*/  IMAD.MOV.U32 R5, RZ, RZ, 0x1 ;  /* 0x00000001ff057424 */ /* 0x004fe200078e00ff */
[----:B------:R-:W-:Y:S02]  /*0d90*/  P2R R2, PR, RZ, 0x1 ;  /* 0x00000001ff027803 */ /* 0x000fe40000000000 */
[----:B------:R-:W-:Y:S01]  /*0da0*/  LOP3.LUT R3, R0, R3, RZ, 0xc0, !PT ;  /* 0x0000000300037212 */ /* 0x000fe200078ec0ff */
[----:B------:R-:W-:Y:S01]  /*0db0*/  ULEA UR4, UR48, UR4, 0x18 ;  /* 0x0000000430047291 */ /* 0x000fe2000f8ec0ff */
[----:B------:R-:W-:Y:S02]  /*0dc0*/  ISETP.GT.U32.AND P2, PT, R16, 0xe, PT ;  /* 0x0000000e1000780c */ /* 0x000fe40003f44070 */
[----:B------:R-:W3:Y:S01]  /*0dd0*/  FLO.U32 R0, R3 ;  /* 0x0000000300007300 */ /* 0x000ee200000e0000 */
[----:B------:R-:W-:Y:S01]  /*0de0*/  ULEA UR42, UR40, UR4, 0x2 ;  /* 0x00000004282a7291 */ /* 0x000fe2000f8e10ff */
[----:B------:R-:W-:-:S09]  /*0df0*/  PLOP3.LUT P1, PT, PT, PT, PT, 0x8, 0x80 ;  /* 0x000000000080781c */ /* 0x000fd20003f2e170 */
[----:B------:R-:W-:Y:S01]  /*0e00*/  @!P2 IADD3 R4, PT, PT, R19, 0x1, RZ ;  /* 0x000000011304a810 */ /* 0x000fe20007ffe0ff */
[----:B------:R-:W1:Y:S01]  /*0e10*/  @!P0 LDS.U16 R2, [UR41+-0x2] ;  /* 0xfffffe29ff028984 */ /* 0x000e620008000400 */
[----:B---3--:R-:W-:-:S04]  /*0e20*/  SHF.L.U32 R9, R5, R0, RZ ;  /* 0x0000000005097219 */ /* 0x008fc800000006ff */
[----:B-1----:R-:W-:-:S05]  /*0e30*/  @!P0 LOP3.LUT R2, R2, R9, RZ, 0x30, !PT ;  /* 0x0000000902028212 */ /* 0x002fca00078e30ff */
[----:B------:R-:W-:Y:S04]  /*0e40*/  @!P0 STS.U16 [UR41+-0x2], R2 ;  /* 0xfffffe02ff008988 */ /* 0x000fe80008000429 */
[----:B------:R-:W1:Y:S02]  /*0e50*/  @!P0 LDS R0, [UR42+-0x4] ;  /* 0xfffffc2aff008984 */ /* 0x000e640008000800 */
[----:B-1----:R-:W-:-:S05]  /*0e60*/  @!P0 LEA R0, R0, UR47, 0x1 ;  /* 0x0000002f00008c11 */ /* 0x002fca000f8e08ff */
[----:B------:R1:W-:Y:S01]  /*0e70*/  @!P0 STS.U16 [R0], R9 ;  /* 0x0000000900008388 */ /* 0x0003e20000000400 */
[----:B------:R-:W-:Y:S01]  /*0e80*/  BAR.SYNC.DEFER_BLOCKING 0x0 ;  /* 0x0000000000007b1d */ /* 0x000fe20000010000 */
[----:B-1----:R-:W-:-:S05]  /*0e90*/  P2R R0, PR, RZ, 0x4 ;  /* 0x00000004ff007803 */ /* 0x002fca0000000000 */
[----:B------:R-:W1:Y:S02]  /*0ea0*/  LDS R7, [UR42+-0x4] ;  /* 0xfffffc2aff077984 */ /* 0x000e640008000800 */
[----:B-1----:R-:W-:Y:S02]  /*0eb0*/  LOP3.LUT R3, R7, 0xf, RZ, 0xc0, !PT ;  /* 0x0000000f07037812 */ /* 0x002fe400078ec0ff */
[----:B------:R-:W-:Y:S02]  /*0ec0*/  SHF.R.U32.HI R2, RZ, 0x4, R7 ;  /* 0x00000004ff027819 */ /* 0x000fe40000011607 */
        /* <DEDUP_REMOVED lines=13> */
[----:B------:R-:W-:Y:S02]  /*0fa0*/  LOP3.LUT R0, R2, 0xffffffc, RZ, 0xc0, !PT ;  /* 0x0ffffffc02007812 */ /* 0x000fe400078ec0ff */
[----:B------:R-:W-:-:S03]  /*0fb0*/  LOP3.LUT R7, R7, 0xc, RZ, 0xc0, !PT ;  /* 0x0000000c07077812 */ /* 0x000fc600078ec0ff */
[----:B------:R-:W-:Y:S02]  /*0fc0*/  IMAD.IADD R5, R23, 0x1, R0 ;  /* 0x0000000117057824 */ /* 0x000fe400078e0200 */
[----:B------:R-:W-:-:S03]  /*0fd0*/  IMAD.IADD R0, R24, 0x1, R7 ;  /* 0x0000000118007824 */ /* 0x000fc600078e0207 */
[C---:B------:R-:W-:Y:S01]  /*0fe0*/  ISETP.GE.U32.AND P0, PT, R5.reuse, R2, PT ;  /* 0x000000020500720c */ /* 0x040fe20003f06070 */
[----:B------:R-:W-:Y:S01]  /*0ff0*/  VIADD R2, R5, 0x1 ;  /* 0x0000000105027836 */ /* 0x000fe20000000000 */
[C---:B------:R-:W-:Y:S01]  /*1000*/  ISETP.GE.U32.AND P1, PT, R0.reuse, R3, PT ;  /* 0x000000030000720c */ /* 0x040fe20003f26070 */
[----:B------:R-:W-:-:S10]  /*1010*/  VIADD R3, R0, 0x1 ;  /* 0x0000000100037836 */ /* 0x000fd40000000000 */
[----:B------:R-:W-:Y:S02]  /*1020*/  @!P0 IMAD.MOV R2, RZ, RZ, R5 ;  /* 0x000000ffff028224 */ /* 0x000fe400078e0205 */
[----:B------:R-:W-:-:S07]  /*1030*/  @!P1 IMAD.MOV R3, RZ, RZ, R0 ;  /* 0x000000ffff039224 */ /* 0x000fce00078e0200 */
.L_x_316:
[----:B------:R-:W-:-:S05]  /*1040*/  IMAD R6, R2, 0x10, R3 ;  /* 0x0000001002067824 */ /* 0x000fca00078e0203 */
[----:B------:R-:W-:-:S05]  /*1050*/  LEA R0, R6, UR47, 0x1 ;  /* 0x0000002f06007c11 */ /* 0x000fca000f8e08ff */
[----:B------:R-:W1:Y:S02]  /*1060*/  LDS.U16 R2, [R0] ;  /* 0x0000000000027984 */ /* 0x000e640000000400 */
[----:B-1----:R-:W1:Y:S01]  /*1070*/  POPC R4, R2 ;  /* 0x0000000200047309 */ /* 0x002e620000000000 */
[----:B------:R-:W-:-:S05]  /*1080*/  LOP3.LUT R3, R2, R9, RZ, 0x30, !PT ;  /* 0x0000000902037212 */ /* 0x000fca00078e30ff */
[----:B------:R2:W-:Y:S02]  /*1090*/  STS.U16 [R0], R3 ;  /* 0x0000000300007388 */ /* 0x0005e40000000400 */
[----:B------:R-:W3:Y:S01]  /*10a0*/  POPC R5, R3 ;  /* 0x0000000300057309 */ /* 0x000ee20000000000 */
[----:B-1----:R-:W-:-:S04]  /*10b0*/  VIMNMX.U16x2 R4, PT, PT, R4, 0x20002, PT ;  /* 0x0002000204047848 */ /* 0x002fc80003fe0200 */
[----:B------:R-:W-:Y:S02]  /*10c0*/  LOP3.LUT R4, R4, 0xffff, RZ, 0xc0, !PT ;  /* 0x0000ffff04047812 */ /* 0x000fe400078ec0ff */
[----:B---3--:R-:W-:-:S04]  /*10d0*/  LOP3.LUT R5, R5, 0xffff, RZ, 0xc0, !PT ;  /* 0x0000ffff05057812 */ /* 0x008fc800078ec0ff */
[----:B------:R-:W-:-:S13]  /*10e0*/  ISETP.GT.U32.AND P0, PT, R4, R5, PT ;  /* 0x000000050400720c */ /* 0x000fda0003f04070 */
        /* <DEDUP_REMOVED lines=18> */
[----:B------:R-:W-:-:S04]  /*1210*/  CS2R R6, SRZ ;  /* 0x0000000000067805 */ /* 0x000fc8000001ff00 */
[----:B------:R-:W2:Y:S01]  /*1220*/  LDC.64 R2, c[0x4][R2] ;  /* 0x0100000002027b82 */ /* 0x000ea20000000a00 */
[----:B-1----:R-:W-:Y:S02]  /*1230*/  IMAD.U32 R4, RZ, RZ, UR4 ;  /* 0x00000004ff047e24 */ /* 0x002fe4000f8e00ff */
[----:B------:R-:W-:-:S07]  /*1240*/  IMAD.U32 R5, RZ, RZ, UR5 ;  /* 0x00000005ff057e24 */ /* 0x000fce000f8e00ff */
[----:B------:R-:W-:-:S07]  /*1250*/  LEPC R20, `(.L_x_319) ;  /* 0x000000001014794e */ /* 0x000fce0000000000 */
[----:B0-2---:R-:W-:Y:S05]  /*1260*/  CALL.ABS.NOINC R2 ;  /* 0x0000000002007343 */ /* 0x005fea0003c00000 */
.L_x_319:
[----:B------:R-:W-:Y:S05]  /*1270*/  BRA `(.L_x_317) ;  /* 0x0000000000187947 */ /* 0x000fea0003800000 */
.L_x_318:
[----:B------:R-:W-:Y:S01]  /*1280*/  UIADD3 UR4, UPT, UPT, UR43, 0x814, URZ ;  /* 0x000008142b047890 */ /* 0x000fe2000fffe0ff */
[----:B------:R-:W-:-:S03]  /*1290*/  IMAD R2, R6, R5, R5 ;  /* 0x0000000506027224 */ /* 0x000fc600078e0205 */
[----:B------:R-:W-:Y:S01]  /*12a0*/  ULEA UR4, UR48, UR4, 0x18 ;  /* 0x0000000430047291 */ /* 0x000fe2000f8ec0ff */
[----:B------:R-:W-:-:S05]  /*12b0*/  VIADD R2, R2, 0xffffffff ;  /* 0xffffffff02027836 */ /* 0x000fca0000000000 */
[----:B------:R-:W-:-:S05]  /*12c0*/  LEA R3, R0, UR4, 0x2 ;  /* 0x0000000400037c11 */ /* 0x000fca000f8e10ff */
[----:B------:R1:W-:Y:S02]  /*12d0*/  STS [R3], R2 ;  /* 0x0000000203007388 */ /* 0x0003e40000000800 */
.L_x_317:
        /* <DEDUP_REMOVED lines=10> */
.L_x_326:
        /* <DEDUP_REMOVED lines=8> */
[----:B-1----:R-:W-:-:S06]  /*1400*/  LEA R0, R0, UR43, 0x2 ;  /* 0x0000002b00007c11 */ /* 0x002fcc000f8e10ff */
[----:B------:R-:W-:Y:S01]  /*1410*/  LDS R0, [R0+-0x4] ;  /* 0xfffffc0000007984 */ /* 0x000fe20000000800 */
[----:B------:R-:W-:Y:S06]  /*1420*/  BAR.SYNC.DEFER_BLOCKING 0x0 ;  /* 0x0000000000007b1d */ /* 0x000fec0000010000 */
[----:B------:R-:W1:Y:S02]  /*1430*/  @!P0 LDS R2, [UR46+0x9a4] ;  /* 0x0009a42eff028984 */ /* 0x000e640008000800 */
[----:B-1----:R-:W-:-:S05]  /*1440*/  @!P0 VIADD R2, R2, 0xffffffff ;  /* 0xffffffff02028836 */ /* 0x002fca0000000000 */
[----:B------:R1:W-:Y:S01]  /*1450*/  @!P0 STS [UR46+0x9a4], R2 ;  /* 0x0009a402ff008988 */ /* 0x0003e2000800082e */
[----:B------:R-:W-:Y:S01]  /*1460*/  BAR.SYNC.DEFER_BLOCKING 0x0 ;  /* 0x0000000000007b1d */ /* 0x000fe20000010000 */
[----:B------:R-:W-:-:S13]  /*1470*/  ISETP.NE.AND P0, PT, R0, -0x1, PT ;  /* 0xffffffff0000780c */ /* 0x000fda0003f05270 */
[----:B-12---:R-:W-:Y:S05]  /*1480*/  @!P0 BRA `(.L_x_321) ;  /* 0x0000002000188947 */ /* 0x006fea0003800000 */
[----:B------:R-:W-:Y:S01]  /*1490*/  BAR.SYNC.DEFER_BLOCKING 0x0 ;  /* 0x0000000000007b1d */ /* 0x000fe20000010000 */
[----:B------:R-:W-:Y:S02]  /*14a0*/  LEA R2, R0, UR47, 0x1 ;  /* 0x0000002f00027c11 */ /* 0x000fe4000f8e08ff */
[----:B------:R-:W-:Y:S02]  /*14b0*/  ISETP.GT.U32.AND P2, PT, R16, 0xe, PT ;  /* 0x0000000e1000780c */ /* 0x000fe40003f44070 */
[----:B------:R-:W-:Y:S02]  /*14c0*/  LOP3.LUT R3, R0, 0xf, RZ, 0xc0, !PT ;  /* 0x0000000f00037812 */ /* 0x000fe400078ec0ff */
[----:B------:R-:W-:Y:S02]  /*14d0*/  PLOP3.LUT P1, PT, PT, PT, PT, 0x8, 0x80 ;  /* 0x000000000080781c */ /* 0x000fe40003f2e170 */
[----:B------:R-:W-:-:S07]  /*14e0*/  SHF.R.U32.HI R4, RZ, 0x4, R0 ;  /* 0x00000004ff047819 */ /* 0x000fce0000011600 */
[----:B------:R-:W-:Y:S01]  /*14f0*/  @!P2 ISETP.GT.U32.AND P0, PT, R3, R19, PT ;  /* 0x000000130300a20c */ /* 0x000fe20003f04070 */
[----:B------:R-:W-:-:S03]  /*1500*/  @!P2 VIADD R5, R19, 0x1 ;  /* 0x000000011305a836 */ /* 0x000fc60000000000 */
[----:B------:R-:W-:Y:S01]  /*1510*/  @!P2 PLOP3.LUT P1, PT, P0, PT, PT, 0x80, 0x8 ;  /* 0x000000000008a81c */ /* 0x000fe2000072f070 */
[----:B------:R1:W2:-:S12]  /*1520*/  LDS.U16 R9, [R2] ;  /* 0x0000000002097984 */ /* 0x0002980000000400 */
[----:B------:R-:W-:-:S04]  /*1530*/  @P1 IMAD.MOV R5, RZ, RZ, R19 ;  /* 0x000000ffff051224 */ /* 0x000fc800078e0213 */
[----:B------:R-:W-:Y:S01]  /*1540*/  @!P2 IMAD.MOV.U32 R3, RZ, RZ, R5 ;  /* 0x000000ffff03a224 */ /* 0x000fe200078e0005 */
[----:B-1----:R-:W-:Y:S06]  /*1550*/  @!P2 BRA `(.L_x_322) ;  /* 0x000000000048a947 */ /* 0x002fec0003800000 */
        /* <DEDUP_REMOVED lines=18> */
.L_x_322:
[----:B------:R-:W-:-:S05]  /*1680*/  IMAD R6, R4, 0x10, R3 ;  /* 0x0000001004067824 */ /* 0x000fca00078e0203 */
[----:B------:R-:W-:-:S05]  /*1690*/  LEA R0, R6, UR47, 0x1 ;  /* 0x0000002f06007c11 */ /* 0x000fca000f8e08ff */
[----:B------:R-:W1:Y:S02]  /*16a0*/  LDS.U16 R2, [R0] ;  /* 0x0000000000027984 */ /* 0x000e640000000400 */
[----:B-1----:R-:W1:Y:S01]  /*16b0*/  POPC R4, R2 ;  /* 0x0000000200047309 */ /* 0x002e620000000000 */
[----:B--2---:R-:W-:-:S05]  /*16c0*/  LOP3.LUT R3, R2, R9, RZ, 0x30, !PT ;  /* 0x0000000902037212 */ /* 0x004fca00078e30ff */
[----:B------:R3:W-:Y:S02]  /*16d0*/  STS.U16 [R0], R3 ;  /* 0x0000000300007388 */ /* 0x0007e40000000400 */
[----:B------:R-:W2:Y:S01]  /*16e0*/  POPC R5, R3 ;  /* 0x0000000300057309 */ /* 0x000ea20000000000 */
[----:B-1----:R-:W-:-:S04]  /*16f0*/  VIMNMX.U16x2 R4, PT, PT, R4, 0x20002, PT ;  /* 0x0002000204047848 */ /* 0x002fc80003fe0200 */
[----:B------:R-:W-:Y:S02]  /*1700*/  LOP3.LUT R4, R4, 0xffff, RZ, 0xc0, !PT ;  /* 0x0000ffff04047812 */ /* 0x000fe400078ec0ff */
[----:B--2---:R-:W-:-:S04]  /*1710*/  LOP3.LUT R5, R5, 0xffff, RZ, 0xc0, !PT ;  /* 0x0000ffff05057812 */ /* 0x004fc800078ec0ff */
[----:B------:R-:W-:-:S13]  /*1720*/  ISETP.GT.U32.AND P0, PT, R4, R5, PT ;  /* 0x000000050400720c */ /* 0x000fda0003f04070 */
        /* <DEDUP_REMOVED lines=24> */
.L_x_325:
[----:B------:R-:W-:Y:S05]  /*18b0*/  BRA `(.L_x_323) ;  /* 0x0000000000107947 */ /* 0x000fea0003800000 */
.L_x_324:
[----:B------:R-:W-:Y:S01]  /*18c0*/  IMAD R2, R6, R5, R5 ;  /* 0x0000000506027224 */ /* 0x000fe200078e0205 */
[----:B------:R-:W-:-:S03]  /*18d0*/  LEA R3, R0, UR43, 0x2 ;  /* 0x0000002b00037c11 */ /* 0x000fc6000f8e10ff */
[----:B------:R-:W-:-:S05]  /*18e0*/  VIADD R2, R2, 0xffffffff ;  /* 0xffffffff02027836 */ /* 0x000fca0000000000 */
[----:B------:R1:W-:Y:S02]  /*18f0*/  STS [R3], R2 ;  /* 0x0000000203007388 */ /* 0x0003e40000000800 */
.L_x_323:
[----:B------:R-:W-:Y:S05]  /*1900*/  WARPSYNC.ALL ;  /* 0x0000000000007948 */ /* 0x000fea0003800000 */
[----:B------:R-:W3:Y:S08]  /*1910*/  S2UR UR5, SR_CgaCtaId ;  /* 0x00000000000579c3 */ /* 0x000ef00000008800 */
[----:B------:R-:W-:Y:S06]  /*1920*/  BAR.SYNC.DEFER_BLOCKING 0x0 ;  /* 0x0000000000007b1d */ /* 0x000fec0000010000 */
[----:B------:R-:W-:-:S02]  /*1930*/  UMOV UR4, 0x400 ;  /* 0x0000040000047882 */ /* 0x000fc40000000000 */
[----:B-1----:R-:W-:Y:S02]  /*1940*/  IMAD.U32 R3, RZ, RZ, UR4 ;  /* 0x00000004ff037e24 */ /* 0x002fe4000f8e00ff */
[----:B---3--:R-:W-:-:S05]  /*1950*/  IMAD.U32 R6, RZ, RZ, UR5 ;  /* 0x00000005ff067e24 */ /* 0x008fca000f8e00ff */
[----:B------:R-:W-:-:S05]  /*1960*/  LEA R0, R6, R3, 0x18 ;  /* 0x0000000306007211 */ /* 0x000fca00078ec0ff */
[----:B------:R-:W1:Y:S02]  /*1970*/  LDS R2, [R0+0x9a4] ;  /* 0x0009a40000027984 */ /* 0x000e640000000800 */
[----:B-1----:R-:W-:-:S13]  /*1980*/  ISETP.NE.AND P0, PT, R2, RZ, PT ;  /* 0x000000ff0200720c */ /* 0x002fda0003f05270 */
[----:B------:R-:W-:Y:S05]  /*1990*/  @P0 BRA `(.L_x_326) ;  /* 0xfffffff800780947 */ /* 0x000fea000383ffff */
.L_x_320:
[----:B------:R-:W-:Y:S01]  /*19a0*/  BAR.SYNC.DEFER_BLOCKING 0x0 ;  /* 0x0000000000007b1d */ /* 0x000fe20000010000 */
[----:B------:R-:W-:Y:S01]  /*19b0*/  UISETP.NE.AND UP0, UPT, UR40, 0x3, UPT ;  /* 0x000000032800788c */ /* 0x000fe2000bf05270 */
[----:B------:R-:W-:Y:S01]  /*19c0*/  IMAD.IADD R8, R16, 0x1, R17 ;  /* 0x0000000110087824 */ /* 0x000fe200078e0211 */
[----:B------:R-:W-:-:S03]  /*19d0*/  LOP3.LUT R11, R18, 0x3, RZ, 0xc0, !PT ;  /* 0x00000003120b7812 */ /* 0x000fc600078ec0ff */
[----:B------:R-:W-:-:S04]  /*19e0*/  IMAD.IADD R4, R8, 0x1, R17 ;  /* 0x0000000108047824 */ /* 0x000fc800078e0211 */
[----:B------:R-:W-:Y:S01]  /*19f0*/  IMAD.IADD R2, R4, 0x1, R17 ;  /* 0x0000000104027824 */ /* 0x000fe200078e0211 */
        /* <DEDUP_REMOVED lines=10> */
[----:B------:R-:W-:Y:S02]  /*1aa0*/  UMOV UR4, 0x400 ;  /* 0x0000040000047882 */ /* 0x000fe40000000000 */
[----:B------:R-:W-:Y:S01]  /*1ab0*/  UIADD3 UR4, UPT, UPT, UR4, 0x9a8, URZ ;  /* 0x000009a804047890 */ /* 0x000fe2000fffe0ff */
[----:B------:R-:W3:Y:S03]  /*1ac0*/  LDS.U16 R0, [R10] ;  /* 0x000000000a007984 */ /* 0x000ee60000000400 */
[----:B-1----:R-:W-:-:S06]  /*1ad0*/  ULEA UR4, UR5, UR4, 0x18 ;  /* 0x0000000405047291 */ /* 0x002fcc000f8ec0ff */
[----:B------:R-:W-:Y:S01]  /*1ae0*/  VIADD R12, R16, UR4 ;  /* 0x00000004100c7c36 */ /* 0x000fe20008000000 */
[----:B---3--:R-:W1:Y:S02]  /*1af0*/  POPC R0, R0 ;  /* 0x0000000000007309 */ /* 0x008e640000000000 */
[----:B-1----:R-:W-:-:S04]  /*1b00*/  PRMT R5, R0, 0x9910, RZ ;  /* 0x0000991000057816 */ /* 0x002fc800000000ff */
[----:B------:R-:W-:Y:S01]  /*1b10*/  ISETP.NE.AND P0, PT, R5, 0x1, PT ;  /* 0x000000010500780c */ /* 0x000fe20003f05270 */
[----:B------:R-:W-:-:S03]  /*1b20*/  IMAD.MOV.U32 R5, RZ, RZ, R8 ;  /* 0x000000ffff057224 */ /* 0x000fc600078e0008 */
[----:B--2---:R-:W-:Y:S02]  /*1b30*/  SEL R9, R0, 0xffff, P0 ;  /* 0x0000ffff00097807 */ /* 0x004fe40000000000 */
[----:B------:R-:W-:Y:S02]  /*1b40*/  SEL R7, R16, 0xfffffffd, P0 ;  /* 0xfffffffd10077807 */ /* 0x000fe40000000000 */
[----:B------:R-:W-:Y:S01]  /*1b50*/  ISETP.NE.AND P0, PT, R11, RZ, PT ;  /* 0x000000ff0b00720c */ /* 0x000fe20003f05270 */
[----:B------:R1:W-:Y:S04]  /*1b60*/  STS.U8 [R16+UR4], R9 ;  /* 0x0000000910007988 */ /* 0x0003e80008000004 */
[----:B------:R1:W-:Y:S08]  /*1b70*/  STS [R22], R7 ;  /* 0x0000000716007388 */ /* 0x0003f00000000800 */
[----:B------:R-:W-:Y:S05]  /*1b80*/  @!P0 BRA `(.L_x_331) ;  /* 0x0000000000688947 */ /* 0x000fea0003800000 */
[C---:B------:R-:W-:Y:S02]  /*1b90*/  IMAD R10, R17.reuse, 0x2, R10 ;  /* 0x00000002110a7824 */ /* 0x040fe400078e020a */
[----:B------:R-:W-:Y:S02]  /*1ba0*/  IMAD.IADD R12, R12, 0x1, R17 ;  /* 0x000000010c0c7824 */ /* 0x000fe400078e0211 */
[----:B-1----:R-:W-:Y:S01]  /*1bb0*/  IMAD R9, R17, 0x4, R22 ;  /* 0x0000000411097824 */ /* 0x002fe200078e0216 */
[----:B------:R-:W1:Y:S02]  /*1bc0*/  LDS.U16 R0, [R10] ;  /* 0x000000000a007984 */ /* 0x000e640000000400 */
[----:B-1----:R-:W1:Y:S02]  /*1bd0*/  POPC R0, R0 ;  /* 0x0000000000007309 */ /* 0x002e640000000000 */
[----:B-1----:R-:W-:-:S04]  /*1be0*/  PRMT R5, R0, 0x9910, RZ ;  /* 0x0000991000057816 */ /* 0x002fc800000000ff */
[----:B------:R-:W-:Y:S01]  /*1bf0*/  ISETP.NE.AND P0, PT, R5, 0x1, PT ;  /* 0x000000010500780c */ /* 0x000fe20003f05270 */
[----:B------:R-:W-:-:S03]  /*1c00*/  IMAD.MOV.U32 R5, RZ, RZ, R4 ;  /* 0x000000ffff057224 */ /* 0x000fc600078e0004 */
[----:B------:R-:W-:Y:S02]  /*1c10*/  SEL R7, R0, 0xffff, P0 ;  /* 0x0000ffff00077807 */ /* 0x000fe40000000000 */
[----:B------:R-:W-:Y:S02]  /*1c20*/  SEL R8, R8, 0xfffffffd, P0 ;  /* 0xfffffffd08087807 */ /* 0x000fe40000000000 */
[----:B------:R-:W-:Y:S01]  /*1c30*/  ISETP.NE.AND P0, PT, R11, 0x1, PT ;  /* 0x000000010b00780c */ /* 0x000fe20003f05270 */
[----:B------:R3:W-:Y:S04]  /*1c40*/  STS.U8 [R12], R7 ;  /* 0x000000070c007388 */ /* 0x0007e80000000000 */
[----:B------:R3:W-:Y:S08]  /*1c50*/  STS [R9], R8 ;  /* 0x0000000809007388 */ /* 0x0007f00000000800 */
[----:B------:R-:W-:Y:S05]  /*1c60*/  @!P0 BRA `(.L_x_331) ;  /* 0x0000000000308947 */ /* 0x000fea0003800000 */
[C---:B------:R-:W-:Y:S01]  /*1c70*/  IMAD R0, R17.reuse, 0x2, R10 ;  /* 0x0000000211007824 */ /* 0x040fe200078e020a */
[----:B---3--:R-:W-:Y:S01]  /*1c80*/  IADD3 R8, PT, PT, R12, R17, RZ ;  /* 0x000000110c087210 */ /* 0x008fe20007ffe0ff */
[----:B------:R-:W-:-:S04]  /*1c90*/  IMAD R9, R17, 0x4, R9 ;  /* 0x0000000411097824 */ /* 0x000fc800078e0209 */
[----:B------:R-:W1:Y:S02]  /*1ca0*/  LDS.U16 R0, [R0] ;  /* 0x0000000000007984 */ /* 0x000e640000000400 */
[----:B-1----:R-:W1:Y:S02]  /*1cb0*/  POPC R5, R0 ;  /* 0x0000000000057309 */ /* 0x002e640000000000 */
[----:B-1----:R-:W-:-:S04]  /*1cc0*/  PRMT R7, R5, 0x9910, RZ ;  /* 0x0000991005077816 */ /* 0x002fc800000000ff */
[----:B------:R-:W-:-:S04]  /*1cd0*/  ISETP.NE.AND P0, PT, R7, 0x1, PT ;  /* 0x000000010700780c */ /* 0x000fc80003f05270 */
[----:B------:R-:W-:Y:S01]  /*1ce0*/  SEL R7, R5, 0xffff, P0 ;  /* 0x0000ffff05077807 */ /* 0x000fe20000000000 */
[----:B------:R-:W-:Y:S01]  /*1cf0*/  IMAD.MOV.U32 R5, RZ, RZ, R2 ;  /* 0x000000ffff057224 */ /* 0x000fe200078e0002 */
[----:B------:R-:W-:-:S03]  /*1d00*/  SEL R4, R4, 0xfffffffd, P0 ;  /* 0xfffffffd04047807 */ /* 0x000fc60000000000 */
[----:B------:R4:W-:Y:S04]  /*1d10*/  STS.U8 [R8], R7 ;  /* 0x0000000708007388 */ /* 0x0009e80000000000 */
[----:B------:R4:W-:Y:S02]  /*1d20*/  STS [R9], R4 ;  /* 0x0000000409007388 */ /* 0x0009e40000000800 */
.L_x_331:
[----:B------:R-:W-:Y:S05]  /*1d30*/  BSYNC.RECONVERGENT B1 ;  /* 0x0000000000017941 */ /* 0x000fea0003800200 */
.L_x_330:
[----:B------:R-:W-:-:S13]  /*1d40*/  ISETP.GE.U32.AND P0, PT, R18, 0x3, PT ;  /* 0x000000031200780c */ /* 0x000fda0003f06070 */
[----:B------:R-:W-:Y:S05]  /*1d50*/  @!P0 BRA `(.L_x_329) ;  /* 0x0000000000d88947 */ /* 0x000fea0003800000 */
[C---:B-1-34-:R-:W-:Y:S02]  /*1d60*/  VIADD R7, R3.reuse, 0x9a8 ;  /* 0x000009a803077836 */ /* 0x05afe40000000000 */
[----:B--2---:R-:W-:-:S03]  /*1d70*/  VIADD R9, R3, 0xaa8 ;  /* 0x00000aa803097836 */ /* 0x004fc60000000000 */
[C---:B------:R-:W-:Y:S02]  /*1d80*/  LEA R2, R6.reuse, R7, 0x18 ;  /* 0x0000000706027211 */ /* 0x040fe400078ec0ff */
[----:B------:R-:W-:-:S07]  /*1d90*/  LEA R0, R6, R9, 0x18 ;  /* 0x0000000906007211 */ /* 0x000fce00078ec0ff */
.L_x_332:
[C---:B------:R-:W-:Y:S01]  /*1da0*/  LEA R4, R5.reuse, UR47, 0x1 ;  /* 0x0000002f05047c11 */ /* 0x040fe2000f8e08ff */
[----:B------:R-:W-:Y:S02]  /*1db0*/  IMAD.IADD R10, R2, 0x1, R5 ;  /* 0x00000001020a7824 */ /* 0x000fe400078e0205 */
[----:B------:R-:W-:Y:S02]  /*1dc0*/  IMAD R12, R5, 0x4, R0 ;  /* 0x00000004050c7824 */ /* 0x000fe400078e0200 */
[----:B-1----:R-:W1:Y:S01]  /*1dd0*/  LDS.U16 R7, [R4] ;  /* 0x0000000004077984 */ /* 0x002e620000000400 */
[C---:B------:R-:W-:Y:S02]  /*1de0*/  IMAD R14, R17.reuse, 0x2, R4 ;  /* 0x00000002110e7824 */ /* 0x040fe400078e0204 */
[----:B------:R-:W-:Y:S02]  /*1df0*/  IMAD.IADD R20, R10, 0x1, R17 ;  /* 0x000000010a147824 */ /* 0x000fe400078e0211 */
[----:B------:R-:W-:Y:S01]  /*1e00*/  IMAD R26, R17, 0x4, R12 ;  /* 0x00000004111a7824 */ /* 0x000fe200078e020c */
[----:B-1----:R-:W1:Y:S02]  /*1e10*/  POPC R7, R7 ;  /* 0x0000000700077309 */ /* 0x002e640000000000 */
[----:B-1----:R-:W-:-:S04]  /*1e20*/  PRMT R8, R7, 0x9910, RZ ;  /* 0x0000991007087816 */ /* 0x002fc800000000ff */
[----:B------:R-:W-:-:S04]  /*1e30*/  ISETP.NE.AND P0, PT, R8, 0x1, PT ;  /* 0x000000010800780c */ /* 0x000fc80003f05270 */
[----:B------:R-:W-:Y:S02]  /*1e40*/  SEL R9, R7, 0xffff, P0 ;  /* 0x0000ffff07097807 */ /* 0x000fe40000000000 */
[----:B------:R-:W-:-:S03]  /*1e50*/  SEL R8, R5, 0xfffffffd, P0 ;  /* 0xfffffffd05087807 */ /* 0x000fc60000000000 */
[----:B------:R-:W-:Y:S04]  /*1e60*/  STS.U8 [R10], R9 ;  /* 0x000000090a007388 */ /* 0x000fe80000000000 */
[----:B------:R1:W-:Y:S04]  /*1e70*/  STS [R12], R8 ;  /* 0x000000080c007388 */ /* 0x0003e80000000800 */
[----:B------:R2:W3:Y:S01]  /*1e80*/  LDS.U16 R7, [R14] ;  /* 0x000000000e077984 */ /* 0x0004e20000000400 */
[----:B-1----:R-:W-:Y:S02]  /*1e90*/  IMAD R8, R17, 0x2, R14 ;  /* 0x0000000211087824 */ /* 0x002fe400078e020e */
[----:B------:R-:W-:-:S02]  /*1ea0*/  IMAD.IADD R12, R20, 0x1, R17 ;  /* 0x00000001140c7824 */ /* 0x000fc400078e0211 */
[----:B--2---:R-:W-:Y:S01]  /*1eb0*/  IMAD R14, R17, 0x4, R26 ;  /* 0x00000004110e7824 */ /* 0x004fe200078e021a */
[----:B---3--:R-:W1:Y:S02]  /*1ec0*/  POPC R7, R7 ;  /* 0x0000000700077309 */ /* 0x008e640000000000 */
[----:B-1----:R-:W-:-:S04]  /*1ed0*/  PRMT R4, R7, 0x9910, RZ ;  /* 0x0000991007047816 */ /* 0x002fc800000000ff */
[----:B------:R-:W-:Y:S01]  /*1ee0*/  ISETP.NE.AND P0, PT, R4, 0x1, PT ;  /* 0x000000010400780c */ /* 0x000fe20003f05270 */
[----:B------:R-:W-:-:S03]  /*1ef0*/  IMAD.IADD R4, R17, 0x1, R5 ;  /* 0x0000000111047824 */ /* 0x000fc600078e0205 */
[----:B------:R-:W-:Y:S02]  /*1f00*/  SEL R13, R7, 0xffff, P0 ;  /* 0x0000ffff070d7807 */ /* 0x000fe40000000000 */
[C---:B------:R-:W-:Y:S01]  /*1f10*/  SEL R5, R4.reuse, 0xfffffffd, P0 ;  /* 0xfffffffd04057807 */ /* 0x040fe20000000000 */
[--C-:B------:R-:W-:Y:S02]  /*1f20*/  IMAD.IADD R4, R4, 0x1, R17.reuse ;  /* 0x0000000104047824 */ /* 0x100fe400078e0211 */
[----:B------:R1:W-:Y:S04]  /*1f30*/  STS.U8 [R20], R13 ;  /* 0x0000000d14007388 */ /* 0x0003e80000000000 */
[----:B------:R2:W-:Y:S04]  /*1f40*/  STS [R26], R5 ;  /* 0x000000051a007388 */ /* 0x0005e80000000800 */
[----:B------:R-:W3:Y:S01]  /*1f50*/  LDS.U16 R7, [R8] ;  /* 0x0000000008077984 */ /* 0x000ee20000000400 */
[----:B-1----:R-:W-:-:S02]  /*1f60*/  IMAD.IADD R13, R12, 0x1, R17 ;  /* 0x000000010c0d7824 */ /* 0x002fc400078e0211 */
[C---:B------:R-:W-:Y:S02]  /*1f70*/  IMAD R20, R17.reuse, 0x4, R14 ;  /* 0x0000000411147824 */ /* 0x040fe400078e020e */
[----:B--2---:R-:W-:Y:S01]  /*1f80*/  IMAD R5, R17, 0x2, R8 ;  /* 0x0000000211057824 */ /* 0x004fe200078e0208 */
[----:B---3--:R-:W1:Y:S02]  /*1f90*/  POPC R7, R7 ;  /* 0x0000000700077309 */ /* 0x008e640000000000 */
[----:B-1----:R-:W-:-:S04]  /*1fa0*/  PRMT R9, R7, 0x9910, RZ ;  /* 0x0000991007097816 */ /* 0x002fc800000000ff */
[----:B------:R-:W-:-:S04]  /*1fb0*/  ISETP.NE.AND P0, PT, R9, 0x1, PT ;  /* 0x000000010900780c */ /* 0x000fc80003f05270 */
[----:B------:R-:W-:Y:S02]  /*1fc0*/  SEL R10, R7, 0xffff, P0 ;  /* 0x0000ffff070a7807 */ /* 0x000fe40000000000 */
[C---:B------:R-:W-:Y:S01]  /*1fd0*/  SEL R9, R4.reuse, 0xfffffffd, P0 ;  /* 0xfffffffd04097807 */ /* 0x040fe20000000000 */
[--C-:B------:R-:W-:Y:S02]  /*1fe0*/  IMAD.IADD R4, R4, 0x1, R17.reuse ;  /* 0x0000000104047824 */ /* 0x100fe400078e0211 */
[----:B------:R-:W-:Y:S04]  /*1ff0*/  STS.U8 [R12], R10 ;  /* 0x0000000a0c007388 */ /* 0x000fe80000000000 */
[----:B------:R-:W-:Y:S04]  /*2000*/  STS [R14], R9 ;  /* 0x000000090e007388 */ /* 0x000fe80000000800 */
[----:B------:R-:W1:Y:S02]  /*2010*/  LDS.U16 R5, [R5] ;  /* 0x0000000005057984 */ /* 0x000e640000000400 */
[----:B-1----:R1:W2:Y:S02]  /*2020*/  POPC R7, R5 ;  /* 0x0000000500077309 */ /* 0x0022a40000000000 */
[----:B-1----:R-:W-:Y:S01]  /*2030*/  IMAD.IADD R5, R4, 0x1, R17 ;  /* 0x0000000104057824 */ /* 0x002fe200078e0211 */
[----:B--2---:R-:W-:-:S04]  /*2040*/  PRMT R8, R7, 0x9910, RZ ;  /* 0x0000991007087816 */ /* 0x004fc800000000ff */
[----:B------:R-:W-:-:S04]  /*2050*/  ISETP.NE.AND P0, PT, R8, 0x1, PT ;  /* 0x000000010800780c */ /* 0x000fc80003f05270 */
[----:B------:R-:W-:Y:S02]  /*2060*/  SEL R8, R7, 0xffff, P0 ;  /* 0x0000ffff07087807 */ /* 0x000fe40000000000 */
[----:B------:R-:W-:Y:S02]  /*2070*/  SEL R7, R4, 0xfffffffd, P0 ;  /* 0xfffffffd04077807 */ /* 0x000fe40000000000 */
[----:B------:R-:W-:Y:S01]  /*2080*/  ISETP.GE.U32.AND P0, PT, R5, 0x100, PT ;  /* 0x000001000500780c */ /* 0x000fe20003f06070 */
[----:B------:R1:W-:Y:S04]  /*2090*/  STS.U8 [R13], R8 ;  /* 0x000000080d007388 */ /* 0x0003e80000000000 */
[----:B------:R1:W-:Y:S08]  /*20a0*/  STS [R20], R7 ;  /* 0x0000000714007388 */ /* 0x0003f00000000800 */
[----:B------:R-:W-:Y:S05]  /*20b0*/  @!P0 BRA `(.L_x_332) ;  /* 0xfffffffc00388947 */ /* 0x000fea000383ffff */
.L_x_329:
[----:B------:R-:W-:Y:S05]  /*20c0*/  BSYNC.RECONVERGENT B0 ;  /* 0x0000000000007941 */ /* 0x000fea0003800200 */
.L_x_328:
[----:B------:R-:W-:Y:S01]  /*20d0*/  BAR.SYNC.DEFER_BLOCKING 0x0 ;  /* 0x0000000000007b1d */ /* 0x000fe20000010000 */
[C---:B------:R-:W-:Y:S02]  /*20e0*/  ISETP.GT.U32.AND P0, PT, R16.reuse, 0x7f, PT ;  /* 0x0000007f1000780c */ /* 0x040fe40003f04070 */
[C---:B------:R-:W-:Y:S02]  /*20f0*/  ISETP.GT.U32.AND P4, PT, R16.reuse, 0x3f, PT ;  /* 0x0000003f1000780c */ /* 0x040fe40003f84070 */
[----:B------:R-:W-:Y:S01]  /*2100*/  ISETP.GT.U32.AND P3, PT, R16, 0x1f, PT ;  /* 0x0000001f1000780c */ /* 0x000fe20003f64070 */
[----:B------:R-:W-:Y:S08]  /*2110*/  BSSY.RECONVERGENT B0, `(.L_x_333) ;  /* 0x0000013000007945 */ /* 0x000ff00003800200 */
[----:B------:R-:W-:Y:S05]  /*2120*/  @P0 BRA `(.L_x_334) ;  /* 0x0000000000440947 */ /* 0x000fea0003800000 */
[----:B------:R-:W-:Y:S02]  /*2130*/  VIADD R5, R3, 0x9a8 ;  /* 0x000009a803057836 */ /* 0x000fe40000000000 */
[----:B------:R-:W-:-:S03]  /*2140*/  IMAD.MOV.U32 R0, RZ, RZ, R16 ;  /* 0x000000ffff007224 */ /* 0x000fc600078e0010 */
[----:B-1234-:R-:W-:-:S07]  /*2150*/  LEA R9, R6, R5, 0x18 ;  /* 0x0000000506097211 */ /* 0x01efce00078ec0ff */
.L_x_335:
[----:B------:R-:W-:-:S05]  /*2160*/  IMAD.IADD R4, R9, 0x1, R0 ;  /* 0x0000000109047824 */ /* 0x000fca00078e0200 */
[----:B------:R-:W-:Y:S04]  /*2170*/  LDS.U8 R7, [R4+0x80] ;  /* 0x0000800004077984 */ /* 0x000fe80000000000 */
[----:B------:R-:W1:Y:S02]  /*2180*/  LDS.U8 R2, [R4] ;  /* 0x0000000004027984 */ /* 0x000e640000000000 */
[----:B-1----:R-:W-:-:S13]  /*2190*/  ISETP.GT.U32.AND P0, PT, R7, R2, PT ;  /* 0x000000020700720c */ /* 0x002fda0003f04070 */
[----:B------:R-:W1:Y:S01]  /*21a0*/  @!P0 S2R R5, SR_CgaCtaId ;  /* 0x0000000000058919 */ /* 0x000e620000008800 */
[----:B------:R-:W-:-:S05]  /*21b0*/  @!P0 VIADD R2, R3, 0xaa8 ;  /* 0x00000aa803028836 */ /* 0x000fca0000000000 */
[----:B-1----:R-:W-:-:S05]  /*21c0*/  @!P0 LEA R5, R5, R2, 0x18 ;  /* 0x0000000205058211 */ /* 0x002fca00078ec0ff */
[----:B------:R-:W-:Y:S01]  /*21d0*/  @!P0 IMAD R2, R0, 0x4, R5 ;  /* 0x0000000400028824 */ /* 0x000fe200078e0205 */
[----:B------:R-:W-:-:S04]  /*21e0*/  IADD3 R0, PT, PT, R17, R0, RZ ;  /* 0x0000000011007210 */ /* 0x000fc80007ffe0ff */
[----:B------:R-:W1:Y:S04]  /*21f0*/  @!P0 LDS R5, [R2+0x200] ;  /* 0x0002000002058984 */ /* 0x000e680000000800 */
[----:B-1----:R1:W-:Y:S04]  /*2200*/  @!P0 STS [R2], R5 ;  /* 0x0000000502008388 */ /* 0x0023e80000000800 */
[----:B------:R1:W-:Y:S01]  /*2210*/  @!P0 STS.U8 [R4], R7 ;  /* 0x0000000704008388 */ /* 0x0003e20000000000 */
[----:B------:R-:W-:-:S13]  /*2220*/  ISETP.GE.U32.AND P0, PT, R0, 0x80, PT ;  /* 0x000000800000780c */ /* 0x000fda0003f06070 */
[----:B-1----:R-:W-:Y:S05]  /*2230*/  @!P0 BRA `(.L_x_335) ;  /* 0xfffffffc00c88947 */ /* 0x002fea000383ffff */
.L_x_334:
[----:B------:R-:W-:Y:S05]  /*2240*/  BSYNC.RECONVERGENT B0 ;  /* 0x0000000000007941 */ /* 0x000fea0003800200 */
.L_x_333:
[----:B------:R-:W-:Y:S01]  /*2250*/  BAR.SYNC.DEFER_BLOCKING 0x0 ;  /* 0x0000000000007b1d */ /* 0x000fe20000010000 */
[C---:B------:R-:W-:Y:S02]  /*2260*/  ISETP.GT.U32.AND P2, PT, R16.reuse, 0xf, PT ;  /* 0x0000000f1000780c */ /* 0x040fe40003f44070 */
[C---:B------:R-:W-:Y:S02]  /*2270*/  ISETP.GT.U32.AND P1, PT, R16.reuse, 0x7, PT ;  /* 0x000000071000780c */ /* 0x040fe40003f24070 */
[----:B------:R-:W-:Y:S01]  /*2280*/  ISETP.GT.U32.AND P0, PT, R16, 0x3, PT ;  /* 0x000000031000780c */ /* 0x000fe20003f04070 */
[----:B------:R-:W-:Y:S04]  /*2290*/  BSSY.RECONVERGENT B0, `(.L_x_336) ;  /* 0x0000015000007945 */ /* 0x000fe80003800200 */
[----:B------:R-:W-:Y:S08]  /*22a0*/  @P4 BRA `(.L_x_337) ;  /* 0x00000000004c4947 */ /* 0x000ff00003800000 */
[----:B------:R-:W1:Y:S01]  /*22b0*/  S2R R3, SR_CgaCtaId ;  /* 0x0000000000037919 */ /* 0x000e620000008800 */
[----:B------:R-:W-:Y:S01]  /*22c0*/  MOV R6, 0x400 ;  /* 0x0000040000067802 */ /* 0x000fe20000000f00 */
[----:B------:R-:W-:-:S04]  /*22d0*/  IMAD.MOV.U32 R0, RZ, RZ, R16 ;  /* 0x000000ffff007224 */ /* 0x000fc800078e0010 */
[----:B------:R-:W-:-:S05]  /*22e0*/  VIADD R2, R6, 0x9a8 ;  /* 0x000009a806027836 */ /* 0x000fca0000000000 */
[----:B-1-34-:R-:W-:-:S07]  /*22f0*/  LEA R7, R3, R2, 0x18 ;  /* 0x0000000203077211 */ /* 0x01afce00078ec0ff */
.L_x_338:
        /* <DEDUP_REMOVED lines=14> */
.L_x_337:
[----:B------:R-:W-:Y:S05]  /*23e0*/  BSYNC.RECONVERGENT B0 ;  /* 0x0000000000007941 */ /* 0x000fea0003800200 */
.L_x_336:
        /* <DEDUP_REMOVED lines=8> */
[----:B-1-34-:R-:W-:-:S07]  /*2470*/  LEA R7, R3, R2, 0x18 ;  /* 0x0000000203077211 */ /* 0x01afce00078ec0ff */
.L_x_341:
        /* <DEDUP_REMOVED lines=14> */
.L_x_340:
[----:B------:R-:W-:Y:S05]  /*2560*/  BSYNC.RECONVERGENT B0 ;  /* 0x0000000000007941 */ /* 0x000fea0003800200 */
.L_x_339:
[----:B------:R-:W-:Y:S06]  /*2570*/  BAR.SYNC.DEFER_BLOCKING 0x0 ;  /* 0x0000000000007b1d */ /* 0x000fec0000010000 */
[----:B------:R-:W-:Y:S04]  /*2580*/  BSSY.RECONVERGENT B0, `(.L_x_342) ;  /* 0x0000015000007945 */ /* 0x000fe80003800200 */
[----:B------:R-:W-:Y:S05]  /*2590*/  @P2 BRA `(.L_x_343) ;  /* 0x00000000004c2947 */ /* 0x000fea0003800000 */
[----:B------:R-:W1:Y:S01]  /*25a0*/  S2R R3, SR_CgaCtaId ;  /* 0x0000000000037919 */ /* 0x000e620000008800 */
[----:B------:R-:W-:Y:S01]  /*25b0*/  MOV R6, 0x400 ;  /* 0x0000040000067802 */ /* 0x000fe20000000f00 */
[----:B------:R-:W-:-:S04]  /*25c0*/  IMAD.MOV.U32 R0, RZ, RZ, R16 ;  /* 0x000000ffff007224 */ /* 0x000fc800078e0010 */
[----:B------:R-:W-:-:S05]  /*25d0*/  VIADD R2, R6, 0x9a8 ;  /* 0x000009a806027836 */ /* 0x000fca0000000000 */
[----:B-1-34-:R-:W-:-:S07]  /*25e0*/  LEA R7, R3, R2, 0x18 ;  /* 0x0000000203077211 */ /* 0x01afce00078ec0ff */
.L_x_344:
        /* <DEDUP_REMOVED lines=14> */
.L_x_343:
[----:B------:R-:W-:Y:S05]  /*26d0*/  BSYNC.RECONVERGENT B0 ;  /* 0x0000000000007941 */ /* 0x000fea0003800200 */
.L_x_342:
        /* <DEDUP_REMOVED lines=8> */
.L_x_347:
        /* <DEDUP_REMOVED lines=14> */
.L_x_346:
[----:B------:R-:W-:Y:S05]  /*2840*/  BSYNC.RECONVERGENT B0 ;  /* 0x0000000000007941 */ /* 0x000fea0003800200 */
.L_x_345:
[----:B------:R-:W-:Y:S06]  /*2850*/  BAR.SYNC.DEFER_BLOCKING 0x0 ;  /* 0x0000000000007b1d */ /* 0x000fec0000010000 */
[----:B------:R-:W-:Y:S04]  /*2860*/  BSSY.RECONVERGENT B0, `(.L_x_348) ;  /* 0x0000015000007945 */ /* 0x000fe80003800200 */
[----:B------:R-:W-:Y:S05]  /*2870*/  @P0 BRA `(.L_x_349) ;  /* 0x00000000004c0947 */ /* 0x000fea0003800000 */
[----:B------:R-:W1:Y:S01]  /*2880*/  S2R R3, SR_CgaCtaId ;  /* 0x0000000000037919 */ /* 0x000e620000008800 */
[----:B------:R-:W-:Y:S01]  /*2890*/  MOV R6, 0x400 ;  /* 0x0000040000067802 */ /* 0x000fe20000000f00 */
[----:B------:R-:W-:-:S03]  /*28a0*/  IMAD.MOV.U32 R0, RZ, RZ, R16 ;  /* 0x000000ffff007224 */ /* 0x000fc600078e0010 */
[----:B------:R-:W-:-:S04]  /*28b0*/  IADD3 R2, PT, PT, R6, 0x9a8, RZ ;  /* 0x000009a806027810 */ /* 0x000fc80007ffe0ff */
[----:B-1-34-:R-:W-:-:S07]  /*28c0*/  LEA R7, R3, R2, 0x18 ;  /* 0x0000000203077211 */ /* 0x01afce00078ec0ff */
.L_x_350:
        /* <DEDUP_REMOVED lines=14> */
.L_x_349:
[----:B------:R-:W-:Y:S05]  /*29b0*/  BSYNC.RECONVERGENT B0 ;  /* 0x0000000000007941 */ /* 0x000fea0003800200 */
.L_x_348:
        /* <DEDUP_REMOVED lines=8> */
.L_x_353:
        /* <DEDUP_REMOVED lines=14> */
.L_x_352:
[----:B------:R-:W-:Y:S05]  /*2b20*/  BSYNC.RECONVERGENT B0 ;  /* 0x0000000000007941 */ /* 0x000fea0003800200 */
.L_x_351:
        /* <DEDUP_REMOVED lines=10> */
[----:B------:R-:W5:Y:S04]  /*2bd0*/  @!P0 LDS R2, [UR4+0xaac] ;  /* 0x000aac04ff028984 */ /* 0x000f680008000800 */
[----:B------:R0:W-:Y:S04]  /*2be0*/  @!P0 STS.U8 [UR4+0x9a8], R0 ;  /* 0x0009a800ff008988 */ /* 0x0001e80008000004 */
[----:B-----5:R0:W-:Y:S02]  /*2bf0*/  @!P0 STS [UR4+0xaa8], R2 ;  /* 0x000aa802ff008988 */ /* 0x0201e40008000804 */
.L_x_355:
[----:B------:R-:W-:Y:S05]  /*2c00*/  BSYNC.RECONVERGENT B0 ;  /* 0x0000000000007941 */ /* 0x000fea0003800200 */
.L_x_354:
[----:B------:R-:W-:Y:S08]  /*2c10*/  BAR.SYNC.DEFER_BLOCKING 0x0 ;  /* 0x0000000000007b1d */ /* 0x000ff00000010000 */
[----:B------:R-:W5:Y:S01]  /*2c20*/  S2UR UR5, SR_CgaCtaId ;  /* 0x00000000000579c3 */ /* 0x000f620000008800 */
[----:B------:R-:W-:-:S07]  /*2c30*/  UMOV UR4, 0x400 ;  /* 0x0000040000047882 */ /* 0x000fce0000000000 */
[----:B------:R-:W-:Y:S01]  /*2c40*/  BAR.SYNC.DEFER_BLOCKING 0x0 ;  /* 0x0000000000007b1d */ /* 0x000fe20000010000 */
[----:B-----5:R-:W-:-:S09]  /*2c50*/  ULEA UR4, UR5, UR4, 0x18 ;  /* 0x0000000405047291 */ /* 0x020fd2000f8ec0ff */
[----:B0-----:R-:W0:Y:S02]  /*2c60*/  LDS R0, [UR4+0xaa8] ;  /* 0x000aa804ff007984 */ /* 0x001e240008000800 */
[----:B0-----:R-:W-:-:S13]  /*2c70*/  ISETP.NE.AND P0, PT, R0, -0x3, PT ;  /* 0xfffffffd0000780c */ /* 0x001fda0003f05270 */
[----:B------:R-:W-:Y:S05]  /*2c80*/  @!P0 BRA `(.L_x_356) ;  /* 0x0000000000188947 */ /* 0x000fea0003800000 */
[----:B------:R-:W-:Y:S01]  /*2c90*/  @!P1 LEA R2, R0, UR47, 0x1 ;  /* 0x0000002f00029c11 */ /* 0x000fe2000f8e08ff */
[----:B------:R-:W-:Y:S01]  /*2ca0*/  @!P1 STS [UR42], R0 ;  /* 0x00000000ff009988 */ /* 0x000fe2000800082a */
[----:B------:R-:W-:-:S04]  /*2cb0*/  UIADD3 UR40, UPT, UPT, UR40, 0x1, URZ ;  /* 0x0000000128287890 */ /* 0x000fc8000fffe0ff */
[----:B------:R-:W0:Y:S04]  /*2cc0*/  @!P1 LDS.U16 R2, [R2] ;  /* 0x0000000002029984 */ /* 0x000e280000000400 */
[----:B0-----:R0:W-:Y:S01]  /*2cd0*/  @!P1 STS.U16 [UR41], R2 ;  /* 0x00000002ff009988 */ /* 0x0011e20008000429 */
[----:B------:R-:W-:Y:S05]  /*2ce0*/  BRA `(.L_x_357) ;  /* 0xffffffdc00207947 */ /* 0x000fea000383ffff */
.L_x_356:
        /* <DEDUP_REMOVED lines=8> */
[----:B------:R-:W0:Y:S01]  /*2d70*/  LDC.64 R2, c[0x0][0x388] ;  /* 0x0000e200ff027b82 */ /* 0x000e220000000a00 */
[----:B------:R-:W-:Y:S01]  /*2d80*/  VIADD R18, R18, 0x1 ;  /* 0x0000000112127836 */ /* 0x000fe20000000000 */
[----:B----4-:R-:W-:Y:S01]  /*2d90*/  LEA R4, R16, UR4, 0x1 ;  /* 0x0000000410047c11 */ /* 0x010fe2000f8e08ff */
[----:B------:R-:W-:-:S03]  /*2da0*/  IMAD.U32 R5, RZ, RZ, UR40 ;  /* 0x00000028ff057e24 */ /* 0x000fc6000f8e00ff */
[----:B------:R-:W-:Y:S01]  /*2db0*/  LOP3.LUT R18, R18, 0x3, RZ, 0xc0, !PT ;  /* 0x0000000312127812 */ /* 0x000fe200078ec0ff */
[----:B------:R-:W-:-:S04]  /*2dc0*/  IMAD R4, R5, 0x200, R4 ;  /* 0x0000020005047824 */ /* 0x000fc800078e0204 */
[----:B------:R-:W-:Y:S02]  /*2dd0*/  IMAD R0, R18, R17, R16 ;  /* 0x0000001112007224 */ /* 0x000fe400078e0210 */
[----:B------:R-:W-:Y:S02]  /*2de0*/  IMAD.MOV R18, RZ, RZ, -R18 ;  /* 0x000000ffff127224 */ /* 0x000fe400078e0a12 */
[----:B0-----:R-:W-:-:S07]  /*2df0*/  IMAD.WIDE.U32 R2, R16, 0x2, R2 ;  /* 0x0000000210027825 */ /* 0x001fce00078e0002 */
.L_x_362:
[----:B------:R0:W4:Y:S01]  /*2e00*/  LDS.U16 R5, [R4] ;  /* 0x0000000004057984 */ /* 0x0001220000000400 */
[----:B------:R-:W-:-:S05]  /*2e10*/  VIADD R18, R18, 0x1 ;  /* 0x0000000112127836 */ /* 0x000fca0000000000 */
[----:B------:R-:W-:Y:S01]  /*2e20*/  ISETP.NE.AND P0, PT, R18, RZ, PT ;  /* 0x000000ff1200720c */ /* 0x000fe20003f05270 */
[C---:B0-----:R-:W-:Y:S01]  /*2e30*/  IMAD R4, R17.reuse, 0x2, R4 ;  /* 0x0000000211047824 */ /* 0x041fe200078e0204 */
[----:B----4-:R0:W-:Y:S02]  /*2e40*/  STG.E.U16 desc[UR36][R2.64], R5 ;  /* 0x0000000502007986 */ /* 0x0101e4000c101524 */
[----:B0-----:R-:W-:-:S09]  /*2e50*/  IMAD.WIDE.U32 R2, R17, 0x2, R2 ;  /* 0x0000000211027825 */ /* 0x001fd200078e0002 */
[----:B------:R-:W-:Y:S05]  /*2e60*/  @P0 BRA `(.L_x_362) ;  /* 0xfffffffc00e40947 */ /* 0x000fea000383ffff */
.L_x_361:
[----:B------:R-:W-:Y:S05]  /*2e70*/  BSYNC.RECONVERGENT B1 ;  /* 0x0000000000017941 */ /* 0x000fea0003800200 */
.L_x_360:
[----:B------:R-:W-:Y:S05]  /*2e80*/  @!P1 BRA `(.L_x_359) ;  /* 0x0000000000789947 */ /* 0x000fea0003800000 */
[----:B------:R-:W0:Y:S01]  /*2e90*/  LDC.64 R2, c[0x0][0x388] ;  /* 0x0000e200ff027b82 */ /* 0x000e220000000a00 */
[C---:B----4-:R-:W-:Y:S01]  /*2ea0*/  LEA R4, R0.reuse, UR4, 0x1 ;  /* 0x0000000400047c11 */ /* 0x050fe2000f8e08ff */
[----:B------:R-:W-:Y:S02]  /*2eb0*/  IMAD.U32 R5, RZ, RZ, UR40 ;  /* 0x00000028ff057e24 */ /* 0x000fe4000f8e00ff */
[----:B---3--:R-:W-:Y:S02]  /*2ec0*/  IMAD R12, R17, 0x2, R0 ;  /* 0x00000002110c7824 */ /* 0x008fe400078e0200 */
[----:B------:R-:W-:Y:S02]  /*2ed0*/  IMAD R18, R5, 0x200, R4 ;  /* 0x0000020005127824 */ /* 0x000fe400078e0204 */
[----:B-1----:R-:W-:Y:S02]  /*2ee0*/  IMAD R13, R17, 0x3, R0 ;  /* 0x00000003110d7824 */ /* 0x002fe400078e0200 */
[----:B------:R-:W-:-:S07]  /*2ef0*/  IMAD.IADD R14, R0, 0x1, R17 ;  /* 0x00000001000e7824 */ /* 0x000fce00078e0211 */
.L_x_363:
[C-C-:B-1----:R-:W-:Y:S01]  /*2f00*/  IMAD R19, R17.reuse, 0x2, R18.reuse ;  /* 0x0000000211137824 */ /* 0x142fe200078e0212 */
[----:B------:R1:W3:Y:S01]  /*2f10*/  LDS.U16 R15, [R18] ;  /* 0x00000000120f7984 */ /* 0x0002e20000000400 */
[C-C-:B------:R-:W-:Y:S02]  /*2f20*/  IMAD R20, R17.reuse, 0x4, R18.reuse ;  /* 0x0000000411147824 */ /* 0x140fe400078e0212 */
[C---:B------:R-:W-:Y:S02]  /*2f30*/  IMAD R22, R17.reuse, 0x6, R18 ;  /* 0x0000000611167824 */ /* 0x040fe400078e0212 */
[----:B------:R-:W4:Y:S01]  /*2f40*/  LDS.U16 R19, [R19] ;  /* 0x0000000013137984 */ /* 0x000f220000000400 */
[----:B0-----:R-:W-:Y:S01]  /*2f50*/  IMAD.WIDE.U32 R4, R0, 0x2, R2 ;  /* 0x0000000200047825 */ /* 0x001fe200078e0002 */
[C---:B------:R-:W-:Y:S02]  /*2f60*/  IADD3 R0, PT, PT, R17.reuse, R0, R17 ;  /* 0x0000000011007210 */ /* 0x040fe40007ffe011 */
[----:B------:R-:W0:Y:S01]  /*2f70*/  LDS.U16 R21, [R20] ;  /* 0x0000000014157984 */ /* 0x000e220000000400 */
[----:B------:R-:W-:Y:S01]  /*2f80*/  IMAD.WIDE.U32 R6, R14, 0x2, R2 ;  /* 0x000000020e067825 */ /* 0x000fe200078e0002 */
[----:B------:R-:W-:-:S02]  /*2f90*/  IADD3 R0, PT, PT, R17, R0, R17 ;  /* 0x0000000011007210 */ /* 0x000fc40007ffe011 */
[----:B------:R-:W5:Y:S01]  /*2fa0*/  LDS.U16 R23, [R22] ;  /* 0x0000000016177984 */ /* 0x000f620000000400 */
[--C-:B--2---:R-:W-:Y:S01]  /*2fb0*/  IMAD.WIDE.U32 R8, R12, 0x2, R2.reuse ;  /* 0x000000020c087825 */ /* 0x104fe200078e0002 */
[----:B------:R-:W-:Y:S02]  /*2fc0*/  ISETP.GE.U32.AND P0, PT, R0, 0x100, PT ;  /* 0x000001000000780c */ /* 0x000fe40003f06070 */
[----:B------:R-:W-:Y:S01]  /*2fd0*/  LEA R12, R17, R12, 0x2 ;  /* 0x0000000c110c7211 */ /* 0x000fe200078e10ff */
[----:B------:R-:W-:-:S04]  /*2fe0*/  IMAD.WIDE.U32 R10, R13, 0x2, R2 ;  /* 0x000000020d0a7825 */ /* 0x000fc800078e0002 */
[C---:B------:R-:W-:Y:S02]  /*2ff0*/  IMAD R13, R17.reuse, 0x4, R13 ;  /* 0x00000004110d7824 */ /* 0x040fe400078e020d */
[C---:B------:R-:W-:Y:S02]  /*3000*/  IMAD R14, R17.reuse, 0x4, R14 ;  /* 0x00000004110e7824 */ /* 0x040fe400078e020e */
[----:B-1----:R-:W-:Y:S01]  /*3010*/  IMAD R18, R17, 0x8, R18 ;  /* 0x0000000811127824 */ /* 0x002fe200078e0212 */
[----:B---3--:R1:W-:Y:S04]  /*3020*/  STG.E.U16 desc[UR36][R4.64], R15 ;  /* 0x0000000f04007986 */ /* 0x0083e8000c101524 */
[----:B----4-:R1:W-:Y:S04]  /*3030*/  STG.E.U16 desc[UR36][R6.64], R19 ;  /* 0x0000001306007986 */ /* 0x0103e8000c101524 */
[----:B0-----:R1:W-:Y:S04]  /*3040*/  STG.E.U16 desc[UR36][R8.64], R21 ;  /* 0x0000001508007986 */ /* 0x0013e8000c101524 */
[----:B-----5:R1:W-:Y:S01]  /*3050*/  STG.E.U16 desc[UR36][R10.64], R23 ;  /* 0x000000170a007986 */ /* 0x0203e2000c101524 */
[----:B------:R-:W-:Y:S05]  /*3060*/  @!P0 BRA `(.L_x_363) ;  /* 0xfffffffc00a48947 */ /* 0x000fea000383ffff */
.L_x_359:
[----:B------:R-:W-:Y:S05]  /*3070*/  BSYNC.RECONVERGENT B0 ;  /* 0x0000000000007941 */ /* 0x000fea0003800200 */
.L_x_358:
[----:B------:R-:W-:-:S13]  /*3080*/  ISETP.NE.AND P0, PT, R16, RZ, PT ;  /* 0x000000ff1000720c */ /* 0x000fda0003f05270 */
[----:B------:R-:W-:Y:S05]  /*3090*/  @P0 EXIT ;  /* 0x000000000000094d */ /* 0x000fea0003800000 */
[----:B------:R-:W0:Y:S01]  /*30a0*/  LDC.64 R2, c[0x0][0x390] ;  /* 0x0000e400ff027b82 */ /* 0x000e220000000a00 */
[----:B-1----:R-:W-:-:S05]  /*30b0*/  IMAD.MOV.U32 R5, RZ, RZ, -0x2 ;  /* 0xfffffffeff057424 */ /* 0x002fca00078e00ff */
[----:B0-----:R-:W-:Y:S01]  /*30c0*/  STG.E desc[UR36][R2.64], R5 ;  /* 0x0000000502007986 */ /* 0x001fe2000c101924 */
[----:B------:R-:W-:Y:S05]  /*30d0*/  EXIT ;  /* 0x000000000000794d */ /* 0x000fea0003800000 */
.L_x_327:
        /* <DEDUP_REMOVED lines=16> */
[----:B------:R-:W1:Y:S04]  /*31e0*/  LDS.U16 R3, [R12+0x600] ;  /* 0x000600000c037984 */ /* 0x000e680000000400 */
[----:B-1----:R1:W-:Y:S01]  /*31f0*/  STG.E.U16 desc[UR36][R6.64], R3 ;  /* 0x0000000306007986 */ /* 0x0023e2000c101524 */
[----:B------:R-:W-:Y:S05]  /*3200*/  @!P0 BRA `(.L_x_367) ;  /* 0x00000000002c8947 */ /* 0x000fea0003800000 */
[----:B------:R-:W-:Y:S01]  /*3210*/  ISETP.NE.AND P0, PT, R11, 0x1, PT ;  /* 0x000000010b00780c */ /* 0x000fe20003f05270 */
[C---:B------:R-:W-:Y:S02]  /*3220*/  IMAD R12, R17.reuse, 0x2, R12 ;  /* 0x00000002110c7824 */ /* 0x040fe400078e020c */
[----:B--2---:R-:W-:-:S03]  /*3230*/  IMAD.WIDE R8, R17, 0x2, R6 ;  /* 0x0000000211087825 */ /* 0x004fc600078e0206 */
[----:B-1----:R-:W1:Y:S01]  /*3240*/  LDS.U16 R3, [R12+0x600] ;  /* 0x000600000c037984 */ /* 0x002e620000000400 */
[----:B------:R-:W-:-:S06]  /*3250*/  IMAD.MOV.U32 R10, RZ, RZ, R4 ;  /* 0x000000ffff0a7224 */ /* 0x000fcc00078e0004 */
[C---:B------:R-:W-:Y:S02]  /*3260*/  @P0 IMAD R5, R17.reuse, 0x2, R12 ;  /* 0x0000000211050824 */ /* 0x040fe400078e020c */
[----:B------:R-:W-:-:S04]  /*3270*/  @P0 IMAD.WIDE R6, R17, 0x2, R8 ;  /* 0x0000000211060825 */ /* 0x000fc800078e0208 */
[----:B------:R-:W2:Y:S01]  /*3280*/  @P0 LDS.U16 R5, [R5+0x600] ;  /* 0x0006000005050984 */ /* 0x000ea20000000400 */
[----:B------:R-:W-:-:S03]  /*3290*/  @P0 IMAD.MOV.U32 R10, RZ, RZ, R2 ;  /* 0x000000ffff0a0224 */ /* 0x000fc600078e0002 */
[----:B-1----:R3:W-:Y:S04]  /*32a0*/  STG.E.U16 desc[UR36][R8.64], R3 ;  /* 0x0000000308007986 */ /* 0x0027e8000c101524 */
[----:B--2---:R3:W-:Y:S02]  /*32b0*/  @P0 STG.E.U16 desc[UR36][R6.64], R5 ;  /* 0x0000000506000986 */ /* 0x0047e4000c101524 */
.L_x_367:
[----:B------:R-:W-:Y:S05]  /*32c0*/  BSYNC.RECONVERGENT B1 ;  /* 0x0000000000017941 */ /* 0x000fea0003800200 */
.L_x_366:
[----:B------:R-:W-:Y:S05]  /*32d0*/  @!P1 BRA `(.L_x_365) ;  /* 0x0000000000689947 */ /* 0x000fea0003800000 */
.L_x_368:
[----:B----4-:R-:W-:Y:S02]  /*32e0*/  IMAD R2, R10, 0x2, R0 ;  /* 0x000000020a027824 */ /* 0x010fe400078e0200 */
[C---:B------:R-:W-:Y:S02]  /*32f0*/  IMAD.IADD R4, R17.reuse, 0x1, R10 ;  /* 0x0000000111047824 */ /* 0x040fe400078e020a */
[C---:B---3--:R-:W-:Y:S01]  /*3300*/  IMAD R8, R17.reuse, 0x2, R2 ;  /* 0x0000000211087824 */ /* 0x048fe200078e0202 */
[----:B------:R3:W4:Y:S01]  /*3310*/  LDS.U16 R11, [R2+0x600] ;  /* 0x00060000020b7984 */ /* 0x0007220000000400 */
[----:B-1----:R-:W-:Y:S02]  /*3320*/  IMAD.IADD R6, R4, 0x1, R17 ;  /* 0x0000000104067824 */ /* 0x002fe400078e0211 */
[----:B------:R-:W-:Y:S01]  /*3330*/  IMAD R14, R17, 0x2, R8 ;  /* 0x00000002110e7824 */ /* 0x000fe200078e0208 */
[----:B------:R1:W5:Y:S01]  /*3340*/  LDS.U16 R13, [R8+0x600] ;  /* 0x00060000080d7984 */ /* 0x0003620000000400 */
[----:B------:R-:W-:-:S02]  /*3350*/  IMAD.MOV.U32 R3, RZ, RZ, 0x2 ;  /* 0x00000002ff037424 */ /* 0x000fc400078e00ff */
[----:B------:R-:W-:Y:S01]  /*3360*/  IMAD R21, R17, 0x2, R14 ;  /* 0x0000000211157824 */ /* 0x000fe200078e020e */
[----:B------:R-:W0:Y:S01]  /*3370*/  LDS.U16 R15, [R14+0x600] ;  /* 0x000600000e0f7984 */ /* 0x000e220000000400 */
[----:B------:R-:W-:Y:S02]  /*3380*/  IMAD.MOV.U32 R5, RZ, RZ, 0x2 ;  /* 0x00000002ff057424 */ /* 0x000fe400078e00ff */
[----:B------:R-:W-:Y:S02]  /*3390*/  IMAD.MOV.U32 R7, RZ, RZ, 0x2 ;  /* 0x00000002ff077424 */ /* 0x000fe400078e00ff */
[----:B------:R-:W0:Y:S01]  /*33a0*/  LDS.U16 R21, [R21+0x600] ;  /* 0x0006000015157984 */ /* 0x000e220000000400 */
[----:B--2---:R-:W-:Y:S02]  /*33b0*/  IMAD.MOV.U32 R9, RZ, RZ, 0x2 ;  /* 0x00000002ff097424 */ /* 0x004fe400078e00ff */
[----:B------:R-:W-:Y:S02]  /*33c0*/  IMAD.IADD R12, R6, 0x1, R17 ;  /* 0x00000001060c7824 */ /* 0x000fe400078e0211 */
[----:B---3--:R-:W-:-:S04]  /*33d0*/  IMAD.WIDE.U32 R2, R10, R3, UR38 ;  /* 0x000000260a027e25 */ /* 0x008fc8000f8e0003 */
[----:B------:R-:W-:-:S04]  /*33e0*/  IMAD.WIDE.U32 R4, R4, R5, UR38 ;  /* 0x0000002604047e25 */ /* 0x000fc8000f8e0005 */
[----:B------:R-:W-:-:S04]  /*33f0*/  IMAD.WIDE.U32 R6, R6, R7, UR38 ;  /* 0x0000002606067e25 */ /* 0x000fc8000f8e0007 */
[----:B-1----:R-:W-:-:S04]  /*3400*/  IMAD.WIDE.U32 R8, R12, R9, UR38 ;  /* 0x000000260c087e25 */ /* 0x002fc8000f8e0009 */
[----:B------:R-:W-:-:S05]  /*3410*/  IMAD.IADD R10, R12, 0x1, R17 ;  /* 0x000000010c0a7824 */ /* 0x000fca00078e0211 */
[----:B------:R-:W-:Y:S01]  /*3420*/  ISETP.GE.U32.AND P0, PT, R10, 0x100, PT ;  /* 0x000001000a00780c */ /* 0x000fe20003f06070 */
[----:B----4-:R4:W-:Y:S04]  /*3430*/  STG.E.U16 desc[UR36][R2.64], R11 ;  /* 0x0000000b02007986 */ /* 0x0109e8000c101524 */
[----:B-----5:R4:W-:Y:S04]  /*3440*/  STG.E.U16 desc[UR36][R4.64], R13 ;  /* 0x0000000d04007986 */ /* 0x0209e8000c101524 */
[----:B0-----:R4:W-:Y:S04]  /*3450*/  STG.E.U16 desc[UR36][R6.64], R15 ;  /* 0x0000000f06007986 */ /* 0x0019e8000c101524 */
[----:B------:R4:W-:Y:S01]  /*3460*/  STG.E.U16 desc[UR36][R8.64], R21 ;  /* 0x0000001508007986 */ /* 0x0009e2000c101524 */
[----:B------:R-:W-:Y:S05]  /*3470*/  @!P0 BRA `(.L_x_368) ;  /* 0xfffffffc00988947 */ /* 0x000fea000383ffff */
.L_x_365:
[----:B------:R-:W-:Y:S05]  /*3480*/  BSYNC.RECONVERGENT B0 ;  /* 0x0000000000007941 */ /* 0x000fea0003800200 */
.L_x_364:
[----:B------:R-:W-:Y:S02]  /*3490*/  UIADD3 UR38, UP0, UPT, UR38, 0x200, URZ ;  /* 0x0000020026267890 */ /* 0x000fe4000ff1e0ff */
[----:B------:R-:W-:Y:S02]  /*34a0*/  UIADD3 UR44, UP1, UPT, UR44, 0x200, URZ ;  /* 0x000002002c2c7890 */ /* 0x000fe4000ff3e0ff */
[----:B------:R-:W-:Y:S02]  /*34b0*/  UIADD3.X UR39, UPT, UPT, URZ, UR39, URZ, UP0, !UPT ;  /* 0x00000027ff277290 */ /* 0x000fe400087fe4ff */
[----:B------:R-:W-:Y:S01]  /*34c0*/  UIADD3.X UR45, UPT, UPT, URZ, UR45, URZ, UP1, !UPT ;  /* 0x0000002dff2d7290 */ /* 0x000fe20008ffe4ff */
[----:B------:R-:W-:Y:S01]  /*34d0*/  UMOV UR40, 0x3 ;  /* 0x0000000300287882 */ /* 0x000fe20000000000 */
[----:B------:R-:W-:Y:S10]  /*34e0*/  BRA `(.L_x_357) ;  /* 0xffffffd400207947 */ /* 0x000ff4000383ffff */
.L_x_321:
[----:B------:R-:W-:Y:S01]  /*34f0*/  ISETP.NE.AND P0, PT, R16, RZ, PT ;  /* 0x000000ff1000720c */ /* 0x000fe20003f05270 */
[----:B------:R-:W-:-:S12]  /*3500*/  BSSY.RECONVERGENT B0, `(.L_x_369) ;  /* 0x0000003000007945 */ /* 0x000fd80003800200 */
[----:B------:R-:W-:Y:S05]  /*3510*/  @P0 BRA `(.L_x_370) ;  /* 0x0000000000040947 */ /* 0x000fea0003800000 */
[----:B------:R-:W-:Y:S01]  /*3520*/  STS [UR46+0x9a4], RZ ;  /* 0x0009a4ffff007988 */ /* 0x000fe2000800082e */
.L_x_370:
[----:B------:R-:W-:Y:S05]  /*3530*/  BSYNC.RECONVERGENT B0 ;  /* 0x0000000000007941 */ /* 0x000fea0003800200 */
.L_x_369:
[----:B------:R-:W-:Y:S05]  /*3540*/  BRA `(.L_x_357) ;  /* 0xffffffd400087947 */ /* 0x000fea000383ffff */
.L_x_310:
[----:B------:R-:W-:Y:S02]  /*3550*/  UISETP.NE.AND UP0, UPT, UR40, 0x1, UPT ;  /* 0x000000012800788c */ /* 0x000fe4000bf05270 */
[----:B------:R-:W-:-:S07]  /*3560*/  UIADD3 UR4, UPT, UPT, UR40, -0x1, URZ ;  /* 0xffffffff28047890 */ /* 0x000fce000fffe0ff */
[----:B------:R-:W-:Y:S01]  /*3570*/  UMOV UR40, UR4 ;  /* 0x0000000400287c82 */ /* 0x000fe20008000000 */
[----:B------:R-:W-:Y:S05]  /*3580*/  BRA.U.ANY !UP0, `(.L_x_371) ;  /* 0x0000000108047547 */ /* 0x000fea000b900000 */
[----:B------:R-:W-:Y:S05]  /*3590*/  BRA `(.L_x_357) ;  /* 0xffffffd000f47947 */ /* 0x000fea000383ffff */
.L_x_371:
[----:B------:R-:W-:-:S13]  /*35a0*/  ISETP.NE.AND P0, PT, R16, RZ, PT ;  /* 0x000000ff1000720c */ /* 0x000fda0003f05270 */
[----:B------:R-:W-:Y:S05]  /*35b0*/  @P0 EXIT ;  /* 0x000000000000094d */ /* 0x000fea0003800000 */
[----:B------:R-:W1:Y:S08]  /*35c0*/  LDC.64 R6, c[0x0][0x388] ;  /* 0x0000e200ff067b82 */ /* 0x000e700000000a00 */
[----:B------:R-:W2:Y:S01]  /*35d0*/  LDC.64 R2, c[0x0][0x390] ;  /* 0x0000e400ff027b82 */ /* 0x000ea20000000a00 */
[----:B-1----:R-:W-:-:S04]  /*35e0*/  IADD3 R5, P0, PT, -R6, UR44, RZ ;  /* 0x0000002c06057c10 */ /* 0x002fc8000ff1e1ff */
[----:B------:R-:W-:-:S04]  /*35f0*/  IADD3.X R0, PT, PT, ~R7, UR45, RZ, P0, !PT ;  /* 0x0000002d07007c10 */ /* 0x000fc800087fe5ff */
[----:B------:R-:W-:-:S05]  /*3600*/  SHF.R.U64 R5, R5, 0x9, R0 ;  /* 0x0000000905057819 */ /* 0x000fca0000001200 */
[----:B--2---:R-:W-:Y:S01]  /*3610*/  STG.E desc[UR36][R2.64], R5 ;  /* 0x0000000502007986 */ /* 0x004fe2000c101924 */
[----:B------:R-:W-:Y:S05]  /*3620*/  EXIT ;  /* 0x000000000000794d */ /* 0x000fea0003800000 */
.L_x_372:
        /* <DEDUP_REMOVED lines=13> */
.L_x_695:


//--------------------- .text._Z14FindMinsKernelItLj4ELj4EEvRAmlmlmlT0_T0_T0_T0__T_RAT1__j --------------------------
	.section	.text._Z14FindMinsKernelItLj4ELj4EEvRAmlmlmlT0_T0_T0_T0__T_RAT1__j,"ax",@progbits
	.align	128
        .global         _Z14FindMinsKernelItLj4ELj4EEvRAmlmlmlT0_T0_T0_T0__T_RAT1__j
        .type           _Z14FindMinsKernelItLj4ELj4EEvRAmlmlmlT0_T0_T0_T0__T_RAT1__j,@function
        .size           _Z14FindMinsKernelItLj4ELj4EEvRAmlmlmlT0_T0_T0_T0__T_RAT1__j,(.L_x_696 - _Z14FindMinsKernelItLj4ELj4EEvRAmlmlmlT0_T0_T0_T0__T_RAT1__j)
        .other          _Z14FindMinsKernelItLj4ELj4EEvRAmlmlmlT0_T0_T0_T0__T_RAT1__j,@"STO_CUDA_ENTRY STV_DEFAULT"
_Z14FindMinsKernelItLj4ELj4EEvRAmlmlmlT0_T0_T0_T0__T_RAT1__j:
.text._Z14FindMinsKernelItLj4ELj4EEvRAmlmlmlT0_T0_T0_T0__T_RAT1__j:
        /* <DEDUP_REMOVED lines=41> */
[----:B------:R-:W-:Y:S02]  /*0290*/  HFMA2 R8, -RZ, RZ, 0, 0 ;  /* 0x00000000ff087431 */ /* 0x000fe400000001ff */
[----:B------:R-:W-:Y:S01]  /*02a0*/  VIADD R7, R4, 0x400 ;  /* 0x0000040004077836 */ /* 0x000fe20000000000 */
[----:B------:R-:W-:Y:S02]  /*02b0*/  LOP3.LUT R19, R6, 0x3, RZ, 0xc0, !PT ;  /* 0x0000000306137812 */ /* 0x000fe400078ec0ff */
[C---:B0-----:R-:W-:Y:S01]  /*02c0*/  LEA R11, R15.reuse, R4, 0x18 ;  /* 0x000000040f0b7211 */ /* 0x041fe200078ec0ff */
[----:B------:R-:W-:Y:S01]  /*02d0*/  IMAD.MOV.U32 R4, RZ, RZ, R0 ;  /* 0x000000ffff047224 */ /* 0x000fe200078e0000 */
[----:B------:R-:W-:-:S07]  /*02e0*/  LEA R15, R15, R7, 0x18 ;  /* 0x000000070f0f7211 */ /* 0x000fce00078ec0ff */
.L_x_377:
[----:B01----:R-:W-:-:S06]  /*02f0*/  IMAD.WIDE.U32 R6, R4, 0x2, R2 ;  /* 0x0000000204067825 */ /* 0x003fcc00078e0002 */
[----:B------:R0:W2:Y:S01]  /*0300*/  LDG.E.U16 R6, desc[UR8][R6.64] ;  /* 0x0000000806067981 */ /* 0x0000a2000c1e1500 */
[----:B------:R-:W-:Y:S02]  /*0310*/  IMAD.MOV.U32 R14, RZ, RZ, 0xff ;  /* 0x000000ffff0e7424 */ /* 0x000fe400078e00ff */
[C---:B------:R-:W-:Y:S02]  /*0320*/  IMAD R13, R4.reuse, 0x4, R11 ;  /* 0x00000004040d7824 */ /* 0x040fe400078e020b */
[----:B------:R-:W-:Y:S02]  /*0330*/  IMAD R12, R4, 0x10, R15 ;  /* 0x00000010040c7824 */ /* 0x000fe400078e020f */
[----:B------:R-:W-:Y:S02]  /*0340*/  IMAD.MOV.U32 R17, RZ, RZ, -0x3 ;  /* 0xfffffffdff117424 */ /* 0x000fe400078e00ff */
[----:B------:R-:W-:Y:S01]  /*0350*/  VIADD R8, R8, 0x1 ;  /* 0x0000000108087836 */ /* 0x000fe20000000000 */
[----:B0-----:R-:W-:Y:S01]  /*0360*/  PRMT R7, R14, 0x7610, R7 ;  /* 0x000076100e077816 */ /* 0x001fe20000000007 */
[----:B--2---:R-:W0:Y:S02]  /*0370*/  POPC R9, R6 ;  /* 0x0000000600097309 */ /* 0x004e240000000000 */
[----:B0-----:R-:W-:-:S04]  /*0380*/  PRMT R10, R9, 0x9910, RZ ;  /* 0x00009910090a7816 */ /* 0x001fc800000000ff */
[----:B------:R-:W-:-:S04]  /*0390*/  ISETP.NE.AND P1, PT, R10, 0x1, PT ;  /* 0x000000010a00780c */ /* 0x000fc80003f25270 */
        /* <DEDUP_REMOVED lines=13> */
.L_x_376:
[----:B------:R-:W-:Y:S05]  /*0470*/  BSYNC.RECONVERGENT B1 ;  /* 0x0000000000017941 */ /* 0x000fea0003800200 */
.L_x_375:
[----:B------:R-:W-:Y:S05]  /*0480*/  @!P0 BRA `(.L_x_374) ;  /* 0x0000000400508947 */ /* 0x000fea0003800000 */
[----:B------:R-:W1:Y:S01]  /*0490*/  S2R R6, SR_CgaCtaId ;  /* 0x0000000000067919 */ /* 0x000e620000008800 */
[----:B------:R-:W2:Y:S01]  /*04a0*/  LDC.64 R2, c[0x0][0x380] ;  /* 0x0000e000ff027b82 */ /* 0x000ea20000000a00 */
[----:B0-----:R-:W-:-:S05]  /*04b0*/  MOV R9, 0x400 ;  /* 0x0000040000097802 */ /* 0x001fca0000000f00 */
[----:B------:R-:W-:Y:S01]  /*04c0*/  VIADD R7, R9, 0x400 ;  /* 0x0000040009077836 */ /* 0x000fe20000000000 */
[----:B-1----:R-:W-:-:S04]  /*04d0*/  LEA R9, R6, R9, 0x18 ;  /* 0x0000000906097211 */ /* 0x002fc800078ec0ff */
[----:B------:R-:W-:-:S07]  /*04e0*/  LEA R7, R6, R7, 0x18 ;  /* 0x0000000706077211 */ /* 0x000fce00078ec0ff */
.L_x_378:
[----:B-12---:R-:W-:-:S04]  /*04f0*/  IMAD.WIDE.U32 R18, R4, 0x2, R2 ;  /* 0x0000000204127825 */ /* 0x006fc800078e0002 */
[----:B------:R-:W-:Y:S02]  /*0500*/  IMAD.IADD R6, R5, 0x1, R4 ;  /* 0x0000000105067824 */ /* 0x000fe400078e0204 */
[----:B------:R-:W2:Y:S02]  /*0510*/  LDG.E.U16 R18, desc[UR8][R18.64] ;  /* 0x0000000812127981 */ /* 0x000ea4000c1e1500 */
[----:B------:R-:W-:-:S06]  /*0520*/  IMAD.WIDE.U32 R12, R6, 0x2, R2 ;  /* 0x00000002060c7825 */ /* 0x000fcc00078e0002 */
[----:B------:R-:W3:Y:S01]  /*0530*/  LDG.E.U16 R12, desc[UR8][R12.64] ;  /* 0x000000080c0c7981 */ /* 0x000ee2000c1e1500 */
[----:B------:R-:W-:-:S04]  /*0540*/  IMAD.IADD R8, R6, 0x1, R5 ;  /* 0x0000000106087824 */ /* 0x000fc800078e0205 */
[C---:B------:R-:W-:Y:S01]  /*0550*/  IMAD.WIDE.U32 R14, R8.reuse, 0x2, R2 ;  /* 0x00000002080e7825 */ /* 0x040fe200078e0002 */
[----:B------:R-:W-:-:S04]  /*0560*/  IADD3 R10, PT, PT, R8, R5, RZ ;  /* 0x00000005080a7210 */ /* 0x000fc80007ffe0ff */
[----:B------:R0:W4:Y:S01]  /*0570*/  LDG.E.U16 R21, desc[UR8][R14.64] ;  /* 0x000000080e157981 */ /* 0x000122000c1e1500 */
[----:B------:R-:W-:-:S06]  /*0580*/  IMAD.WIDE.U32 R16, R10, 0x2, R2 ;  /* 0x000000020a107825 */ /* 0x000fcc00078e0002 */
[----:B------:R1:W5:Y:S01]  /*0590*/  LDG.E.U16 R17, desc[UR8][R16.64] ;  /* 0x0000000810117981 */ /* 0x000362000c1e1500 */
[C---:B------:R-:W-:Y:S02]  /*05a0*/  IMAD R23, R4.reuse, 0x4, R9 ;  /* 0x0000000404177824 */ /* 0x040fe400078e0209 */
[----:B0-----:R-:W-:-:S04]  /*05b0*/  IMAD R14, R4, 0x10, R7 ;  /* 0x00000010040e7824 */ /* 0x001fc800078e0207 */
[----:B-1----:R-:W-:Y:S01]  /*05c0*/  IMAD R16, R5, 0x10, R14 ;  /* 0x0000001005107824 */ /* 0x002fe200078e020e */
[----:B--2---:R-:W0:Y:S08]  /*05d0*/  POPC R11, R18 ;  /* 0x00000012000b7309 */ /* 0x004e300000000000 */
[----:B---3--:R-:W1:Y:S01]  /*05e0*/  POPC R20, R12 ;  /* 0x0000000c00147309 */ /* 0x008e620000000000 */
[----:B0-----:R-:W-:-:S07]  /*05f0*/  PRMT R19, R11, 0x9910, RZ ;  /* 0x000099100b137816 */ /* 0x001fce00000000ff */
[----:B----4-:R-:W0:Y:S01]  /*0600*/  POPC R13, R21 ;  /* 0x00000015000d7309 */ /* 0x010e220000000000 */
[----:B------:R-:W-:Y:S02]  /*0610*/  ISETP.NE.AND P0, PT, R19, 0x1, PT ;  /* 0x000000011300780c */ /* 0x000fe40003f05270 */
[----:B-1----:R-:W-:Y:S02]  /*0620*/  PRMT R22, R20, 0x9910, RZ ;  /* 0x0000991014167816 */ /* 0x002fe400000000ff */
[----:B------:R-:W-:Y:S02]  /*0630*/  SEL R15, R4, 0xfffffffd, P0 ;  /* 0xfffffffd040f7807 */ /* 0x000fe40000000000 */
[----:B------:R-:W-:Y:S01]  /*0640*/  SEL R19, R11, 0xffff, P0 ;  /* 0x0000ffff0b137807 */ /* 0x000fe20000000000 */
[----:B------:R-:W-:Y:S02]  /*0650*/  IMAD.MOV.U32 R4, RZ, RZ, R22 ;  /* 0x000000ffff047224 */ /* 0x000fe400078e0016 */
[----:B------:R-:W-:-:S02]  /*0660*/  IMAD.MOV.U32 R11, RZ, RZ, 0xff ;  /* 0x000000ffff0b7424 */ /* 0x000fc400078e00ff */
[----:B------:R-:W-:Y:S01]  /*0670*/  STS.U8 [R23], R19 ;  /* 0x0000001317007388 */ /* 0x000fe20000000000 */
[----:B------:R-:W-:Y:S02]  /*0680*/  ISETP.NE.AND P0, PT, R4, 0x1, PT ;  /* 0x000000010400780c */ /* 0x000fe40003f05270 */
[----:B-----5:R-:W1:Y:S01]  /*0690*/  POPC R4, R17 ;  /* 0x0000001100047309 */ /* 0x020e620000000000 */
[----:B------:R-:W-:Y:S01]  /*06a0*/  PRMT R12, R11, 0x7610, R12 ;  /* 0x000076100b0c7816 */ /* 0x000fe2000000000c */
[----:B------:R-:W-:Y:S01]  /*06b0*/  IMAD.MOV.U32 R11, RZ, RZ, -0x3 ;  /* 0xfffffffdff0b7424 */ /* 0x000fe200078e00ff */
[----:B------:R2:W-:Y:S01]  /*06c0*/  STS [R14], R15 ;  /* 0x0000000f0e007388 */ /* 0x0005e20000000800 */
[----:B0-----:R-:W-:Y:S02]  /*06d0*/  PRMT R18, R13, 0x9910, RZ ;  /* 0x000099100d127816 */ /* 0x001fe400000000ff */
[----:B------:R-:W-:Y:S01]  /*06e0*/  SEL R20, R20, 0xffff, P0 ;  /* 0x0000ffff14147807 */ /* 0x000fe20000000000 */
[----:B------:R-:W-:Y:S01]  /*06f0*/  STS.U8 [R23+0x1], R12 ;  /* 0x0000010c17007388 */ /* 0x000fe20000000000 */
[----:B------:R-:W-:-:S02]  /*0700*/  SEL R6, R6, 0xfffffffd, P0 ;  /* 0xfffffffd06067807 */ /* 0x000fc40000000000 */
[----:B------:R-:W-:Y:S01]  /*0710*/  ISETP.NE.AND P0, PT, R18, 0x1, PT ;  /* 0x000000011200780c */ /* 0x000fe20003f05270 */
[----:B------:R-:W-:Y:S01]  /*0720*/  STS [R14+0x4], R11 ;  /* 0x0000040b0e007388 */ /* 0x000fe20000000800 */
[----:B--2---:R-:W-:Y:S02]  /*0730*/  IMAD R15, R5, 0x4, R23 ;  /* 0x00000004050f7824 */ /* 0x004fe400078e0217 */
[----:B------:R-:W-:Y:S01]  /*0740*/  SEL R13, R13, 0xffff, P0 ;  /* 0x0000ffff0d0d7807 */ /* 0x000fe20000000000 */
[----:B------:R-:W-:Y:S01]  /*0750*/  STS.U8 [R23+0x2], R12 ;  /* 0x0000020c17007388 */ /* 0x000fe20000000000 */
[----:B-1----:R-:W-:Y:S01]  /*0760*/  PRMT R18, R4, 0x9910, RZ ;  /* 0x0000991004127816 */ /* 0x002fe200000000ff */
[C---:B------:R-:W-:Y:S01]  /*0770*/  IMAD R17, R5.reuse, 0x4, R15 ;  /* 0x0000000405117824 */ /* 0x040fe200078e020f */
[----:B------:R-:W-:Y:S01]  /*0780*/  SEL R8, R8, 0xfffffffd, P0 ;  /* 0xfffffffd08087807 */ /* 0x000fe20000000000 */
[----:B------:R-:W-:Y:S01]  /*0790*/  STS [R14+0x8], R11 ;  /* 0x0000080b0e007388 */ /* 0x000fe20000000800 */
[----:B------:R-:W-:Y:S01]  /*07a0*/  ISETP.NE.AND P0, PT, R18, 0x1, PT ;  /* 0x000000011200780c */ /* 0x000fe20003f05270 */
[----:B------:R-:W-:-:S02]  /*07b0*/  IMAD R19, R5, 0x4, R17 ;  /* 0x0000000405137824 */ /* 0x000fc400078e0211 */
[----:B------:R-:W-:Y:S04]  /*07c0*/  STS.U8 [R23+0x3], R12 ;  /* 0x0000030c17007388 */ /* 0x000fe80000000000 */
[----:B------:R0:W-:Y:S04]  /*07d0*/  STS [R14+0xc], R11 ;  /* 0x00000c0b0e007388 */ /* 0x0001e80000000800 */
[----:B------:R-:W-:Y:S04]  /*07e0*/  STS.U8 [R15], R20 ;  /* 0x000000140f007388 */ /* 0x000fe80000000000 */
[----:B------:R1:W-:Y:S01]  /*07f0*/  STS [R16], R6 ;  /* 0x0000000610007388 */ /* 0x0003e20000000800 */
[----:B0-----:R-:W-:-:S03]  /*0800*/  IMAD R14, R5, 0x10, R16 ;  /* 0x00000010050e7824 */ /* 0x001fc600078e0210 */
[----:B------:R-:W-:Y:S02]  /*0810*/  STS.U8 [R15+0x1], R12 ;  /* 0x0000010c0f007388 */ /* 0x000fe40000000000 */
[----:B------:R-:W-:Y:S02]  /*0820*/  LEA R18, R5, R14, 0x4 ;  /* 0x0000000e05127211 */ /* 0x000fe400078e20ff */
[----:B------:R-:W-:Y:S01]  /*0830*/  STS [R16+0x4], R11 ;  /* 0x0000040b10007388 */ /* 0x000fe20000000800 */
[----:B-1----:R-:W-:-:S03]  /*0840*/  SEL R6, R10, 0xfffffffd, P0 ;  /* 0xfffffffd0a067807 */ /* 0x002fc60000000000 */
[----:B------:R-:W-:Y:S04]  /*0850*/  STS.U8 [R15+0x2], R12 ;  /* 0x0000020c0f007388 */ /* 0x000fe80000000000 */
[----:B------:R-:W-:Y:S04]  /*0860*/  STS [R16+0x8], R11 ;  /* 0x0000080b10007388 */ /* 0x000fe80000000800 */
[----:B------:R0:W-:Y:S04]  /*0870*/  STS.U8 [R15+0x3], R12 ;  /* 0x0000030c0f007388 */ /* 0x0001e80000000000 */
[----:B------:R1:W-:Y:S04]  /*0880*/  STS [R16+0xc], R11 ;  /* 0x00000c0b10007388 */ /* 0x0003e80000000800 */
[----:B------:R1:W-:Y:S01]  /*0890*/  STS.U8 [R17], R13 ;  /* 0x0000000d11007388 */ /* 0x0003e20000000000 */
[----:B0-----:R-:W-:Y:S01]  /*08a0*/  SEL R15, R4, 0xffff, P0 ;  /* 0x0000ffff040f7807 */ /* 0x001fe20000000000 */
[----:B------:R-:W-:-:S02]  /*08b0*/  IMAD.IADD R4, R10, 0x1, R5 ;  /* 0x000000010a047824 */ /* 0x000fc400078e0205 */
[----:B------:R1:W-:Y:S04]  /*08c0*/  STS [R14], R8 ;  /* 0x000000080e007388 */ /* 0x0003e80000000800 */
[----:B------:R1:W-:Y:S01]  /*08d0*/  STS.U8 [R17+0x1], R12 ;  /* 0x0000010c11007388 */ /* 0x0003e20000000000 */
[----:B------:R-:W-:-:S03]  /*08e0*/  ISETP.GE.U32.AND P0, PT, R4, 0x100, PT ;  /* 0x000001000400780c */ /* 0x000fc60003f06070 */
        /* <DEDUP_REMOVED lines=14> */
.L_x_374:
[----:B------:R-:W-:Y:S05]  /*09d0*/  BSYNC.RECONVERGENT B0 ;  /* 0x0000000000007941 */ /* 0x000fea0003800200 */
.L_x_373:
[----:B------:R-:W2:Y:S08]  /*09e0*/  S2UR UR5, SR_CgaCtaId ;  /* 0x00000000000579c3 */ /* 0x000eb00000008800 */
[----:B------:R-:W-:Y:S01]  /*09f0*/  BAR.SYNC.DEFER_BLOCKING 0x0 ;  /* 0x0000000000007b1d */ /* 0x000fe20000010000 */
[----:B------:R-:W-:-:S05]  /*0a00*/  IMAD.MOV.U32 R5, RZ, RZ, 0x80 ;  /* 0x00000080ff057424 */ /* 0x000fca00078e00ff */
[----:B------:R-:W-:Y:S02]  /*0a10*/  UMOV UR4, 0x400 ;  /* 0x0000040000047882 */ /* 0x000fe40000000000 */
[----:B------:R-:W3:Y:S01]  /*0a20*/  LDC R3, c[0x0][0x360] ;  /* 0x0000d800ff037b82 */ /* 0x000ee20000000800 */
[----:B--2---:R-:W-:-:S12]  /*0a30*/  ULEA UR4, UR5, UR4, 0x18 ;  /* 0x0000000405047291 */ /* 0x004fd8000f8ec0ff */
.L_x_410:
[----:B------:R-:W-:Y:S01]  /*0a40*/  ISETP.GE.U32.AND P0, PT, R0, R5, PT ;  /* 0x000000050000720c */ /* 0x000fe20003f06070 */
[----:B------:R-:W-:-:S12]  /*0a50*/  BSSY.RECONVERGENT B1, `(.L_x_379) ;  /* 0x00000c0000017945 */ /* 0x000fd80003800200 */
[----:B012-4-:R-:W-:Y:S05]  /*0a60*/  @P0 BRA `(.L_x_380) ;  /* 0x0000000800f80947 */ /* 0x017fea0003800000 */
[----:B-1----:R-:W-:-:S07]  /*0a70*/  IMAD.MOV.U32 R6, RZ, RZ, R0 ;  /* 0x000000ffff067224 */ /* 0x002fce00078e0000 */
.L_x_409:
[----:B------:R-:W-:Y:S01]  /*0a80*/  LEA R4, R6, UR4, 0x2 ;  /* 0x0000000406047c11 */ /* 0x000fe2000f8e10ff */
[----:B------:R-:W-:Y:S04]  /*0a90*/  BSSY.RECONVERGENT B0, `(.L_x_381) ;  /* 0x00000b8000007945 */ /* 0x000fe80003800200 */
[----:B------:R-:W-:Y:S01]  /*0aa0*/  BSSY.RELIABLE B2, `(.L_x_382) ;  /* 0x000001c000027945 */ /* 0x000fe20003800100 */
[----:B------:R-:W-:Y:S01]  /*0ab0*/  PLOP3.LUT P0, PT, PT, PT, PT, 0x80, 0x8 ;  /* 0x000000000008781c */ /* 0x000fe20003f0f070 */
[----:B------:R-:W-:Y:S01]  /*0ac0*/  IMAD.MOV.U32 R11, RZ, RZ, RZ ;  /* 0x000000ffff0b7224 */ /* 0x000fe200078e00ff */
[----:B0-----:R-:W-:Y:S01]  /*0ad0*/  LDS.U8 R8, [R4] ;  /* 0x0000000004087984 */ /* 0x001fe20000000000 */
[--C-:B-12-4-:R-:W-:Y:S02]  /*0ae0*/  IMAD R2, R5, 0x4, R4.reuse ;  /* 0x0000000405027824 */ /* 0x116fe400078e0204 */
[----:B0-----:R-:W-:-:S03]  /*0af0*/  IMAD.MOV.U32 R10, RZ, RZ, R4 ;  /* 0x000000ffff0a7224 */ /* 0x001fc600078e0004 */
        /* <DEDUP_REMOVED lines=20> */
[----:B------:R-:W-:Y:S01]  /*0c40*/  IMAD.MOV.U32 R11, RZ, RZ, 0x3 ;  /* 0x00000003ff0b7424 */ /* 0x000fe200078e00ff */
[----:B------:R-:W-:-:S11]  /*0c50*/  IADD3 R10, PT, PT, R4, 0x3, RZ ;  /* 0x00000003040a7810 */ /* 0x000fd60007ffe0ff */
.L_x_383:
[----:B------:R-:W-:Y:S05]  /*0c60*/  BSYNC.RELIABLE B2 ;  /* 0x0000000000027941 */ /* 0x000fea0003800100 */
.L_x_382:
        /* <DEDUP_REMOVED lines=10> */
.L_x_388:
        /* <DEDUP_REMOVED lines=11> */
.L_x_387:
[----:B------:R1:W2:Y:S02]  /*0dc0*/  LDS.U8 R9, [R2] ;  /* 0x0000000002097984 */ /* 0x0002a40000000000 */
.L_x_386:
[----:B------:R-:W-:Y:S05]  /*0dd0*/  BSYNC.RECONVERGENT B2 ;  /* 0x0000000000027941 */ /* 0x000fea0003800200 */
.L_x_385:
[----:B------:R-:W4:Y:S01]  /*0de0*/  S2UR UR6, SR_CgaCtaId ;  /* 0x00000000000679c3 */ /* 0x000f220000008800 */
[----:B------:R-:W-:Y:S02]  /*0df0*/  UMOV UR5, 0x400 ;  /* 0x0000040000057882 */ /* 0x000fe40000000000 */
[----:B------:R-:W-:-:S04]  /*0e00*/  UIADD3 UR5, UPT, UPT, UR5, 0x400, URZ ;  /* 0x0000040005057890 */ /* 0x000fc8000fffe0ff */
[----:B----4-:R-:W-:-:S06]  /*0e10*/  ULEA UR5, UR6, UR5, 0x18 ;  /* 0x0000000506057291 */ /* 0x010fcc000f8ec0ff */
        /* <DEDUP_REMOVED lines=16> */
.L_x_391:
        /* <DEDUP_REMOVED lines=11> */
.L_x_390:
[----:B------:R-:W-:Y:S05]  /*0fd0*/  BSYNC.RELIABLE B2 ;  /* 0x0000000000027941 */ /* 0x000fea0003800100 */
.L_x_389:
[----:B------:R-:W-:Y:S01]  /*0fe0*/  ISETP.GT.U32.AND P0, PT, R11, 0x2, PT ;  /* 0x000000020b00780c */ /* 0x000fe20003f04070 */
[----:B------:R-:W-:-:S12]  /*0ff0*/  BSSY.RECONVERGENT B2, `(.L_x_392) ;  /* 0x000000f000027945 */ /* 0x000fd80003800200 */
[----:B------:R-:W-:Y:S05]  /*1000*/  @P0 BRA `(.L_x_393) ;  /* 0x0000000000340947 */ /* 0x000fea0003800000 */
[----:B------:R-:W-:Y:S01]  /*1010*/  BSSY.RECONVERGENT B3, `(.L_x_394) ;  /* 0x000000b000037945 */ /* 0x000fe20003800200 */
[----:B------:R-:W-:-:S07]  /*1020*/  IMAD.MOV.U32 R9, RZ, RZ, 0x3 ;  /* 0x00000003ff097424 */ /* 0x000fce00078e00ff */
.L_x_395:
        /* <DEDUP_REMOVED lines=10> */
.L_x_394:
[----:B------:R2:W4:Y:S02]  /*10d0*/  LDS.U8 R9, [R2+0x1] ;  /* 0x0000010002097984 */ /* 0x0005240000000000 */
.L_x_393:
[----:B------:R-:W-:Y:S05]  /*10e0*/  BSYNC.RECONVERGENT B2 ;  /* 0x0000000000027941 */ /* 0x000fea0003800200 */
.L_x_392:
[----:B------:R-:W5:Y:S01]  /*10f0*/  LDS R10, [R7+0x4] ;  /* 0x00000400070a7984 */ /* 0x000f620000000800 */
[C---:B------:R-:W-:Y:S02]  /*1100*/  IMAD R13, R11.reuse, 0x4, R8 ;  /* 0x000000040b0d7824 */ /* 0x040fe400078e0208 */
[----:B------:R-:W-:-:S05]  /*1110*/  VIADD R11, R11, 0x1 ;  /* 0x000000010b0b7836 */ /* 0x000fca0000000000 */
[----:B------:R-:W-:Y:S01]  /*1120*/  ISETP.NE.AND P0, PT, R11, 0x4, PT ;  /* 0x000000040b00780c */ /* 0x000fe20003f05270 */
[----:B-----5:R0:W-:Y:S04]  /*1130*/  STS [R13], R10 ;  /* 0x0000000a0d007388 */ /* 0x0201e80000000800 */
[----:B----4-:R0:W-:Y:S08]  /*1140*/  STS.U8 [R12], R9 ;  /* 0x000000090c007388 */ /* 0x0101f00000000000 */
        /* <DEDUP_REMOVED lines=8> */
.L_x_398:
        /* <DEDUP_REMOVED lines=11> */
.L_x_397:
[----:B------:R-:W-:Y:S05]  /*1280*/  BSYNC.RELIABLE B2 ;  /* 0x0000000000027941 */ /* 0x000fea0003800100 */
.L_x_396:
[----:B------:R-:W-:Y:S01]  /*1290*/  ISETP.GT.U32.AND P0, PT, R11, 0x2, PT ;  /* 0x000000020b00780c */ /* 0x000fe20003f04070 */
[----:B------:R-:W-:-:S12]  /*12a0*/  BSSY.RECONVERGENT B2, `(.L_x_399) ;  /* 0x000000f000027945 */ /* 0x000fd80003800200 */
[----:B------:R-:W-:Y:S05]  /*12b0*/  @P0 BRA `(.L_x_400) ;  /* 0x0000000000340947 */ /* 0x000fea0003800000 */
[----:B------:R-:W-:Y:S01]  /*12c0*/  BSSY.RECONVERGENT B3, `(.L_x_401) ;  /* 0x000000b000037945 */ /* 0x000fe20003800200 */
[----:B------:R-:W-:-:S07]  /*12d0*/  IMAD.MOV.U32 R9, RZ, RZ, 0x3 ;  /* 0x00000003ff097424 */ /* 0x000fce00078e00ff */
.L_x_402:
        /* <DEDUP_REMOVED lines=10> */
.L_x_401:
[----:B------:R4:W0:Y:S02]  /*1380*/  LDS.U8 R9, [R2+0x2] ;  /* 0x0000020002097984 */ /* 0x0008240000000000 */
.L_x_400:
[----:B------:R-:W-:Y:S05]  /*1390*/  BSYNC.RECONVERGENT B2 ;  /* 0x0000000000027941 */ /* 0x000fea0003800200 */
.L_x_399:
        /* <DEDUP_REMOVED lines=8> */
.L_x_404:
[----:B------:R-:W-:Y:S01]  /*1420*/  IMAD.IADD R14, R4, 0x1, R11 ;  /* 0x00000001040e7824 */ /* 0x000fe200078e020b */
[----:B-1----:R-:W-:-:S04]  /*1430*/  LOP3.LUT R13, R9, 0xffff, RZ, 0xc0, !PT ;  /* 0x0000ffff090d7812 */ /* 0x002fc800078ec0ff */
[----:B------:R-:W1:Y:S02]  /*1440*/  LDS.U8 R10, [R14] ;  /* 0x000000000e0a7984 */ /* 0x000e640000000000 */
[----:B-1----:R-:W-:-:S13]  /*1450*/  ISETP.GT.U32.AND P0, PT, R13, R10, PT ;  /* 0x0000000a0d00720c */ /* 0x002fda0003f04070 */
[----:B------:R-:W-:Y:S05]  /*1460*/  @!P0 BRA `(.L_x_403) ;  /* 0x0000000000108947 */ /* 0x000fea0003800000 */
[----:B------:R-:W-:-:S04]  /*1470*/  IADD3 R11, PT, PT, R11, 0x1, RZ ;  /* 0x000000010b0b7810 */ /* 0x000fc80007ffe0ff */
[----:B------:R-:W-:-:S13]  /*1480*/  ISETP.NE.AND P0, PT, R11, 0x4, PT ;  /* 0x000000040b00780c */ /* 0x000fda0003f05270 */
[----:B------:R-:W-:Y:S05]  /*1490*/  @P0 BRA `(.L_x_404) ;  /* 0xfffffffc00e00947 */ /* 0x000fea000383ffff */
[----:B------:R-:W-:Y:S05]  /*14a0*/  BRA `(.L_x_384) ;  /* 0x0000000000587947 */ /* 0x000fea0003800000 */
.L_x_403:
[----:B------:R-:W-:Y:S01]  /*14b0*/  ISETP.GT.U32.AND P0, PT, R11, 0x2, PT ;  /* 0x000000020b00780c */ /* 0x000fe20003f04070 */
[----:B------:R-:W-:-:S12]  /*14c0*/  BSSY.RECONVERGENT B2, `(.L_x_405) ;  /* 0x0000010000027945 */ /* 0x000fd80003800200 */
[----:B------:R-:W-:Y:S05]  /*14d0*/  @P0 BRA `(.L_x_406) ;  /* 0x0000000000380947 */ /* 0x000fea0003800000 */
[----:B------:R-:W-:Y:S01]  /*14e0*/  BSSY.RECONVERGENT B3, `(.L_x_407) ;  /* 0x000000b000037945 */ /* 0x000fe20003800200 */
[----:B------:R-:W-:-:S07]  /*14f0*/  IMAD.MOV.U32 R9, RZ, RZ, 0x3 ;  /* 0x00000003ff097424 */ /* 0x000fce00078e00ff */
.L_x_408:
[C---:B------:R-:W-:Y:S02]  /*1500*/  IMAD R10, R9.reuse, 0x4, R8 ;  /* 0x00000004090a7824 */ /* 0x040fe400078e0208 */
[----:B-1----:R-:W-:Y:S02]  /*1510*/  IMAD.IADD R12, R4, 0x1, R9 ;  /* 0x00000001040c7824 */ /* 0x002fe400078e0209 */
[----:B------:R-:W-:Y:S01]  /*1520*/  VIADD R9, R9, 0xffffffff ;  /* 0xffffffff09097836 */ /* 0x000fe20000000000 */
[----:B------:R-:W1:Y:S04]  /*1530*/  LDS R13, [R10+-0x4] ;  /* 0xfffffc000a0d7984 */ /* 0x000e680000000800 */
[----:B------:R-:W-:Y:S01]  /*1540*/  ISETP.GT.U32.AND P0, PT, R9, R11, PT ;  /* 0x0000000b0900720c */ /* 0x000fe20003f04070 */
[----:B-1----:R-:W-:Y:S04]  /*1550*/  STS [R10], R13 ;  /* 0x0000000d0a007388 */ /* 0x002fe80000000800 */
[----:B------:R-:W1:Y:S04]  /*1560*/  LDS.U8 R15, [R12+-0x1] ;  /* 0xffffff000c0f7984 */ /* 0x000e680000000000 */
[----:B-1----:R1:W-:Y:S04]  /*1570*/  STS.U8 [R12], R15 ;  /* 0x0000000f0c007388 */ /* 0x0023e80000000000 */
[----:B------:R-:W-:Y:S05]  /*1580*/  @P0 BRA `(.L_x_408) ;  /* 0xfffffffc00dc0947 */ /* 0x000fea000383ffff */
[----:B------:R-:W-:Y:S05]  /*1590*/  BSYNC.RECONVERGENT B3 ;  /* 0x0000000000037941 */ /* 0x000fea0003800200 */
.L_x_407:
[----:B0-2-4-:R-:W0:Y:S02]  /*15a0*/  LDS.U8 R2, [R2+0x3] ;  /* 0x0000030002027984 */ /* 0x015e240000000000 */
[----:B0-----:R-:W-:-:S07]  /*15b0*/  PRMT R9, R2, 0x7610, R9 ;  /* 0x0000761002097816 */ /* 0x001fce0000000009 */
.L_x_406:
[----:B------:R-:W-:Y:S05]  /*15c0*/  BSYNC.RECONVERGENT B2 ;  /* 0x0000000000027941 */ /* 0x000fea0003800200 */
.L_x_405:
[----:B------:R-:W5:Y:S01]  /*15d0*/  LDS R7, [R7+0xc] ;  /* 0x00000c0007077984 */ /* 0x000f620000000800 */
[----:B------:R-:W-:-:S05]  /*15e0*/  IMAD R8, R11, 0x4, R8 ;  /* 0x000000040b087824 */ /* 0x000fca00078e0208 */
[----:B-----5:R0:W-:Y:S04]  /*15f0*/  STS [R8], R7 ;  /* 0x0000000708007388 */ /* 0x0201e80000000800 */
[----:B------:R0:W-:Y:S02]  /*1600*/  STS.U8 [R14], R9 ;  /* 0x000000090e007388 */ /* 0x0001e40000000000 */
.L_x_384:
[----:B------:R-:W-:Y:S05]  /*1610*/  BSYNC.RECONVERGENT B0 ;  /* 0x0000000000007941 */ /* 0x000fea0003800200 */
.L_x_381:
[----:B---3--:R-:W-:-:S05]  /*1620*/  IMAD.IADD R6, R3, 0x1, R6 ;  /* 0x0000000103067824 */ /* 0x008fca00078e0206 */
[----:B------:R-:W-:-:S13]  /*1630*/  ISETP.GE.U32.AND P0, PT, R6, R5, PT ;  /* 0x000000050600720c */ /* 0x000fda0003f06070 */
[----:B------:R-:W-:Y:S05]  /*1640*/  @!P0 BRA `(.L_x_409) ;  /* 0xfffffff4000c8947 */ /* 0x000fea000383ffff */
.L_x_380:
[----:B------:R-:W-:Y:S05]  /*1650*/  BSYNC.RECONVERGENT B1 ;  /* 0x0000000000017941 */ /* 0x000fea0003800200 */
.L_x_379:
        /* <DEDUP_REMOVED lines=11> */
[----:B------:R-:W3:Y:S01]  /*1710*/  LDC.64 R4, c[0x0][0x388] ;  /* 0x0000e200ff047b82 */ /* 0x000ee20000000a00 */
[----:B-----5:R-:W-:-:S06]  /*1720*/  ULEA UR4, UR5, UR4, 0x18 ;  /* 0x0000000405047291 */ /* 0x020fcc000f8ec0ff */
[C---:B012-4-:R-:W-:Y:S01]  /*1730*/  LEA R2, R0.reuse, UR4, 0x2 ;  /* 0x0000000400027c11 */ /* 0x057fe2000f8e10ff */
[----:B---3--:R-:W-:-:S07]  /*1740*/  IMAD.WIDE.U32 R4, R0, 0x4, R4 ;  /* 0x0000000400047825 */ /* 0x008fce00078e0004 */
.L_x_411:
        /* <DEDUP_REMOVED lines=8> */
.L_x_412:
        /* <DEDUP_REMOVED lines=11> */
.L_x_696:


//--------------------- .text._Z10InitializeItLj4ELj100EEvRAmlmlmlT0_T0_T0_T0__T_RAmlmlmlT0_T0_T0_T0__iPb --------------------------
	.section	.text._Z10InitializeItLj4ELj100EEvRAmlmlmlT0_T0_T0_T0__T_RAmlmlmlT0_T0_T0_T0__iPb,"ax",@progbits
	.align	128
        .global         _Z10InitializeItLj4ELj100EEvRAmlmlmlT0_T0_T0_T0__T_RAmlmlmlT0_T0_T0_T0__iPb
        .type           _Z10InitializeItLj4ELj100EEvRAmlmlmlT0_T0_T0_T0__T_RAmlmlmlT0_T0_T0_T0__iPb,@function
        .size           _Z10InitializeItLj4ELj100EEvRAmlmlmlT0_T0_T0_T0__T_RAmlmlmlT0_T0_T0_T0__iPb,(.L_x_697 - _Z10InitializeItLj4ELj100EEvRAmlmlmlT0_T0_T0_T0__T_RAmlmlmlT0_T0_T0_T0__iPb)
        .other          _Z10InitializeItLj4ELj100EEvRAmlmlmlT0_T0_T0_T0__T_RAmlmlmlT0_T0_T0_T0__iPb,@"STO_CUDA_ENTRY STV_DEFAULT"
_Z10InitializeItLj4ELj100EEvRAmlmlmlT0_T0_T0_T0__T_RAmlmlmlT0_T0_T0_T0__iPb:
.text._Z10InitializeItLj4ELj100EEvRAmlmlmlT0_T0_T0_T0__T_RAmlmlmlT0_T0_T0_T0__iPb:
        /* <DEDUP_REMOVED lines=54> */
.L_x_417:
[----:B------:R-:W-:Y:S01]  /*0360*/  VIADD R4, R4, 0x1 ;  /* 0x0000000104047836 */ /* 0x000fe20000000000 */
[----:B------:R0:W-:Y:S04]  /*0370*/  STS.U16 [R2], R5 ;  /* 0x0000000502007388 */ /* 0x0001e80000000400 */
[----:B------:R-:W-:Y:S01]  /*0380*/  ISETP.NE.AND P0, PT, R4, RZ, PT ;  /* 0x000000ff0400720c */ /* 0x000fe20003f05270 */
[----:B0-----:R-:W-:-:S12]  /*0390*/  IMAD R2, R3, 0x2, R2 ;  /* 0x0000000203027824 */ /* 0x001fd800078e0202 */
[----:B------:R-:W-:Y:S05]  /*03a0*/  @P0 BRA `(.L_x_417) ;  /* 0xfffffffc00ec0947 */ /* 0x000fea000383ffff */
.L_x_416:
[----:B------:R-:W-:Y:S05]  /*03b0*/  BSYNC.RECONVERGENT B1 ;  /* 0x0000000000017941 */ /* 0x000fea0003800200 */
.L_x_415:
[----:B------:R-:W-:Y:S05]  /*03c0*/  @!P1 BRA `(.L_x_414) ;  /* 0x0000000000409947 */ /* 0x000fea0003800000 */
[----:B------:R-:W0:Y:S01]  /*03d0*/  S2UR UR5, SR_CgaCtaId ;  /* 0x00000000000579c3 */ /* 0x000e220000008800 */
[----:B------:R-:W-:Y:S01]  /*03e0*/  UMOV UR4, 0x400 ;  /* 0x0000040000047882 */ /* 0x000fe20000000000 */
[----:B------:R-:W-:Y:S01]  /*03f0*/  IMAD.MOV.U32 R7, RZ, RZ, 0xffff ;  /* 0x0000ffffff077424 */ /* 0x000fe200078e00ff */
[----:B0-----:R-:W-:-:S06]  /*0400*/  ULEA UR4, UR5, UR4, 0x18 ;  /* 0x0000000405047291 */ /* 0x001fcc000f8ec0ff */
[----:B------:R-:W-:-:S07]  /*0410*/  LEA R2, R0, UR4, 0x1 ;  /* 0x0000000400027c11 */ /* 0x000fce000f8e08ff */
.L_x_418:
[C-C-:B------:R-:W-:Y:S01]  /*0420*/  IMAD R4, R3.reuse, 0x2, R2.reuse ;  /* 0x0000000203047824 */ /* 0x140fe200078e0202 */
[----:B------:R0:W-:Y:S01]  /*0430*/  STS.U16 [R2], R7 ;  /* 0x0000000702007388 */ /* 0x0001e20000000400 */
[C-C-:B------:R-:W-:Y:S02]  /*0440*/  IMAD R5, R3.reuse, 0x4, R2.reuse ;  /* 0x0000000403057824 */ /* 0x140fe400078e0202 */
[C---:B------:R-:W-:Y:S01]  /*0450*/  IMAD R6, R3.reuse, 0x6, R2 ;  /* 0x0000000603067824 */ /* 0x040fe200078e0202 */
[----:B------:R1:W-:Y:S01]  /*0460*/  STS.U16 [R4], R7 ;  /* 0x0000000704007388 */ /* 0x0003e20000000400 */
[----:B------:R-:W-:-:S03]  /*0470*/  IMAD R0, R3, 0x4, R0 ;  /* 0x0000000403007824 */ /* 0x000fc600078e0200 */
[----:B------:R1:W-:Y:S02]  /*0480*/  STS.U16 [R5], R7 ;  /* 0x0000000705007388 */ /* 0x0003e40000000400 */
[----:B------:R-:W-:Y:S01]  /*0490*/  ISETP.GE.U32.AND P0, PT, R0, 0x100, PT ;  /* 0x000001000000780c */ /* 0x000fe20003f06070 */
[----:B0-----:R-:W-:Y:S01]  /*04a0*/  IMAD R2, R3, 0x8, R2 ;  /* 0x0000000803027824 */ /* 0x001fe200078e0202 */
[----:B------:R1:W-:Y:S11]  /*04b0*/  STS.U16 [R6], R7 ;  /* 0x0000000706007388 */ /* 0x0003f60000000400 */
[----:B-1----:R-:W-:Y:S05]  /*04c0*/  @!P0 BRA `(.L_x_418) ;  /* 0xfffffffc00d48947 */ /* 0x002fea000383ffff */
.L_x_414:
[----:B------:R-:W-:Y:S05]  /*04d0*/  BSYNC.RECONVERGENT B0 ;  /* 0x0000000000007941 */ /* 0x000fea0003800200 */
.L_x_413:
        /* <DEDUP_REMOVED lines=10> */
[----:B------:R-:W-:-:S05]  /*0580*/  PRMT R0, R19, 0x9910, RZ ;  /* 0x0000991013007816 */ /* 0x000fca00000000ff */
[----:B------:R-:W-:-:S05]  /*0590*/  IMAD R0, R0, 0x56, RZ ;  /* 0x0000005600007824 */ /* 0x000fca00078e02ff */
[----:B------:R-:W-:-:S04]  /*05a0*/  LOP3.LUT R0, R0, 0xffff, RZ, 0xc0, !PT ;  /* 0x0000ffff00007812 */ /* 0x000fc800078ec0ff */
[----:B------:R-:W-:-:S04]  /*05b0*/  SHF.R.U32.HI R18, RZ, 0x8, R0 ;  /* 0x00000008ff127819 */ /* 0x000fc80000011600 */
[C---:B------:R-:W-:Y:S02]  /*05c0*/  PRMT R0, R18.reuse, 0x9910, RZ ;  /* 0x0000991012007816 */ /* 0x040fe400000000ff */
[----:B------:R-:W-:-:S03]  /*05d0*/  LOP3.LUT R18, R18, 0xffff, RZ, 0xc0, !PT ;  /* 0x0000ffff12127812 */ /* 0x000fc600078ec0ff */
[----:B------:R-:W-:-:S04]  /*05e0*/  IMAD R0, R0, 0x3, RZ ;  /* 0x0000000300007824 */ /* 0x000fc800078e02ff */
[----:B------:R-:W-:-:S05]  /*05f0*/  IMAD.MOV R0, RZ, RZ, -R0 ;  /* 0x000000ffff007224 */ /* 0x000fca00078e0a00 */
[----:B------:R-:W-:-:S05]  /*0600*/  PRMT R0, R0, 0x7710, RZ ;  /* 0x0000771000007816 */ /* 0x000fca00000000ff */
[C---:B------:R-:W-:Y:S01]  /*0610*/  IMAD.IADD R17, R19.reuse, 0x1, R0 ;  /* 0x0000000113117824 */ /* 0x040fe200078e0200 */
[----:B------:R-:W-:-:S04]  /*0620*/  LOP3.LUT R19, R19, 0xffff, RZ, 0xc0, !PT ;  /* 0x0000ffff13137812 */ /* 0x000fc800078ec0ff */
[----:B------:R-:W-:-:S07]  /*0630*/  LOP3.LUT R17, R17, 0xff, RZ, 0xc0, !PT ;  /* 0x000000ff11117812 */ /* 0x000fce00078ec0ff */
.L_x_431:
[----:B01----:R-:W0:Y:S02]  /*0640*/  LDC.64 R2, c[0x0][0x388] ;  /* 0x0000e200ff027b82 */ /* 0x003e240000000a00 */
[----:B0-----:R-:W-:-:S06]  /*0650*/  IMAD.WIDE.U32 R2, R22, 0x4, R2 ;  /* 0x0000000416027825 */ /* 0x001fcc00078e0002 */
[----:B------:R-:W2:Y:S02]  /*0660*/  LDG.E R2, desc[UR36][R2.64] ;  /* 0x0000002402027981 */ /* 0x000ea4000c1e1900 */
[----:B--2---:R-:W-:-:S13]  /*0670*/  ISETP.NE.AND P0, PT, R2, RZ, PT ;  /* 0x000000ff0200720c */ /* 0x004fda0003f05270 */
[----:B------:R-:W-:Y:S05]  /*0680*/  @!P0 BRA `(.L_x_419) ;  /* 0x0000000800f08947 */ /* 0x000fea0003800000 */
[----:B------:R-:W-:Y:S01]  /*0690*/  ISETP.NE.AND P0, PT, R16, RZ, PT ;  /* 0x000000ff1000720c */ /* 0x000fe20003f05270 */
[----:B------:R-:W-:Y:S01]  /*06a0*/  VIADD R0, R2, 0xffffffff ;  /* 0xffffffff02007836 */ /* 0x000fe20000000000 */
[----:B------:R-:W-:Y:S01]  /*06b0*/  ISETP.GT.U32.AND P1, PT, R16, 0xe, PT ;  /* 0x0000000e1000780c */ /* 0x000fe20003f24070 */
[----:B------:R-:W-:Y:S01]  /*06c0*/  IMAD.MOV.U32 R7, RZ, RZ, 0x1 ;  /* 0x00000001ff077424 */ /* 0x000fe200078e00ff */
[----:B------:R-:W-:Y:S02]  /*06d0*/  LOP3.LUT R4, R22, 0xf, RZ, 0xc0, !PT ;  /* 0x0000000f16047812 */ /* 0x000fe400078ec0ff */
[----:B------:R-:W-:Y:S02]  /*06e0*/  PLOP3.LUT P3, PT, PT, PT, PT, 0x8, 0x80 ;  /* 0x000000000080781c */ /* 0x000fe40003f6e170 */
[----:B------:R-:W-:Y:S02]  /*06f0*/  SHF.L.U32 R7, R7, R0, RZ ;  /* 0x0000000007077219 */ /* 0x000fe400000006ff */
[----:B------:R-:W-:-:S03]  /*0700*/  SHF.R.U32.HI R2, RZ, 0x4, R22 ;  /* 0x00000004ff027819 */ /* 0x000fc60000011616 */
[----:B------:R-:W0:Y:S01]  /*0710*/  @!P0 S2R R6, SR_CgaCtaId ;  /* 0x0000000000068919 */ /* 0x000e220000008800 */
[----:B------:R-:W-:Y:S02]  /*0720*/  @!P0 MOV R3, 0x400 ;  /* 0x0000040000038802 */ /* 0x000fe40000000f00 */
[----:B------:R-:W-:-:S04]  /*0730*/  @!P1 ISETP.GT.U32.AND P2, PT, R4, R19, PT ;  /* 0x000000130400920c */ /* 0x000fc80003f44070 */
[----:B------:R-:W-:Y:S02]  /*0740*/  @!P1 PLOP3.LUT P3, PT, P2, PT, PT, 0x80, 0x8 ;  /* 0x000000000008981c */ /* 0x000fe4000176f070 */
[----:B0-----:R-:W-:-:S05]  /*0750*/  @!P0 LEA R3, R6, R3, 0x18 ;  /* 0x0000000306038211 */ /* 0x001fca00078ec0ff */
[----:B------:R-:W-:Y:S02]  /*0760*/  @!P0 IMAD R0, R22, 0x2, R3 ;  /* 0x0000000216008824 */ /* 0x000fe400078e0203 */
[----:B------:R-:W-:-:S04]  /*0770*/  @!P1 VIADD R3, R19, 0x1 ;  /* 0x0000000113039836 */ /* 0x000fc80000000000 */
[----:B------:R-:W-:Y:S01]  /*0780*/  @P3 IMAD.MOV R3, RZ, RZ, R19 ;  /* 0x000000ffff033224 */ /* 0x000fe200078e0213 */
[----:B------:R0:W-:Y:S03]  /*0790*/  @!P0 STS.U16 [R0], R7 ;  /* 0x0000000700008388 */ /* 0x0001e60000000400 */
[----:B------:R-:W-:Y:S01]  /*07a0*/  @!P1 IMAD.MOV.U32 R4, RZ, RZ, R3 ;  /* 0x000000ffff049224 */ /* 0x000fe200078e0003 */
[----:B------:R-:W-:Y:S06]  /*07b0*/  BAR.SYNC.DEFER_BLOCKING 0x0 ;  /* 0x0000000000007b1d */ /* 0x000fec0000010000 */
[----:B------:R-:W-:Y:S05]  /*07c0*/  @!P1 BRA `(.L_x_420) ;  /* 0x0000000000489947 */ /* 0x000fea0003800000 */
[----:B------:R-:W-:-:S04]  /*07d0*/  ISETP.GT.U32.AND P0, PT, R16, 0x1d, PT ;  /* 0x0000001d1000780c */ /* 0x000fc80003f04070 */
[----:B------:R-:W-:-:S09]  /*07e0*/  ISETP.GT.U32.AND P1, PT, R2, R19, !P0 ;  /* 0x000000130200720c */ /* 0x000fd20004724070 */
[----:B0-----:R-:W-:-:S04]  /*07f0*/  @!P0 VIADD R0, R19, 0x1 ;  /* 0x0000000113008836 */ /* 0x001fc80000000000 */
        /* <DEDUP_REMOVED lines=15> */
.L_x_420:
[----:B0-----:R-:W0:Y:S01]  /*08f0*/  S2R R0, SR_CgaCtaId ;  /* 0x0000000000007919 */ /* 0x001e220000008800 */
[----:B------:R-:W-:Y:S01]  /*0900*/  MOV R3, 0x400 ;  /* 0x0000040000037802 */ /* 0x000fe20000000f00 */
[----:B------:R-:W-:-:S03]  /*0910*/  IMAD R2, R2, 0x10, R4 ;  /* 0x0000001002027824 */ /* 0x000fc600078e0204 */
[----:B0-----:R-:W-:-:S05]  /*0920*/  LEA R5, R0, R3, 0x18 ;  /* 0x0000000300057211 */ /* 0x001fca00078ec0ff */
[----:B------:R-:W-:-:S05]  /*0930*/  IMAD R4, R2, 0x2, R5 ;  /* 0x0000000202047824 */ /* 0x000fca00078e0205 */
[----:B------:R-:W0:Y:S02]  /*0940*/  LDS.U16 R5, [R4] ;  /* 0x0000000004057984 */ /* 0x000e240000000400 */
[----:B0-----:R-:W0:Y:S01]  /*0950*/  POPC R6, R5 ;  /* 0x0000000500067309 */ /* 0x001e220000000000 */
[----:B------:R-:W-:-:S05]  /*0960*/  LOP3.LUT R7, R5, R7, RZ, 0x30, !PT ;  /* 0x0000000705077212 */ /* 0x000fca00078e30ff */
[----:B------:R1:W-:Y:S02]  /*0970*/  STS.U16 [R4], R7 ;  /* 0x0000000704007388 */ /* 0x0003e40000000400 */
[----:B------:R-:W2:Y:S01]  /*0980*/  POPC R9, R7 ;  /* 0x0000000700097309 */ /* 0x000ea20000000000 */
[----:B0-----:R-:W-:-:S04]  /*0990*/  VIMNMX.U16x2 R6, PT, PT, R6, 0x20002, PT ;  /* 0x0002000206067848 */ /* 0x001fc80003fe0200 */
[----:B------:R-:W-:Y:S02]  /*09a0*/  LOP3.LUT R6, R6, 0xffff, RZ, 0xc0, !PT ;  /* 0x0000ffff06067812 */ /* 0x000fe400078ec0ff */
[----:B--2---:R-:W-:-:S04]  /*09b0*/  LOP3.LUT R9, R9, 0xffff, RZ, 0xc0, !PT ;  /* 0x0000ffff09097812 */ /* 0x004fc800078ec0ff */
[----:B------:R-:W-:-:S13]  /*09c0*/  ISETP.GT.U32.AND P0, PT, R6, R9, PT ;  /* 0x000000090600720c */ /* 0x000fda0003f04070 */
        /* <DEDUP_REMOVED lines=24> */
.L_x_423:
[----:B------:R-:W-:Y:S05]  /*0b50*/  BRA `(.L_x_421) ;  /* 0x0000000000187947 */ /* 0x000fea0003800000 */
.L_x_422:
[----:B------:R-:W-:Y:S02]  /*0b60*/  VIADD R3, R3, 0x200 ;  /* 0x0000020003037836 */ /* 0x000fe40000000000 */
[----:B------:R-:W-:-:S03]  /*0b70*/  IMAD R2, R2, R9, R9 ;  /* 0x0000000902027224 */ /* 0x000fc600078e0209 */
[----:B------:R-:W-:Y:S01]  /*0b80*/  LEA R3, R0, R3, 0x18 ;  /* 0x0000000300037211 */ /* 0x000fe200078ec0ff */
[----:B------:R-:W-:-:S04]  /*0b90*/  VIADD R2, R2, 0xffffffff ;  /* 0xffffffff02027836 */ /* 0x000fc80000000000 */
[----:B------:R-:W-:-:S05]  /*0ba0*/  IMAD R3, R4, 0x4, R3 ;  /* 0x0000000404037824 */ /* 0x000fca00078e0203 */
[----:B------:R0:W-:Y:S02]  /*0bb0*/  STS [R3], R2 ;  /* 0x0000000203007388 */ /* 0x0001e40000000800 */
.L_x_421:
        /* <DEDUP_REMOVED lines=8> */
.L_x_430:
        /* <DEDUP_REMOVED lines=11> */
[----:B0-----:R-:W0:Y:S02]  /*0cf0*/  @!P0 LDS R2, [UR41+0x390] ;  /* 0x00039029ff028984 */ /* 0x001e240008000800 */
[----:B0-----:R-:W-:-:S05]  /*0d00*/  @!P0 VIADD R2, R2, 0xffffffff ;  /* 0xffffffff02028836 */ /* 0x001fca0000000000 */
[----:B------:R0:W-:Y:S01]  /*0d10*/  @!P0 STS [UR41+0x390], R2 ;  /* 0x00039002ff008988 */ /* 0x0001e20008000829 */
[----:B------:R-:W-:Y:S01]  /*0d20*/  BAR.SYNC.DEFER_BLOCKING 0x0 ;  /* 0x0000000000007b1d */ /* 0x000fe20000010000 */
[----:B------:R-:W-:-:S13]  /*0d30*/  ISETP.NE.AND P0, PT, R0, -0x1, PT ;  /* 0xffffffff0000780c */ /* 0x000fda0003f05270 */
[----:B0-----:R-:W-:Y:S05]  /*0d40*/  @!P0 BRA `(.L_x_425) ;  /* 0x0000000800988947 */ /* 0x001fea0003800000 */
        /* <DEDUP_REMOVED lines=9> */
[----:B------:R-:W0:-:S12]  /*0de0*/  LDS.U16 R2, [R2] ;  /* 0x0000000002027984 */ /* 0x000e180000000400 */
        /* <DEDUP_REMOVED lines=21> */
.L_x_426:
[----:B------:R-:W-:-:S05]  /*0f40*/  IMAD R9, R4, 0x10, R3 ;  /* 0x0000001004097824 */ /* 0x000fca00078e0203 */
[----:B------:R-:W-:-:S05]  /*0f50*/  LEA R0, R9, UR41, 0x1 ;  /* 0x0000002909007c11 */ /* 0x000fca000f8e08ff */
[----:B------:R-:W1:Y:S02]  /*0f60*/  LDS.U16 R3, [R0] ;  /* 0x0000000000037984 */ /* 0x000e640000000400 */
[----:B-1----:R-:W1:Y:S01]  /*0f70*/  POPC R4, R3 ;  /* 0x0000000300047309 */ /* 0x002e620000000000 */
[----:B0-----:R-:W-:-:S05]  /*0f80*/  LOP3.LUT R5, R3, R2, RZ, 0x30, !PT ;  /* 0x0000000203057212 */ /* 0x001fca00078e30ff */
[----:B------:R2:W-:Y:S02]  /*0f90*/  STS.U16 [R0], R5 ;  /* 0x0000000500007388 */ /* 0x0005e40000000400 */
[----:B------:R-:W0:Y:S01]  /*0fa0*/  POPC R6, R5 ;  /* 0x0000000500067309 */ /* 0x000e220000000000 */
[----:B-1----:R-:W-:-:S04]  /*0fb0*/  VIMNMX.U16x2 R2, PT, PT, R4, 0x20002, PT ;  /* 0x0002000204027848 */ /* 0x002fc80003fe0200 */
[----:B------:R-:W-:Y:S02]  /*0fc0*/  LOP3.LUT R7, R2, 0xffff, RZ, 0xc0, !PT ;  /* 0x0000ffff02077812 */ /* 0x000fe400078ec0ff */
[----:B0-----:R-:W-:-:S04]  /*0fd0*/  LOP3.LUT R4, R6, 0xffff, RZ, 0xc0, !PT ;  /* 0x0000ffff06047812 */ /* 0x001fc800078ec0ff */
[----:B------:R-:W-:-:S13]  /*0fe0*/  ISETP.GT.U32.AND P0, PT, R7, R4, PT ;  /* 0x000000040700720c */ /* 0x000fda0003f04070 */
        /* <DEDUP_REMOVED lines=9> */
[----:B-1----:R-:W-:-:S06]  /*1080*/  LOP3.LUT R5, R5, UR5, RZ, 0xc0, !PT ;  /* 0x0000000505057c12 */ /* 0x002fcc000f8ec0ff */
[----:B------:R-:W0:Y:S05]  /*1090*/  POPC R5, R5 ;  /* 0x0000000500057309 */ /* 0x000e2a0000000000 */
        /* <DEDUP_REMOVED lines=13> */
.L_x_429:
[----:B------:R-:W-:Y:S05]  /*1170*/  BRA `(.L_x_427) ;  /* 0x0000000000107947 */ /* 0x000fea0003800000 */
.L_x_428:
[----:B------:R-:W-:Y:S01]  /*1180*/  IMAD R2, R9, R4, R4 ;  /* 0x0000000409027224 */ /* 0x000fe200078e0204 */
[----:B------:R-:W-:-:S03]  /*1190*/  LEA R3, R0, UR38, 0x2 ;  /* 0x0000002600037c11 */ /* 0x000fc6000f8e10ff */
[----:B------:R-:W-:-:S05]  /*11a0*/  VIADD R2, R2, 0xffffffff ;  /* 0xffffffff02027836 */ /* 0x000fca0000000000 */
[----:B------:R1:W-:Y:S02]  /*11b0*/  STS [R3], R2 ;  /* 0x0000000203007388 */ /* 0x0003e40000000800 */
.L_x_427:
[----:B------:R-:W-:Y:S05]  /*11c0*/  WARPSYNC.ALL ;  /* 0x0000000000007948 */ /* 0x000fea0003800000 */
[----:B------:R-:W2:Y:S08]  /*11d0*/  S2UR UR5, SR_CgaCtaId ;  /* 0x00000000000579c3 */ /* 0x000eb00000008800 */
[----:B------:R-:W-:Y:S06]  /*11e0*/  BAR.SYNC.DEFER_BLOCKING 0x0 ;  /* 0x0000000000007b1d */ /* 0x000fec0000010000 */
[----:B------:R-:W-:-:S02]  /*11f0*/  UMOV UR4, 0x400 ;  /* 0x0000040000047882 */ /* 0x000fc40000000000 */
[----:B--2---:R-:W-:-:S09]  /*1200*/  ULEA UR4, UR5, UR4, 0x18 ;  /* 0x0000000405047291 */ /* 0x004fd2000f8ec0ff */
[----:B------:R-:W2:Y:S02]  /*1210*/  LDS R0, [UR4+0x390] ;  /* 0x00039004ff007984 */ /* 0x000ea40008000800 */
[----:B--2---:R-:W-:-:S13]  /*1220*/  ISETP.NE.AND P0, PT, R0, RZ, PT ;  /* 0x000000ff0000720c */ /* 0x004fda0003f05270 */
[----:B------:R-:W-:Y:S05]  /*1230*/  @P0 BRA `(.L_x_430) ;  /* 0xfffffff800800947 */ /* 0x000fea000383ffff */
.L_x_424:
[----:B------:R-:W-:Y:S06]  /*1240*/  BAR.SYNC.DEFER_BLOCKING 0x0 ;  /* 0x0000000000007b1d */ /* 0x000fec0000010000 */
.L_x_419:
[----:B------:R-:W-:-:S05]  /*1250*/  VIADD R22, R22, 0x1 ;  /* 0x0000000116167836 */ /* 0x000fca0000000000 */
[----:B------:R-:W-:-:S13]  /*1260*/  ISETP.NE.AND P0, PT, R22, 0x100, PT ;  /* 0x000001001600780c */ /* 0x000fda0003f05270 */
[----:B------:R-:W-:Y:S05]  /*1270*/  @P0 BRA `(.L_x_431) ;  /* 0xfffffff000f00947 */ /* 0x000fea000383ffff */
[----:B------:R-:W-:-:S13]  /*1280*/  ISETP.GT.U32.AND P0, PT, R16, 0xff, PT ;  /* 0x000000ff1000780c */ /* 0x000fda0003f04070 */
[----:B------:R-:W-:Y:S05]  /*1290*/  @P0 EXIT ;  /* 0x000000000000094d */ /* 0x000fea0003800000 */
[----:B01----:R-:W0:Y:S01]  /*12a0*/  LDC R3, c[0x0][0x360] ;  /* 0x0000d800ff037b82 */ /* 0x003e220000000800 */
        /* <DEDUP_REMOVED lines=39> */
.L_x_434:
[----:B------:R0:W1:Y:S01]  /*1520*/  LDS.U16 R7, [R2] ;  /* 0x0000000002077984 */ /* 0x0000620000000400 */
[----:B------:R-:W-:-:S05]  /*1530*/  VIADD R6, R6, 0x1 ;  /* 0x0000000106067836 */ /* 0x000fca0000000000 */
[----:B------:R-:W-:Y:S01]  /*1540*/  ISETP.NE.AND P0, PT, R6, RZ, PT ;  /* 0x000000ff0600720c */ /* 0x000fe20003f05270 */
[C---:B0-----:R-:W-:Y:S01]  /*1550*/  IMAD R2, R3.reuse, 0x2, R2 ;  /* 0x0000000203027824 */ /* 0x041fe200078e0202 */
[----:B-1----:R0:W-:Y:S02]  /*1560*/  STG.E.U16 desc[UR36][R4.64], R7 ;  /* 0x0000000704007986 */ /* 0x0021e4000c101524 */
[----:B0-----:R-:W-:-:S09]  /*1570*/  IMAD.WIDE.U32 R4, R3, 0x2, R4 ;  /* 0x0000000203047825 */ /* 0x001fd200078e0004 */
[----:B------:R-:W-:Y:S05]  /*1580*/  @P0 BRA `(.L_x_434) ;  /* 0xfffffffc00e40947 */ /* 0x000fea000383ffff */
.L_x_433:
[----:B------:R-:W-:Y:S05]  /*1590*/  BSYNC.RECONVERGENT B0 ;  /* 0x0000000000007941 */ /* 0x000fea0003800200 */
.L_x_432:
        /* <DEDUP_REMOVED lines=9> */
.L_x_435:
[C-C-:B0-----:R-:W-:Y:S01]  /*1630*/  IMAD R17, R3.reuse, 0x2, R18.reuse ;  /* 0x0000000203117824 */ /* 0x141fe200078e0212 */
[----:B------:R0:W2:Y:S01]  /*1640*/  LDS.U16 R15, [R18] ;  /* 0x00000000120f7984 */ /* 0x0000a20000000400 */
[C-C-:B------:R-:W-:Y:S02]  /*1650*/  IMAD R19, R3.reuse, 0x4, R18.reuse ;  /* 0x0000000403137824 */ /* 0x140fe400078e0212 */
[C---:B------:R-:W-:Y:S02]  /*1660*/  IMAD R20, R3.reuse, 0x6, R18 ;  /* 0x0000000603147824 */ /* 0x040fe400078e0212 */
[----:B------:R-:W3:Y:S01]  /*1670*/  LDS.U16 R17, [R17] ;  /* 0x0000000011117984 */ /* 0x000ee20000000400 */
[----:B-1----:R-:W-:Y:S01]  /*1680*/  IMAD.WIDE.U32 R6, R16, 0x2, R4 ;  /* 0x0000000210067825 */ /* 0x002fe200078e0004 */
[C---:B------:R-:W-:Y:S02]  /*1690*/  IADD3 R16, PT, PT, R3.reuse, R16, R3 ;  /* 0x0000001003107210 */ /* 0x040fe40007ffe003 */
[----:B------:R-:W1:Y:S01]  /*16a0*/  LDS.U16 R19, [R19] ;  /* 0x0000000013137984 */ /* 0x000e620000000400 */
[----:B------:R-:W-:Y:S01]  /*16b0*/  IMAD.WIDE.U32 R8, R14, 0x2, R4 ;  /* 0x000000020e087825 */ /* 0x000fe200078e0004 */
[----:B------:R-:W-:-:S02]  /*16c0*/  IADD3 R16, PT, PT, R3, R16, R3 ;  /* 0x0000001003107210 */ /* 0x000fc40007ffe003 */
[----:B------:R-:W4:Y:S01]  /*16d0*/  LDS.U16 R21, [R20] ;  /* 0x0000000014157984 */ /* 0x000f220000000400 */
[----:B------:R-:W-:Y:S01]  /*16e0*/  IMAD.WIDE.U32 R10, R0, 0x2, R4 ;  /* 0x00000002000a7825 */ /* 0x000fe200078e0004 */
[----:B------:R-:W-:-:S03]  /*16f0*/  ISETP.GE.U32.AND P0, PT, R16, 0x100, PT ;  /* 0x000001001000780c */ /* 0x000fc60003f06070 */
[----:B------:R-:W-:-:S04]  /*1700*/  IMAD.WIDE.U32 R12, R2, 0x2, R4 ;  /* 0x00000002020c7825 */ /* 0x000fc800078e0004 */
[C---:B------:R-:W-:Y:S02]  /*1710*/  IMAD R0, R3.reuse, 0x4, R0 ;  /* 0x0000000403007824 */ /* 0x040fe400078e0200 */
[C---:B------:R-:W-:Y:S02]  /*1720*/  IMAD R2, R3.reuse, 0x4, R2 ;  /* 0x0000000403027824 */ /* 0x040fe400078e0202 */
[C---:B------:R-:W-:Y:S02]  /*1730*/  IMAD R14, R3.reuse, 0x4, R14 ;  /* 0x00000004030e7824 */ /* 0x040fe400078e020e */
[----:B0-----:R-:W-:Y:S01]  /*1740*/  IMAD R18, R3, 0x8, R18 ;  /* 0x0000000803127824 */ /* 0x001fe200078e0212 */
[----:B--2---:R0:W-:Y:S04]  /*1750*/  STG.E.U16 desc[UR36][R6.64], R15 ;  /* 0x0000000f06007986 */ /* 0x0041e8000c101524 */
[----:B---3--:R0:W-:Y:S04]  /*1760*/  STG.E.U16 desc[UR36][R8.64], R17 ;  /* 0x0000001108007986 */ /* 0x0081e8000c101524 */
[----:B-1----:R0:W-:Y:S04]  /*1770*/  STG.E.U16 desc[UR36][R10.64], R19 ;  /* 0x000000130a007986 */ /* 0x0021e8000c101524 */
[----:B----4-:R0:W-:Y:S01]  /*1780*/  STG.E.U16 desc[UR36][R12.64], R21 ;  /* 0x000000150c007986 */ /* 0x0101e2000c101524 */
[----:B------:R-:W-:Y:S05]  /*1790*/  @!P0 BRA `(.L_x_435) ;  /* 0xfffffffc00a48947 */ /* 0x000fea000383ffff */
[----:B------:R-:W-:Y:S05]  /*17a0*/  EXIT ;  /* 0x000000000000794d */ /* 0x000fea0003800000 */
.L_x_425:
[----:B------:R-:W-:-:S13]  /*17b0*/  ISETP.NE.AND P0, PT, R16, RZ, PT ;  /* 0x000000ff1000720c */ /* 0x000fda0003f05270 */
[----:B------:R-:W-:Y:S05]  /*17c0*/  @P0 EXIT ;  /* 0x000000000000094d */ /* 0x000fea0003800000 */
[----:B------:R-:W0:Y:S01]  /*17d0*/  LDC.64 R2, c[0x0][0x390] ;  /* 0x0000e400ff027b82 */ /* 0x000e220000000a00 */
[----:B------:R-:W-:Y:S04]  /*17e0*/  STS [UR41+0x390], RZ ;  /* 0x000390ffff007988 */ /* 0x000fe80008000829 */
[----:B0-----:R-:W-:Y:S01]  /*17f0*/  STG.E.U8 desc[UR36][R2.64], RZ ;  /* 0x000000ff02007986 */ /* 0x001fe2000c101124 */
[----:B------:R-:W-:Y:S05]  /*1800*/  EXIT ;  /* 0x000000000000794d */ /* 0x000fea0003800000 */
.L_x_436:
        /* <DEDUP_REMOVED lines=15> */
.L_x_697:


//--------------------- .text._Z8FinalizeItLj3EEvRAmlmlmlT0_T0_T0_T0__T_RAmlmlmlT0_T0_T0_T0__i --------------------------
	.section	.text._Z8FinalizeItLj3EEvRAmlmlmlT0_T0_T0_T0__T_RAmlmlmlT0_T0_T0_T0__i,"ax",@progbits
	.align	128
        .global         _Z8FinalizeItLj3EEvRAmlmlmlT0_T0_T0_T0__T_RAmlmlmlT0_T0_T0_T0__i
        .type           _Z8FinalizeItLj3EEvRAmlmlmlT0_T0_T0_T0__T_RAmlmlmlT0_T0_T0_T0__i,@function
        .size           _Z8FinalizeItLj3EEvRAmlmlmlT0_T0_T0_T0__T_RAmlmlmlT0_T0_T0_T0__i,(.L_x_698 - _Z8FinalizeItLj3EEvRAmlmlmlT0_T0_T0_T0__T_RAmlmlmlT0_T0_T0_T0__i)
        .other          _Z8FinalizeItLj3EEvRAmlmlmlT0_T0_T0_T0__T_RAmlmlmlT0_T0_T0_T0__i,@"STO_CUDA_ENTRY STV_DEFAULT"
_Z8FinalizeItLj3EEvRAmlmlmlT0_T0_T0_T0__T_RAmlmlmlT0_T0_T0_T0__i:
.text._Z8FinalizeItLj3EEvRAmlmlmlT0_T0_T0_T0__T_RAmlmlmlT0_T0_T0_T0__i:
        /* <DEDUP_REMOVED lines=43> */
.L_x_439:
        /* <DEDUP_REMOVED lines=15> */
.L_x_438:
[----:B------:R-:W-:Y:S05]  /*03a0*/  BSYNC.RECONVERGENT B0 ;  /* 0x0000000000007941 */ /* 0x000fea0003800200 */
.L_x_437:
[----:B------:R-:W-:Y:S05]  /*03b0*/  @!P0 EXIT ;  /* 0x000000000000894d */ /* 0x000fea0003800000 */
[----:B------:R-:W0:Y:S01]  /*03c0*/  LDC.64 R2, c[0x0][0x380] ;  /* 0x0000e000ff027b82 */ /* 0x000e220000000a00 */
[C-C-:B------:R-:W-:Y:S02]  /*03d0*/  IMAD R9, R0.reuse, 0x2, R7.reuse ;  /* 0x0000000200097824 */ /* 0x140fe400078e0207 */
[----:B------:R-:W-:Y:S02]  /*03e0*/  IMAD R11, R0, 0x3, R7 ;  /* 0x00000003000b7824 */ /* 0x000fe400078e0207 */
[----:B------:R-:W-:-:S03]  /*03f0*/  IMAD.IADD R13, R7, 0x1, R0 ;  /* 0x00000001070d7824 */ /* 0x000fc600078e0200 */
[----:B------:R-:W1:Y:S04]  /*0400*/  LDC.64 R4, c[0x0][0x388] ;  /* 0x0000e200ff047b82 */ /* 0x000e680000000a00 */
.L_x_440:
        /* <DEDUP_REMOVED lines=56> */
.L_x_441:
        /* <DEDUP_REMOVED lines=15> */
.L_x_698:


//--------------------- .text._Z10SearchTreeItLj3ELj4ELj100EEvRAmlmlmlT0_T0_T0_T0__T_PS1_Pjj --------------------------
	.section	.text._Z10SearchTreeItLj3ELj4ELj100EEvRAmlmlmlT0_T0_T0_T0__T_PS1_Pjj,"ax",@progbits
	.align	128
        .global         _Z10SearchTreeItLj3ELj4ELj100EEvRAmlmlmlT0_T0_T0_T0__T_PS1_Pjj
        .type           _Z10SearchTreeItLj3ELj4ELj100EEvRAmlmlmlT0_T0_T0_T0__T_PS1_Pjj,@function
        .size           _Z10SearchTreeItLj3ELj4ELj100EEvRAmlmlmlT0_T0_T0_T0__T_PS1_Pjj,(.L_x_699 - _Z10SearchTreeItLj3ELj4ELj100EEvRAmlmlmlT0_T0_T0_T0__T_PS1_Pjj)
        .other          _Z10SearchTreeItLj3ELj4ELj100EEvRAmlmlmlT0_T0_T0_T0__T_PS1_Pjj,@"STO_CUDA_ENTRY STV_DEFAULT"
_Z10SearchTreeItLj3ELj4ELj100EEvRAmlmlmlT0_T0_T0_T0__T_PS1_Pjj:
.text._Z10SearchTreeItLj3ELj4ELj100EEvRAmlmlmlT0_T0_T0_T0__T_PS1_Pjj:
        /* <DEDUP_REMOVED lines=45> */
.L_x_446:
        /* <DEDUP_REMOVED lines=8> */
.L_x_445:
[----:B------:R-:W-:Y:S05]  /*0350*/  BSYNC.RECONVERGENT B1 ;  /* 0x0000000000017941 */ /* 0x000fea0003800200 */
.L_x_444:
[----:B------:R-:W-:Y:S05]  /*0360*/  @!P1 BRA `(.L_x_443) ;  /* 0x0000000000689947 */ /* 0x000fea0003800000 */
[----:B------:R-:W2:Y:S01]  /*0370*/  S2R R7, SR_CgaCtaId ;  /* 0x0000000000077919 */ /* 0x000ea20000008800 */
[----:B-1----:R-:W1:Y:S01]  /*0380*/  LDC.64 R4, c[0x0][0x380] ;  /* 0x0000e000ff047b82 */ /* 0x002e620000000a00 */
[----:B------:R-:W-:-:S04]  /*0390*/  MOV R2, 0x400 ;  /* 0x0000040000027802 */ /* 0x000fc80000000f00 */
[----:B--2---:R-:W-:-:S07]  /*03a0*/  LEA R19, R7, R2, 0x18 ;  /* 0x0000000207137211 */ /* 0x004fce00078ec0ff */
.L_x_447:
        /* <DEDUP_REMOVED lines=12> */
[----:B------:R-:W-:-:S05]  /*0470*/  IMAD R2, R3, 0x2, R18 ;  /* 0x0000000203027824 */ /* 0x000fca00078e0212 */
[----:B------:R-:W-:-:S05]  /*0480*/  LEA R14, R3, R2, 0x1 ;  /* 0x00000002030e7211 */ /* 0x000fca00078e08ff */
        /* <DEDUP_REMOVED lines=8> */
.L_x_443:
[----:B------:R-:W-:Y:S05]  /*0510*/  BSYNC.RECONVERGENT B0 ;  /* 0x0000000000007941 */ /* 0x000fea0003800200 */
.L_x_442:
[----:B--2---:R-:W1:Y:S08]  /*0520*/  LDC R17, c[0x0][0x360] ;  /* 0x0000d800ff117b82 */ /* 0x004e700000000800 */
[----:B------:R-:W-:Y:S01]  /*0530*/  BAR.SYNC.DEFER_BLOCKING 0x0 ;  /* 0x0000000000007b1d */ /* 0x000fe20000010000 */
[----:B------:R-:W-:-:S05]  /*0540*/  ISETP.NE.AND P1, PT, R16, RZ, PT ;  /* 0x000000ff1000720c */ /* 0x000fca0003f25270 */
[----:B------:R-:W-:Y:S01]  /*0550*/  BSSY.RECONVERGENT B0, `(.L_x_448) ;  /* 0x000001e000007945 */ /* 0x000fe20003800200 */
[----:B-1----:R-:W1:Y:S01]  /*0560*/  I2F.U32.RP R4, R17 ;  /* 0x0000001100047306 */ /* 0x002e620000209000 */
[----:B------:R-:W-:-:S05]  /*0570*/  IMAD.IADD R0, R16, 0x1, R17 ;  /* 0x0000000110007824 */ /* 0x000fca00078e0211 */
        /* <DEDUP_REMOVED lines=14> */
[----:B------:R-:W-:Y:S01]  /*0660*/  ISETP.GE.U32.AND P0, PT, R6, R17, PT ;  /* 0x000000110600720c */ /* 0x000fe20003f06070 */
[----:B------:R-:W-:-:S12]  /*0670*/  @P1 BRA `(.L_x_449) ;  /* 0x00000000002c1947 */ /* 0x000fd80003800000 */
        /* <DEDUP_REMOVED lines=11> */
.L_x_449:
[----:B------:R-:W-:Y:S05]  /*0730*/  BSYNC.RECONVERGENT B0 ;  /* 0x0000000000007941 */ /* 0x000fea0003800200 */
.L_x_448:
[----:B------:R-:W1:Y:S01]  /*0740*/  S2UR UR5, SR_CgaCtaId ;  /* 0x00000000000579c3 */ /* 0x000e620000008800 */
[----:B------:R-:W-:Y:S01]  /*0750*/  @P0 IMAD.IADD R6, R6, 0x1, -R17 ;  /* 0x0000000106060824 */ /* 0x000fe200078e0a11 */
[----:B------:R-:W-:Y:S01]  /*0760*/  ISETP.NE.U32.AND P2, PT, R17, RZ, PT ;  /* 0x000000ff1100720c */ /* 0x000fe20003f45070 */
[----:B------:R-:W-:Y:S01]  /*0770*/  UMOV UR4, 0x400 ;  /* 0x0000040000047882 */ /* 0x000fe20000000000 */
[----:B------:R-:W-:Y:S01]  /*0780*/  @P0 VIADD R4, R4, 0x1 ;  /* 0x0000000104040836 */ /* 0x000fe20000000000 */
[----:B------:R-:W-:Y:S01]  /*0790*/  UIADD3 UR4, UPT, UPT, UR4, 0x484, URZ ;  /* 0x0000048404047890 */ /* 0x000fe2000fffe0ff */
[----:B------:R-:W-:Y:S01]  /*07a0*/  ISETP.GE.U32.AND P1, PT, R6, R17, PT ;  /* 0x000000110600720c */ /* 0x000fe20003f26070 */
[----:B------:R-:W3:Y:S01]  /*07b0*/  LDCU.64 UR38, c[0x0][0x388] ;  /* 0x00007100ff2677ac */ /* 0x000ee20008000a00 */
[C---:B------:R-:W-:Y:S02]  /*07c0*/  LOP3.LUT R18, R16.reuse, 0x7, RZ, 0xc0, !PT ;  /* 0x0000000710127812 */ /* 0x040fe400078ec0ff */
[----:B------:R-:W-:Y:S01]  /*07d0*/  LOP3.LUT R22, R16, 0x1, RZ, 0xc0, !PT ;  /* 0x0000000110167812 */ /* 0x000fe200078ec0ff */
[----:B------:R-:W4:Y:S01]  /*07e0*/  LDCU.64 UR44, c[0x0][0x388] ;  /* 0x00007100ff2c77ac */ /* 0x000f220008000a00 */
[----:B------:R-:W-:Y:S01]  /*07f0*/  SHF.R.U32.HI R23, RZ, 0x1, R18 ;  /* 0x00000001ff177819 */ /* 0x000fe20000011612 */
[----:B------:R-:W-:-:S06]  /*0800*/  UMOV UR40, 0x1 ;  /* 0x0000000100287882 */ /* 0x000fcc0000000000 */
[----:B------:R-:W-:Y:S01]  /*0810*/  @P1 VIADD R4, R4, 0x1 ;  /* 0x0000000104041836 */ /* 0x000fe20000000000 */
[----:B------:R-:W-:Y:S01]  /*0820*/  @!P2 LOP3.LUT R4, RZ, R17, RZ, 0x33, !PT ;  /* 0x00000011ff04a212 */ /* 0x000fe200078e33ff */
[----:B-1----:R-:W-:-:S04]  /*0830*/  ULEA UR4, UR5, UR4, 0x18 ;  /* 0x0000000405047291 */ /* 0x002fc8000f8ec0ff */
[----:B------:R-:W-:Y:S02]  /*0840*/  IMAD.IADD R19, R19, 0x1, R4 ;  /* 0x0000000113137824 */ /* 0x000fe400078e0204 */
[----:B---34-:R-:W-:-:S07]  /*0850*/  LEA R24, R16, UR4, 0x2 ;  /* 0x0000000410187c11 */ /* 0x018fce000f8e10ff */
.L_x_494:
        /* <DEDUP_REMOVED lines=8> */
[----:B--2---:R-:W1:Y:S02]  /*08e0*/  LDS.U16 R0, [UR41+-0x2] ;  /* 0xfffffe29ff007984 */ /* 0x004e640008000400 */
[----:B-1----:R-:W-:-:S13]  /*08f0*/  ISETP.NE.AND P0, PT, R0, RZ, PT ;  /* 0x000000ff0000720c */ /* 0x002fda0003f05270 */
[----:B0--34-:R-:W-:Y:S05]  /*0900*/  @!P0 BRA `(.L_x_450) ;  /* 0x0000002800d48947 */ /* 0x019fea0003800000 */
        /* <DEDUP_REMOVED lines=28> */
.L_x_454:
[----:B------:R-:W-:Y:S05]  /*0ad0*/  BSYNC.RECONVERGENT B1 ;  /* 0x0000000000017941 */ /* 0x000fea0003800200 */
.L_x_453:
[----:B------:R-:W-:Y:S05]  /*0ae0*/  @!P1 BRA `(.L_x_452) ;  /* 0x00000000004c9947 */ /* 0x000fea0003800000 */
[----:B-1----:R-:W-:-:S05]  /*0af0*/  MOV R3, UR40 ;  /* 0x0000002800037c02 */ /* 0x002fca0008000f00 */
[----:B------:R-:W-:-:S05]  /*0b00*/  IMAD R3, R3, 0x51, R2 ;  /* 0x0000005103037824 */ /* 0x000fca00078e0202 */
[----:B------:R-:W-:-:S05]  /*0b10*/  LEA R3, R3, UR4, 0x1 ;  /* 0x0000000403037c11 */ /* 0x000fca000f8e08ff */
[----:B--2---:R-:W-:-:S07]  /*0b20*/  VIADD R4, R3, 0xffffff5e ;  /* 0xffffff5e03047836 */ /* 0x004fce0000000000 */
.L_x_455:
        /* <DEDUP_REMOVED lines=15> */
.L_x_452:
[----:B------:R-:W-:Y:S05]  /*0c20*/  BSYNC.RECONVERGENT B0 ;  /* 0x0000000000007941 */ /* 0x000fea0003800200 */
.L_x_451:
        /* <DEDUP_REMOVED lines=8> */
[----:B------:R-:W-:Y:S02]  /*0cb0*/  IMAD.MOV.U32 R5, RZ, RZ, 0x1 ;  /* 0x00000001ff057424 */ /* 0x000fe400078e00ff */
[----:B------:R-:W-:Y:S01]  /*0cc0*/  ULEA UR42, UR40, UR4, 0x2 ;  /* 0x00000004282a7291 */ /* 0x000fe2000f8e10ff */
[----:B------:R-:W1:Y:S02]  /*0cd0*/  FLO.U32 R0, R4 ;  /* 0x0000000400007300 */ /* 0x000e6400000e0000 */
[----:B------:R-:W2:Y:S01]  /*0ce0*/  @!P0 LDS.U16 R3, [UR41+-0x2] ;  /* 0xfffffe29ff038984 */ /* 0x000ea20008000400 */
[----:B-1----:R-:W-:-:S04]  /*0cf0*/  SHF.L.U32 R0, R5, R0, RZ ;  /* 0x0000000005007219 */ /* 0x002fc800000006ff */
[----:B--2---:R-:W-:-:S05]  /*0d00*/  @!P0 LOP3.LUT R2, R3, R0, RZ, 0x30, !PT ;  /* 0x0000000003028212 */ /* 0x004fca00078e30ff */
[----:B------:R1:W-:Y:S04]  /*0d10*/  @!P0 STS.U16 [UR41+-0x2], R2 ;  /* 0xfffffe02ff008988 */ /* 0x0003e80008000429 */
[----:B------:R-:W2:Y:S01]  /*0d20*/  @!P0 LDS R3, [UR42+-0x4] ;  /* 0xfffffc2aff038984 */ /* 0x000ea20008000800 */
[----:B-1----:R-:W-:Y:S01]  /*0d30*/  P2R R2, PR, RZ, 0x4 ;  /* 0x00000004ff027803 */ /* 0x002fe20000000000 */
[----:B------:R-:W-:Y:S01]  /*0d40*/  @!P2 VIADD R2, R18, 0x1 ;  /* 0x000000011202a836 */ /* 0x000fe20000000000 */
[----:B--2---:R-:W-:-:S05]  /*0d50*/  @!P0 LEA R7, R3, UR47, 0x1 ;  /* 0x0000002f03078c11 */ /* 0x004fca000f8e08ff */
[----:B------:R-:W-:Y:S01]  /*0d60*/  @!P0 STS.U16 [R7], R0 ;  /* 0x0000000007008388 */ /* 0x000fe20000000400 */
[----:B------:R-:W-:Y:S01]  /*0d70*/  BAR.SYNC.DEFER_BLOCKING 0x0 ;  /* 0x0000000000007b1d */ /* 0x000fe20000010000 */
[----:B------:R-:W-:-:S05]  /*0d80*/  PLOP3.LUT P0, PT, PT, PT, PT, 0x80, 0x8 ;  /* 0x000000000008781c */ /* 0x000fca0003f0f070 */
[----:B------:R-:W1:Y:S02]  /*0d90*/  LDS R6, [UR42+-0x4] ;  /* 0xfffffc2aff067984 */ /* 0x000e640008000800 */
[----:B-1----:R-:W-:-:S05]  /*0da0*/  IMAD.HI.U32 R3, R6, 0x38e38e39, RZ ;  /* 0x38e38e3906037827 */ /* 0x002fca00078e00ff */
[----:B------:R-:W-:-:S05]  /*0db0*/  SHF.R.U32.HI R3, RZ, 0x1, R3 ;  /* 0x00000001ff037819 */ /* 0x000fca0000011603 */
[----:B------:R-:W-:-:S05]  /*0dc0*/  IMAD R5, R3, -0x9, R6 ;  /* 0xfffffff703057824 */ /* 0x000fca00078e0206 */
[----:B------:R-:W-:-:S04]  /*0dd0*/  @!P2 ISETP.GE.U32.AND P1, PT, R18, R5, PT ;  /* 0x000000051200a20c */ /* 0x000fc80003f26070 */
[----:B------:R-:W-:-:S13]  /*0de0*/  @!P2 PLOP3.LUT P0, PT, P1, PT, PT, 0x80, 0x8 ;  /* 0x000000000008a81c */ /* 0x000fda0000f0f070 */
[----:B------:R-:W-:-:S04]  /*0df0*/  @!P0 IMAD.MOV R2, RZ, RZ, R18 ;  /* 0x000000ffff028224 */ /* 0x000fc800078e0212 */
[----:B------:R-:W-:Y:S01]  /*0e00*/  @!P2 IMAD.MOV.U32 R5, RZ, RZ, R2 ;  /* 0x000000ffff05a224 */ /* 0x000fe200078e0002 */
[----:B------:R-:W-:Y:S06]  /*0e10*/  @!P2 BRA `(.L_x_456) ;  /* 0x000000000078a947 */ /* 0x000fec0003800000 */
[----:B------:R-:W-:-:S04]  /*0e20*/  ISETP.GT.U32.AND P0, PT, R16, 0xf, PT ;  /* 0x0000000f1000780c */ /* 0x000fc80003f04070 */
[----:B------:R-:W-:-:S09]  /*0e30*/  ISETP.GE.U32.OR P1, PT, R18, R3, P0 ;  /* 0x000000031200720c */ /* 0x000fd20000726470 */
[----:B------:R-:W-:-:S04]  /*0e40*/  @!P0 VIADD R2, R18, 0x1 ;  /* 0x0000000112028836 */ /* 0x000fc80000000000 */
[----:B------:R-:W-:-:S04]  /*0e50*/  @!P1 IMAD.MOV R2, RZ, RZ, R18 ;  /* 0x000000ffff029224 */ /* 0x000fc800078e0212 */
        /* <DEDUP_REMOVED lines=8> */
[----:B------:R-:W-:Y:S01]  /*0ee0*/  PRMT R4, R2, 0x9910, RZ ;  /* 0x0000991002047816 */ /* 0x000fe200000000ff */
[----:B------:R-:W-:-:S04]  /*0ef0*/  IMAD.HI.U32 R2, R6, 0x2f684bdb, RZ ;  /* 0x2f684bdb06027827 */ /* 0x000fc800078e00ff */
[----:B------:R-:W-:Y:S02]  /*0f00*/  IMAD R4, R4, 0x3, RZ ;  /* 0x0000000304047824 */ /* 0x000fe400078e02ff */
[----:B------:R-:W-:Y:S02]  /*0f10*/  IMAD.IADD R7, R6, 0x1, -R2 ;  /* 0x0000000106077824 */ /* 0x000fe400078e0a02 */
[----:B------:R-:W-:-:S03]  /*0f20*/  IMAD.MOV R4, RZ, RZ, -R4 ;  /* 0x000000ffff047224 */ /* 0x000fc600078e0a04 */
[----:B------:R-:W-:Y:S02]  /*0f30*/  LEA.HI R7, R7, R2, RZ, 0x1f ;  /* 0x0000000207077211 */ /* 0x000fe400078ff8ff */
        /* <DEDUP_REMOVED lines=12> */
.L_x_456:
[----:B---3--:R-:W-:-:S05]  /*1000*/  IMAD R9, R3, 0x9, R5 ;  /* 0x0000000903097824 */ /* 0x008fca00078e0205 */
        /* <DEDUP_REMOVED lines=19> */
[----:B--2---:R-:W-:-:S06]  /*1140*/  LOP3.LUT R5, R5, UR5, RZ, 0xc0, !PT ;  /* 0x0000000505057c12 */ /* 0x004fcc000f8ec0ff */
[----:B------:R-:W1:Y:S05]  /*1150*/  POPC R5, R5 ;  /* 0x0000000500057309 */ /* 0x000e6a0000000000 */
        /* <DEDUP_REMOVED lines=13> */
.L_x_459:
[----:B------:R-:W-:Y:S05]  /*1230*/  BRA `(.L_x_457) ;  /* 0x0000000000187947 */ /* 0x000fea0003800000 */
.L_x_458:
[----:B------:R-:W-:Y:S01]  /*1240*/  UIADD3 UR4, UPT, UPT, UR43, 0x29c, URZ ;  /* 0x0000029c2b047890 */ /* 0x000fe2000fffe0ff */
[----:B------:R-:W-:-:S03]  /*1250*/  IMAD R2, R9, R4, R4 ;  /* 0x0000000409027224 */ /* 0x000fc600078e0204 */
[----:B------:R-:W-:Y:S01]  /*1260*/  ULEA UR4, UR48, UR4, 0x18 ;  /* 0x0000000430047291 */ /* 0x000fe2000f8ec0ff */
[----:B------:R-:W-:-:S05]  /*1270*/  VIADD R2, R2, 0xffffffff ;  /* 0xffffffff02027836 */ /* 0x000fca0000000000 */
[----:B------:R-:W-:-:S05]  /*1280*/  LEA R3, R0, UR4, 0x2 ;  /* 0x0000000400037c11 */ /* 0x000fca000f8e10ff */
[----:B------:R1:W-:Y:S02]  /*1290*/  STS [R3], R2 ;  /* 0x0000000203007388 */ /* 0x0003e40000000800 */
.L_x_457:
        /* <DEDUP_REMOVED lines=10> */
.L_x_466:
        /* <DEDUP_REMOVED lines=24> */
[C---:B------:R-:W-:Y:S01]  /*14c0*/  @!P2 VIADD R4, R18.reuse, 0x1 ;  /* 0x000000011204a836 */ /* 0x040fe20000000000 */
[----:B------:R-:W-:-:S04]  /*14d0*/  @!P2 ISETP.GE.U32.AND P1, PT, R18, R5, PT ;  /* 0x000000051200a20c */ /* 0x000fc80003f26070 */
[----:B------:R-:W-:Y:S01]  /*14e0*/  @!P2 PLOP3.LUT P0, PT, P1, PT, PT, 0x80, 0x8 ;  /* 0x000000000008a81c */ /* 0x000fe20000f0f070 */
[----:B------:R-:W1:-:S12]  /*14f0*/  LDS.U16 R0, [R0] ;  /* 0x0000000000007984 */ /* 0x000e580000000400 */
        /* <DEDUP_REMOVED lines=11> */
[----:B------:R-:W-:Y:S01]  /*15b0*/  PRMT R4, R5, 0x9910, RZ ;  /* 0x0000991005047816 */ /* 0x000fe200000000ff */
[----:B------:R-:W-:-:S04]  /*15c0*/  IMAD.HI.U32 R7, R2, 0x2f684bdb, RZ ;  /* 0x2f684bdb02077827 */ /* 0x000fc800078e00ff */
[----:B------:R-:W-:Y:S02]  /*15d0*/  IMAD R4, R4, 0xab, RZ ;  /* 0x000000ab04047824 */ /* 0x000fe400078e02ff */
[----:B------:R-:W-:-:S03]  /*15e0*/  IMAD.IADD R2, R2, 0x1, -R7 ;  /* 0x0000000102027824 */ /* 0x000fc600078e0a07 */
[----:B------:R-:W-:Y:S02]  /*15f0*/  LOP3.LUT R4, R4, 0xffff, RZ, 0xc0, !PT ;  /* 0x0000ffff04047812 */ /* 0x000fe400078ec0ff */
[----:B------:R-:W-:Y:S02]  /*1600*/  LEA.HI R2, R2, R7, RZ, 0x1f ;  /* 0x0000000702027211 */ /* 0x000fe400078ff8ff */
[----:B------:R-:W-:Y:S02]  /*1610*/  SHF.R.U32.HI R4, RZ, 0x9, R4 ;  /* 0x00000009ff047819 */ /* 0x000fe40000011604 */
[----:B------:R-:W-:Y:S02]  /*1620*/  SHF.R.U32.HI R2, RZ, 0x4, R2 ;  /* 0x00000004ff027819 */ /* 0x000fe40000011602 */
[----:B------:R-:W-:-:S03]  /*1630*/  PRMT R4, R4, 0x9910, RZ ;  /* 0x0000991004047816 */ /* 0x000fc600000000ff */
[----:B------:R-:W-:Y:S02]  /*1640*/  IMAD R2, R2, 0x3, R23 ;  /* 0x0000000302027824 */ /* 0x000fe400078e0217 */
[----:B------:R-:W-:-:S03]  /*1650*/  IMAD R4, R4, 0x3, RZ ;  /* 0x0000000304047824 */ /* 0x000fc600078e02ff */
[C---:B------:R-:W-:Y:S01]  /*1660*/  ISETP.GE.U32.AND P0, PT, R2.reuse, R3, PT ;  /* 0x000000030200720c */ /* 0x040fe20003f06070 */
[----:B------:R-:W-:Y:S01]  /*1670*/  IMAD.MOV R4, RZ, RZ, -R4 ;  /* 0x000000ffff047224 */ /* 0x000fe200078e0a04 */
[----:B------:R-:W-:-:S04]  /*1680*/  IADD3 R3, PT, PT, R2, 0x1, RZ ;  /* 0x0000000102037810 */ /* 0x000fc80007ffe0ff */
[----:B------:R-:W-:-:S05]  /*1690*/  PRMT R4, R4, 0x7710, RZ ;  /* 0x0000771004047816 */ /* 0x000fca00000000ff */
[----:B------:R-:W-:Y:S02]  /*16a0*/  IMAD.IADD R4, R5, 0x1, R4 ;  /* 0x0000000105047824 */ /* 0x000fe400078e0204 */
[----:B------:R-:W-:-:S03]  /*16b0*/  @!P0 IMAD.MOV R3, RZ, RZ, R2 ;  /* 0x000000ffff038224 */ /* 0x000fc600078e0202 */
[----:B------:R-:W-:-:S04]  /*16c0*/  LOP3.LUT R4, R4, 0xff, RZ, 0xc0, !PT ;  /* 0x000000ff04047812 */ /* 0x000fc800078ec0ff */
[----:B------:R-:W-:-:S04]  /*16d0*/  IADD3 R4, PT, PT, R22, R5, -R4 ;  /* 0x0000000516047210 */ /* 0x000fc80007ffe804 */
[C---:B------:R-:W-:Y:S01]  /*16e0*/  ISETP.GE.U32.AND P1, PT, R4.reuse, R5, PT ;  /* 0x000000050400720c */ /* 0x040fe20003f26070 */
[----:B------:R-:W-:-:S12]  /*16f0*/  VIADD R5, R4, 0x1 ;  /* 0x0000000104057836 */ /* 0x000fd80000000000 */
[----:B------:R-:W-:-:S07]  /*1700*/  @!P1 IMAD.MOV R5, RZ, RZ, R4 ;  /* 0x000000ffff059224 */ /* 0x000fce00078e0204 */
.L_x_462:
[----:B---3--:R-:W-:-:S05]  /*1710*/  IMAD R9, R3, 0x9, R5 ;  /* 0x0000000903097824 */ /* 0x008fca00078e0205 */
[----:B------:R-:W-:-:S05]  /*1720*/  LEA R2, R9, UR47, 0x1 ;  /* 0x0000002f09027c11 */ /* 0x000fca000f8e08ff */
[----:B------:R-:W2:Y:S02]  /*1730*/  LDS.U16 R3, [R2] ;  /* 0x0000000002037984 */ /* 0x000ea40000000400 */
[----:B--2---:R-:W2:Y:S01]  /*1740*/  POPC R4, R3 ;  /* 0x0000000300047309 */ /* 0x004ea20000000000 */
[----:B-1----:R-:W-:-:S05]  /*1750*/  LOP3.LUT R5, R3, R0, RZ, 0x30, !PT ;  /* 0x0000000003057212 */ /* 0x002fca00078e30ff */
[----:B------:R4:W-:Y:S02]  /*1760*/  STS.U16 [R2], R5 ;  /* 0x0000000502007388 */ /* 0x0009e40000000400 */
[----:B------:R-:W1:Y:S01]  /*1770*/  POPC R6, R5 ;  /* 0x0000000500067309 */ /* 0x000e620000000000 */
[----:B--2---:R-:W-:-:S04]  /*1780*/  VIMNMX.U16x2 R0, PT, PT, R4, 0x20002, PT ;  /* 0x0002000204007848 */ /* 0x004fc80003fe0200 */
[----:B------:R-:W-:Y:S02]  /*1790*/  LOP3.LUT R7, R0, 0xffff, RZ, 0xc0, !PT ;  /* 0x0000ffff00077812 */ /* 0x000fe400078ec0ff */
[----:B-1----:R-:W-:-:S04]  /*17a0*/  LOP3.LUT R4, R6, 0xffff, RZ, 0xc0, !PT ;  /* 0x0000ffff06047812 */ /* 0x002fc800078ec0ff */
[----:B------:R-:W-:-:S13]  /*17b0*/  ISETP.GT.U32.AND P0, PT, R7, R4, PT ;  /* 0x000000040700720c */ /* 0x000fda0003f04070 */
[----:B----4-:R-:W-:Y:S05]  /*17c0*/  @!P0 BRA `(.L_x_463) ;  /* 0x0000000000708947 */ /* 0x010fea0003800000 */
        /* <DEDUP_REMOVED lines=23> */
.L_x_465:
[----:B------:R-:W-:Y:S05]  /*1940*/  BRA `(.L_x_463) ;  /* 0x0000000000107947 */ /* 0x000fea0003800000 */
.L_x_464:
[----:B------:R-:W-:Y:S01]  /*1950*/  IMAD R2, R9, R4, R4 ;  /* 0x0000000409027224 */ /* 0x000fe200078e0204 */
[----:B------:R-:W-:-:S03]  /*1960*/  LEA R3, R0, UR43, 0x2 ;  /* 0x0000002b00037c11 */ /* 0x000fc6000f8e10ff */
[----:B------:R-:W-:-:S05]  /*1970*/  VIADD R2, R2, 0xffffffff ;  /* 0xffffffff02027836 */ /* 0x000fca0000000000 */
[----:B------:R2:W-:Y:S02]  /*1980*/  STS [R3], R2 ;  /* 0x0000000203007388 */ /* 0x0005e40000000800 */
.L_x_463:
[----:B------:R-:W-:Y:S05]  /*1990*/  WARPSYNC.ALL ;  /* 0x0000000000007948 */ /* 0x000fea0003800000 */
[----:B------:R-:W4:Y:S08]  /*19a0*/  S2UR UR5, SR_CgaCtaId ;  /* 0x00000000000579c3 */ /* 0x000f300000008800 */
[----:B------:R-:W-:Y:S06]  /*19b0*/  BAR.SYNC.DEFER_BLOCKING 0x0 ;  /* 0x0000000000007b1d */ /* 0x000fec0000010000 */
[----:B------:R-:W-:-:S02]  /*19c0*/  UMOV UR4, 0x400 ;  /* 0x0000040000047882 */ /* 0x000fc40000000000 */
[----:B--2---:R-:W-:Y:S02]  /*19d0*/  IMAD.U32 R3, RZ, RZ, UR4 ;  /* 0x00000004ff037e24 */ /* 0x004fe4000f8e00ff */
[----:B----4-:R-:W-:-:S05]  /*19e0*/  IMAD.U32 R6, RZ, RZ, UR5 ;  /* 0x00000005ff067e24 */ /* 0x010fca000f8e00ff */
[----:B-1----:R-:W-:-:S05]  /*19f0*/  LEA R0, R6, R3, 0x18 ;  /* 0x0000000306007211 */ /* 0x002fca00078ec0ff */
[----:B------:R-:W1:Y:S02]  /*1a00*/  LDS R2, [R0+0x42c] ;  /* 0x00042c0000027984 */ /* 0x000e640000000800 */
[----:B-1----:R-:W-:-:S13]  /*1a10*/  ISETP.NE.AND P0, PT, R2, RZ, PT ;  /* 0x000000ff0200720c */ /* 0x002fda0003f05270 */
[----:B------:R-:W-:Y:S05]  /*1a20*/  @P0 BRA `(.L_x_466) ;  /* 0xfffffff800440947 */ /* 0x000fea000383ffff */
.L_x_460:
        /* <DEDUP_REMOVED lines=14> */
[----:B---3--:R-:W-:Y:S01]  /*1b10*/  LEA R10, R16, UR47, 0x1 ;  /* 0x0000002f100a7c11 */ /* 0x008fe2000f8e08ff */
[----:B------:R-:W1:Y:S01]  /*1b20*/  S2UR UR5, SR_CgaCtaId ;  /* 0x00000000000579c3 */ /* 0x000e620000008800 */
[----:B------:R-:W-:Y:S02]  /*1b30*/  UMOV UR4, 0x400 ;  /* 0x0000040000047882 */ /* 0x000fe40000000000 */
[----:B------:R-:W-:Y:S01]  /*1b40*/  UIADD3 UR4, UPT, UPT, UR4, 0x430, URZ ;  /* 0x0000043004047890 */ /* 0x000fe2000fffe0ff */
[----:B------:R-:W2:Y:S03]  /*1b50*/  LDS.U16 R0, [R10] ;  /* 0x000000000a007984 */ /* 0x000ea60000000400 */
[----:B-1----:R-:W-:-:S06]  /*1b60*/  ULEA UR4, UR5, UR4, 0x18 ;  /* 0x0000000405047291 */ /* 0x002fcc000f8ec0ff */
[----:B------:R-:W-:Y:S01]  /*1b70*/  VIADD R12, R16, UR4 ;  /* 0x00000004100c7c36 */ /* 0x000fe20008000000 */
[----:B--2---:R-:W1:Y:S02]  /*1b80*/  POPC R0, R0 ;  /* 0x0000000000007309 */ /* 0x004e640000000000 */
[----:B-1----:R-:W-:-:S04]  /*1b90*/  PRMT R5, R0, 0x9910, RZ ;  /* 0x0000991000057816 */ /* 0x002fc800000000ff */
[----:B------:R-:W-:Y:S01]  /*1ba0*/  ISETP.NE.AND P0, PT, R5, 0x1, PT ;  /* 0x000000010500780c */ /* 0x000fe20003f05270 */
[----:B------:R-:W-:-:S03]  /*1bb0*/  IMAD.MOV.U32 R5, RZ, RZ, R8 ;  /* 0x000000ffff057224 */ /* 0x000fc600078e0008 */
[----:B------:R-:W-:Y:S02]  /*1bc0*/  SEL R9, R0, 0xffff, P0 ;  /* 0x0000ffff00097807 */ /* 0x000fe40000000000 */
        /* <DEDUP_REMOVED lines=11> */
[----:B------:R-:W-:Y:S02]  /*1c80*/  ISETP.NE.AND P0, PT, R5, 0x1, PT ;  /* 0x000000010500780c */ /* 0x000fe40003f05270 */
[----:B------:R-:W-:Y:S02]  /*1c90*/  MOV R5, R4 ;  /* 0x0000000400057202 */ /* 0x000fe40000000f00 */
[----:B------:R-:W-:Y:S02]  /*1ca0*/  SEL R7, R0, 0xffff, P0 ;  /* 0x0000ffff00077807 */ /* 0x000fe40000000000 */
[----:B------:R-:W-:Y:S02]  /*1cb0*/  SEL R8, R8, 0xfffffffd, P0 ;  /* 0xfffffffd08087807 */ /* 0x000fe40000000000 */
[----:B------:R-:W-:Y:S01]  /*1cc0*/  ISETP.NE.AND P0, PT, R11, 0x1, PT ;  /* 0x000000010b00780c */ /* 0x000fe20003f05270 */
[----:B------:R2:W-:Y:S04]  /*1cd0*/  STS.U8 [R12], R7 ;  /* 0x000000070c007388 */ /* 0x0005e80000000000 */
[----:B------:R2:W-:Y:S08]  /*1ce0*/  STS [R9], R8 ;  /* 0x0000000809007388 */ /* 0x0005f00000000800 */
[----:B------:R-:W-:Y:S05]  /*1cf0*/  @!P0 BRA `(.L_x_471) ;  /* 0x0000000000308947 */ /* 0x000fea0003800000 */
[C---:B------:R-:W-:Y:S02]  /*1d00*/  IMAD R0, R17.reuse, 0x2, R10 ;  /* 0x0000000211007824 */ /* 0x040fe400078e020a */
[----:B--2---:R-:W-:Y:S02]  /*1d10*/  IMAD.IADD R8, R12, 0x1, R17 ;  /* 0x000000010c087824 */ /* 0x004fe400078e0211 */
[----:B------:R-:W-:Y:S02]  /*1d20*/  IMAD R9, R17, 0x4, R9 ;  /* 0x0000000411097824 */ /* 0x000fe400078e0209 */
        /* <DEDUP_REMOVED lines=9> */
.L_x_471:
[----:B------:R-:W-:Y:S05]  /*1dc0*/  BSYNC.RECONVERGENT B1 ;  /* 0x0000000000017941 */ /* 0x000fea0003800200 */
.L_x_470:
[----:B------:R-:W-:-:S13]  /*1dd0*/  ISETP.GE.U32.AND P0, PT, R19, 0x3, PT ;  /* 0x000000031300780c */ /* 0x000fda0003f06070 */
[----:B------:R-:W-:Y:S05]  /*1de0*/  @!P0 BRA `(.L_x_469) ;  /* 0x0000000000d88947 */ /* 0x000fea0003800000 */
[C---:B-12-4-:R-:W-:Y:S02]  /*1df0*/  VIADD R7, R3.reuse, 0x430 ;  /* 0x0000043003077836 */ /* 0x056fe40000000000 */
[----:B---3--:R-:W-:-:S03]  /*1e00*/  VIADD R9, R3, 0x484 ;  /* 0x0000048403097836 */ /* 0x008fc60000000000 */
[C---:B------:R-:W-:Y:S02]  /*1e10*/  LEA R2, R6.reuse, R7, 0x18 ;  /* 0x0000000706027211 */ /* 0x040fe400078ec0ff */
[----:B------:R-:W-:-:S07]  /*1e20*/  LEA R0, R6, R9, 0x18 ;  /* 0x0000000906007211 */ /* 0x000fce00078ec0ff */
.L_x_472:
        /* <DEDUP_REMOVED lines=24> */
[----:B------:R-:W-:Y:S02]  /*1fb0*/  IMAD.IADD R4, R4, 0x1, R17 ;  /* 0x0000000104047824 */ /* 0x000fe400078e0211 */
[----:B------:R1:W-:Y:S04]  /*1fc0*/  STS.U8 [R20], R13 ;  /* 0x0000000d14007388 */ /* 0x0003e80000000000 */
[----:B------:R2:W-:Y:S04]  /*1fd0*/  STS [R26], R5 ;  /* 0x000000051a007388 */ /* 0x0005e80000000800 */
[----:B------:R-:W3:Y:S01]  /*1fe0*/  LDS.U16 R7, [R8] ;  /* 0x0000000008077984 */ /* 0x000ee20000000400 */
[----:B-1----:R-:W-:Y:S01]  /*1ff0*/  IADD3 R13, PT, PT, R12, R17, RZ ;  /* 0x000000110c0d7210 */ /* 0x002fe20007ffe0ff */
[----:B------:R-:W-:-:S02]  /*2000*/  IMAD R20, R17, 0x4, R14 ;  /* 0x0000000411147824 */ /* 0x000fc400078e020e */
        /* <DEDUP_REMOVED lines=20> */
.L_x_469:
[----:B------:R-:W-:Y:S05]  /*2150*/  BSYNC.RECONVERGENT B0 ;  /* 0x0000000000007941 */ /* 0x000fea0003800200 */
.L_x_468:
        /* <DEDUP_REMOVED lines=9> */
.L_x_475:
        /* <DEDUP_REMOVED lines=14> */
.L_x_474:
[----:B------:R-:W-:Y:S05]  /*22d0*/  BSYNC.RECONVERGENT B0 ;  /* 0x0000000000007941 */ /* 0x000fea0003800200 */
.L_x_473:
[----:B------:R-:W-:Y:S01]  /*22e0*/  BAR.SYNC.DEFER_BLOCKING 0x0 ;  /* 0x0000000000007b1d */ /* 0x000fe20000010000 */
[C---:B------:R-:W-:Y:S02]  /*22f0*/  ISETP.GT.U32.AND P2, PT, R16.reuse, 0x3, PT ;  /* 0x000000031000780c */ /* 0x040fe40003f44070 */
[----:B------:R-:W-:-:S03]  /*2300*/  ISETP.GT.U32.AND P3, PT, R16, 0x1, PT ;  /* 0x000000011000780c */ /* 0x000fc60003f64070 */
[----:B------:R-:W-:Y:S04]  /*2310*/  BSSY.RECONVERGENT B0, `(.L_x_476) ;  /* 0x0000015000007945 */ /* 0x000fe80003800200 */
[----:B------:R-:W-:Y:S06]  /*2320*/  @P1 BRA `(.L_x_477) ;  /* 0x00000000004c1947 */ /* 0x000fec0003800000 */
[----:B------:R-:W1:Y:S01]  /*2330*/  S2R R3, SR_CgaCtaId ;  /* 0x0000000000037919 */ /* 0x000e620000008800 */
[----:B------:R-:W-:Y:S01]  /*2340*/  MOV R6, 0x400 ;  /* 0x0000040000067802 */ /* 0x000fe20000000f00 */
[----:B------:R-:W-:-:S04]  /*2350*/  IMAD.MOV.U32 R0, RZ, RZ, R16 ;  /* 0x000000ffff007224 */ /* 0x000fc800078e0010 */
[----:B------:R-:W-:-:S05]  /*2360*/  VIADD R2, R6, 0x430 ;  /* 0x0000043006027836 */ /* 0x000fca0000000000 */
[----:B-12-4-:R-:W-:-:S07]  /*2370*/  LEA R7, R3, R2, 0x18 ;  /* 0x0000000203077211 */ /* 0x016fce00078ec0ff */
.L_x_478:
        /* <DEDUP_REMOVED lines=14> */
.L_x_477:
[----:B------:R-:W-:Y:S05]  /*2460*/  BSYNC.RECONVERGENT B0 ;  /* 0x0000000000007941 */ /* 0x000fea0003800200 */
.L_x_476:
        /* <DEDUP_REMOVED lines=8> */
.L_x_481:
        /* <DEDUP_REMOVED lines=14> */
.L_x_480:
[----:B------:R-:W-:Y:S05]  /*25d0*/  BSYNC.RECONVERGENT B0 ;  /* 0x0000000000007941 */ /* 0x000fea0003800200 */
.L_x_479:
[----:B------:R-:W-:Y:S01]  /*25e0*/  BAR.SYNC.DEFER_BLOCKING 0x0 ;  /* 0x0000000000007b1d */ /* 0x000fe20000010000 */
[----:B------:R-:W-:-:S05]  /*25f0*/  ISETP.GT.U32.AND P0, PT, R16, 0x7, PT ;  /* 0x000000071000780c */ /* 0x000fca0003f04070 */
[----:B------:R-:W-:Y:S08]  /*2600*/  BSSY.RECONVERGENT B0, `(.L_x_482) ;  /* 0x0000015000007945 */ /* 0x000ff00003800200 */
[----:B------:R-:W-:Y:S05]  /*2610*/  @P0 BRA `(.L_x_483) ;  /* 0x00000000004c0947 */ /* 0x000fea0003800000 */
[----:B------:R-:W1:Y:S01]  /*2620*/  S2R R3, SR_CgaCtaId ;  /* 0x0000000000037919 */ /* 0x000e620000008800 */
[----:B------:R-:W-:Y:S01]  /*2630*/  MOV R6, 0x400 ;  /* 0x0000040000067802 */ /* 0x000fe20000000f00 */
[----:B------:R-:W-:-:S04]  /*2640*/  IMAD.MOV.U32 R0, RZ, RZ, R16 ;  /* 0x000000ffff007224 */ /* 0x000fc800078e0010 */
[----:B------:R-:W-:-:S05]  /*2650*/  VIADD R2, R6, 0x430 ;  /* 0x0000043006027836 */ /* 0x000fca0000000000 */
[----:B-12-4-:R-:W-:-:S07]  /*2660*/  LEA R7, R3, R2, 0x18 ;  /* 0x0000000203077211 */ /* 0x016fce00078ec0ff */
.L_x_484:
        /* <DEDUP_REMOVED lines=14> */
.L_x_483:
[----:B------:R-:W-:Y:S05]  /*2750*/  BSYNC.RECONVERGENT B0 ;  /* 0x0000000000007941 */ /* 0x000fea0003800200 */
.L_x_482:
        /* <DEDUP_REMOVED lines=8> */
.L_x_487:
        /* <DEDUP_REMOVED lines=14> */
.L_x_486:
[----:B------:R-:W-:Y:S05]  /*28c0*/  BSYNC.RECONVERGENT B0 ;  /* 0x0000000000007941 */ /* 0x000fea0003800200 */
.L_x_485:
        /* <DEDUP_REMOVED lines=8> */
.L_x_490:
        /* <DEDUP_REMOVED lines=14> */
.L_x_489:
[----:B------:R-:W-:Y:S05]  /*2a30*/  BSYNC.RECONVERGENT B0 ;  /* 0x0000000000007941 */ /* 0x000fea0003800200 */
.L_x_488:
        /* <DEDUP_REMOVED lines=13> */
.L_x_492:
[----:B------:R-:W-:Y:S05]  /*2b10*/  BSYNC.RECONVERGENT B0 ;  /* 0x0000000000007941 */ /* 0x000fea0003800200 */
.L_x_491:
        /* <DEDUP_REMOVED lines=14> */
.L_x_493:
        /* <DEDUP_REMOVED lines=17> */
.L_x_499:
[----:B------:R0:W4:Y:S01]  /*2d10*/  LDS.U16 R5, [R4] ;  /* 0x0000000004057984 */ /* 0x0001220000000400 */
[----:B------:R-:W-:-:S05]  /*2d20*/  VIADD R19, R19, 0x1 ;  /* 0x0000000113137836 */ /* 0x000fca0000000000 */
[----:B------:R-:W-:Y:S01]  /*2d30*/  ISETP.NE.AND P0, PT, R19, RZ, PT ;  /* 0x000000ff1300720c */ /* 0x000fe20003f05270 */
[C---:B0-----:R-:W-:Y:S01]  /*2d40*/  IMAD R4, R17.reuse, 0x2, R4 ;  /* 0x0000000211047824 */ /* 0x041fe200078e0204 */
[----:B----4-:R0:W-:Y:S02]  /*2d50*/  STG.E.U16 desc[UR36][R2.64], R5 ;  /* 0x0000000502007986 */ /* 0x0101e4000c101524 */
[----:B0-----:R-:W-:-:S09]  /*2d60*/  IMAD.WIDE.U32 R2, R17, 0x2, R2 ;  /* 0x0000000211027825 */ /* 0x001fd200078e0002 */
[----:B------:R-:W-:Y:S05]  /*2d70*/  @P0 BRA `(.L_x_499) ;  /* 0xfffffffc00e40947 */ /* 0x000fea000383ffff */
.L_x_498:
[----:B------:R-:W-:Y:S05]  /*2d80*/  BSYNC.RECONVERGENT B1 ;  /* 0x0000000000017941 */ /* 0x000fea0003800200 */
.L_x_497:
[----:B------:R-:W-:Y:S05]  /*2d90*/  @!P1 BRA `(.L_x_496) ;  /* 0x0000000000789947 */ /* 0x000fea0003800000 */
[----:B------:R-:W0:Y:S01]  /*2da0*/  LDC.64 R2, c[0x0][0x388] ;  /* 0x0000e200ff027b82 */ /* 0x000e220000000a00 */
[C---:B----4-:R-:W-:Y:S01]  /*2db0*/  LEA R4, R0.reuse, UR4, 0x1 ;  /* 0x0000000400047c11 */ /* 0x050fe2000f8e08ff */
[----:B------:R-:W-:Y:S02]  /*2dc0*/  IMAD.U32 R5, RZ, RZ, UR40 ;  /* 0x00000028ff057e24 */ /* 0x000fe4000f8e00ff */
[----:B--2---:R-:W-:Y:S02]  /*2dd0*/  IMAD R12, R17, 0x2, R0 ;  /* 0x00000002110c7824 */ /* 0x004fe400078e0200 */
[----:B------:R-:W-:Y:S02]  /*2de0*/  IMAD R18, R5, 0xa2, R4 ;  /* 0x000000a205127824 */ /* 0x000fe400078e0204 */
[----:B-1----:R-:W-:Y:S02]  /*2df0*/  IMAD R13, R17, 0x3, R0 ;  /* 0x00000003110d7824 */ /* 0x002fe400078e0200 */
[----:B------:R-:W-:-:S07]  /*2e00*/  IMAD.IADD R14, R0, 0x1, R17 ;  /* 0x00000001000e7824 */ /* 0x000fce00078e0211 */
.L_x_500:
[C-C-:B-1----:R-:W-:Y:S01]  /*2e10*/  IMAD R19, R17.reuse, 0x2, R18.reuse ;  /* 0x0000000211137824 */ /* 0x142fe200078e0212 */
[----:B------:R1:W2:Y:S01]  /*2e20*/  LDS.U16 R15, [R18] ;  /* 0x00000000120f7984 */ /* 0x0002a20000000400 */
        /* <DEDUP_REMOVED lines=9> */
[----:B---3--:R-:W-:Y:S01]  /*2ec0*/  IMAD.WIDE.U32 R8, R12, 0x2, R2 ;  /* 0x000000020c087825 */ /* 0x008fe200078e0002 */
[----:B------:R-:W-:-:S03]  /*2ed0*/  ISETP.GE.U32.AND P0, PT, R0, 0x51, PT ;  /* 0x000000510000780c */ /* 0x000fc60003f06070 */
[----:B------:R-:W-:-:S04]  /*2ee0*/  IMAD.WIDE.U32 R10, R13, 0x2, R2 ;  /* 0x000000020d0a7825 */ /* 0x000fc800078e0002 */
[C---:B------:R-:W-:Y:S02]  /*2ef0*/  IMAD R12, R17.reuse, 0x4, R12 ;  /* 0x00000004110c7824 */ /* 0x040fe400078e020c */
[C---:B------:R-:W-:Y:S02]  /*2f00*/  IMAD R13, R17.reuse, 0x4, R13 ;  /* 0x00000004110d7824 */ /* 0x040fe400078e020d */
[C---:B------:R-:W-:Y:S02]  /*2f10*/  IMAD R14, R17.reuse, 0x4, R14 ;  /* 0x00000004110e7824 */ /* 0x040fe400078e020e */
[----:B-1----:R-:W-:Y:S01]  /*2f20*/  IMAD R18, R17, 0x8, R18 ;  /* 0x0000000811127824 */ /* 0x002fe200078e0212 */
[----:B--2---:R1:W-:Y:S04]  /*2f30*/  STG.E.U16 desc[UR36][R4.64], R15 ;  /* 0x0000000f04007986 */ /* 0x0043e8000c101524 */
[----:B----4-:R1:W-:Y:S04]  /*2f40*/  STG.E.U16 desc[UR36][R6.64], R19 ;  /* 0x0000001306007986 */ /* 0x0103e8000c101524 */
[----:B0-----:R1:W-:Y:S04]  /*2f50*/  STG.E.U16 desc[UR36][R8.64], R21 ;  /* 0x0000001508007986 */ /* 0x0013e8000c101524 */
[----:B-----5:R1:W-:Y:S01]  /*2f60*/  STG.E.U16 desc[UR36][R10.64], R23 ;  /* 0x000000170a007986 */ /* 0x0203e2000c101524 */
[----:B------:R-:W-:Y:S05]  /*2f70*/  @!P0 BRA `(.L_x_500) ;  /* 0xfffffffc00a48947 */ /* 0x000fea000383ffff */
.L_x_496:
[----:B------:R-:W-:Y:S05]  /*2f80*/  BSYNC.RECONVERGENT B0 ;  /* 0x0000000000007941 */ /* 0x000fea0003800200 */
.L_x_495:
[----:B------:R-:W-:-:S13]  /*2f90*/  ISETP.NE.AND P0, PT, R16, RZ, PT ;  /* 0x000000ff1000720c */ /* 0x000fda0003f05270 */
[----:B------:R-:W-:Y:S05]  /*2fa0*/  @P0 EXIT ;  /* 0x000000000000094d */ /* 0x000fea0003800000 */
[----:B------:R-:W0:Y:S01]  /*2fb0*/  LDC.64 R2, c[0x0][0x390] ;  /* 0x0000e400ff027b82 */ /* 0x000e220000000a00 */
[----:B-1----:R-:W-:-:S05]  /*2fc0*/  IMAD.MOV.U32 R5, RZ, RZ, -0x2 ;  /* 0xfffffffeff057424 */ /* 0x002fca00078e00ff */
[----:B0-----:R-:W-:Y:S01]  /*2fd0*/  STG.E desc[UR36][R2.64], R5 ;  /* 0x0000000502007986 */ /* 0x001fe2000c101924 */
[----:B------:R-:W-:Y:S05]  /*2fe0*/  EXIT ;  /* 0x000000000000794d */ /* 0x000fea0003800000 */
.L_x_467:
[----:B------:R-:W-:Y:S01]  /*2ff0*/  ISETP.GT.U32.AND P0, PT, R16, 0x50, PT ;  /* 0x000000501000780c */ /* 0x000fe20003f04070 */
[----:B------:R-:W-:-:S12]  /*3000*/  BSSY.RECONVERGENT B0, `(.L_x_501) ;  /* 0x0000039000007945 */ /* 0x000fd80003800200 */
[----:B------:R-:W-:Y:S05]  /*3010*/  @P0 BRA `(.L_x_502) ;  /* 0x0000000000dc0947 */ /* 0x000fea0003800000 */
[----:B------:R-:W-:Y:S01]  /*3020*/  ISETP.NE.AND P0, PT, R11, 0x3, PT ;  /* 0x000000030b00780c */ /* 0x000fe20003f05270 */
[----:B------:R-:W-:Y:S01]  /*3030*/  BSSY.RECONVERGENT B1, `(.L_x_503) ;  /* 0x000001a000017945 */ /* 0x000fe20003800200 */
[----:B------:R-:W-:Y:S01]  /*3040*/  ISETP.GE.U32.AND P1, PT, R19, 0x3, PT ;  /* 0x000000031300780c */ /* 0x000fe20003f26070 */
[----:B---3--:R-:W-:-:S10]  /*3050*/  IMAD.MOV.U32 R10, RZ, RZ, R16 ;  /* 0x000000ffff0a7224 */ /* 0x008fd400078e0010 */
[----:B------:R-:W-:Y:S05]  /*3060*/  @!P0 BRA `(.L_x_504) ;  /* 0x0000000000588947 */ /* 0x000fea0003800000 */
[----:B------:R-:W1:Y:S01]  /*3070*/  S2UR UR5, SR_CgaCtaId ;  /* 0x00000000000579c3 */ /* 0x000e620000008800 */
[----:B------:R-:W-:Y:S01]  /*3080*/  UMOV UR4, 0x400 ;  /* 0x0000040000047882 */ /* 0x000fe20000000000 */
[----:B------:R-:W-:Y:S01]  /*3090*/  IMAD.MOV.U32 R7, RZ, RZ, 0x2 ;  /* 0x00000002ff077424 */ /* 0x000fe200078e00ff */
[----:B------:R-:W-:Y:S02]  /*30a0*/  ISETP.NE.AND P0, PT, R11, RZ, PT ;  /* 0x000000ff0b00720c */ /* 0x000fe40003f05270 */
[----:B------:R-:W-:Y:S01]  /*30b0*/  MOV R10, R8 ;  /* 0x00000008000a7202 */ /* 0x000fe20000000f00 */
        /* <DEDUP_REMOVED lines=8> */
[----:B------:R-:W-:-:S03]  /*3140*/  IMAD.WIDE R8, R17, 0x2, R6 ;  /* 0x0000000211087825 */ /* 0x000fc600078e0206 */
        /* <DEDUP_REMOVED lines=8> */
.L_x_504:
[----:B------:R-:W-:Y:S05]  /*31d0*/  BSYNC.RECONVERGENT B1 ;  /* 0x0000000000017941 */ /* 0x000fea0003800200 */
.L_x_503:
[----:B------:R-:W-:Y:S05]  /*31e0*/  @!P1 BRA `(.L_x_502) ;  /* 0x0000000000689947 */ /* 0x000fea0003800000 */
.L_x_505:
[----:B--2---:R-:W-:Y:S02]  /*31f0*/  IMAD R2, R10, 0x2, R0 ;  /* 0x000000020a027824 */ /* 0x004fe400078e0200 */
[C---:B------:R-:W-:Y:S02]  /*3200*/  IMAD.IADD R4, R17.reuse, 0x1, R10 ;  /* 0x0000000111047824 */ /* 0x040fe400078e020a */
[C---:B---3--:R-:W-:Y:S01]  /*3210*/  IMAD R8, R17.reuse, 0x2, R2 ;  /* 0x0000000211087824 */ /* 0x048fe200078e0202 */
[----:B------:R2:W3:Y:S01]  /*3220*/  LDS.U16 R11, [R2+0x1e6] ;  /* 0x0001e600020b7984 */ /* 0x0004e20000000400 */
[----:B-1----:R-:W-:Y:S02]  /*3230*/  IMAD.IADD R6, R4, 0x1, R17 ;  /* 0x0000000104067824 */ /* 0x002fe400078e0211 */
[----:B------:R-:W-:Y:S01]  /*3240*/  IMAD R14, R17, 0x2, R8 ;  /* 0x00000002110e7824 */ /* 0x000fe200078e0208 */
[----:B------:R1:W4:Y:S01]  /*3250*/  LDS.U16 R13, [R8+0x1e6] ;  /* 0x0001e600080d7984 */ /* 0x0003220000000400 */
[----:B------:R-:W-:-:S02]  /*3260*/  IMAD.MOV.U32 R3, RZ, RZ, 0x2 ;  /* 0x00000002ff037424 */ /* 0x000fc400078e00ff */
[----:B------:R-:W-:Y:S01]  /*3270*/  IMAD R21, R17, 0x2, R14 ;  /* 0x0000000211157824 */ /* 0x000fe200078e020e */
[----:B------:R-:W5:Y:S01]  /*3280*/  LDS.U16 R15, [R14+0x1e6] ;  /* 0x0001e6000e0f7984 */ /* 0x000f620000000400 */
[----:B------:R-:W-:Y:S02]  /*3290*/  IMAD.MOV.U32 R5, RZ, RZ, 0x2 ;  /* 0x00000002ff057424 */ /* 0x000fe400078e00ff */
[----:B------:R-:W-:Y:S02]  /*32a0*/  IMAD.MOV.U32 R7, RZ, RZ, 0x2 ;  /* 0x00000002ff077424 */ /* 0x000fe400078e00ff */
[----:B------:R-:W0:Y:S01]  /*32b0*/  LDS.U16 R21, [R21+0x1e6] ;  /* 0x0001e60015157984 */ /* 0x000e220000000400 */
[----:B------:R-:W-:Y:S02]  /*32c0*/  IMAD.MOV.U32 R9, RZ, RZ, 0x2 ;  /* 0x00000002ff097424 */ /* 0x000fe400078e00ff */
[----:B------:R-:W-:Y:S02]  /*32d0*/  IMAD.IADD R12, R6, 0x1, R17 ;  /* 0x00000001060c7824 */ /* 0x000fe400078e0211 */
[----:B--2---:R-:W-:-:S04]  /*32e0*/  IMAD.WIDE.U32 R2, R10, R3, UR38 ;  /* 0x000000260a027e25 */ /* 0x004fc8000f8e0003 */
[----:B------:R-:W-:-:S04]  /*32f0*/  IMAD.WIDE.U32 R4, R4, R5, UR38 ;  /* 0x0000002604047e25 */ /* 0x000fc8000f8e0005 */
[----:B------:R-:W-:-:S04]  /*3300*/  IMAD.WIDE.U32 R6, R6, R7, UR38 ;  /* 0x0000002606067e25 */ /* 0x000fc8000f8e0007 */
[----:B-1----:R-:W-:-:S04]  /*3310*/  IMAD.WIDE.U32 R8, R12, R9, UR38 ;  /* 0x000000260c087e25 */ /* 0x002fc8000f8e0009 */
[----:B------:R-:W-:-:S05]  /*3320*/  IMAD.IADD R10, R12, 0x1, R17 ;  /* 0x000000010c0a7824 */ /* 0x000fca00078e0211 */
[----:B------:R-:W-:Y:S01]  /*3330*/  ISETP.GE.U32.AND P0, PT, R10, 0x51, PT ;  /* 0x000000510a00780c */ /* 0x000fe20003f06070 */
[----:B---3--:R2:W-:Y:S04]  /*3340*/  STG.E.U16 desc[UR36][R2.64], R11 ;  /* 0x0000000b02007986 */ /* 0x0085e8000c101524 */
[----:B----4-:R2:W-:Y:S04]  /*3350*/  STG.E.U16 desc[UR36][R4.64], R13 ;  /* 0x0000000d04007986 */ /* 0x0105e8000c101524 */
[----:B-----5:R2:W-:Y:S04]  /*3360*/  STG.E.U16 desc[UR36][R6.64], R15 ;  /* 0x0000000f06007986 */ /* 0x0205e8000c101524 */
[----:B0-----:R2:W-:Y:S01]  /*3370*/  STG.E.U16 desc[UR36][R8.64], R21 ;  /* 0x0000001508007986 */ /* 0x0015e2000c101524 */
[----:B------:R-:W-:Y:S05]  /*3380*/  @!P0 BRA `(.L_x_505) ;  /* 0xfffffffc00988947 */ /* 0x000fea000383ffff */
.L_x_502:
[----:B------:R-:W-:Y:S05]  /*3390*/  BSYNC.RECONVERGENT B0 ;  /* 0x0000000000007941 */ /* 0x000fea0003800200 */
.L_x_501:
[----:B------:R-:W-:Y:S02]  /*33a0*/  UIADD3 UR38, UP0, UPT, UR38, 0xa2, URZ ;  /* 0x000000a226267890 */ /* 0x000fe4000ff1e0ff */
[----:B------:R-:W-:Y:S02]  /*33b0*/  UIADD3 UR44, UP1, UPT, UR44, 0xa2, URZ ;  /* 0x000000a22c2c7890 */ /* 0x000fe4000ff3e0ff */
[----:B------:R-:W-:Y:S02]  /*33c0*/  UIADD3.X UR39, UPT, UPT, URZ, UR39, URZ, UP0, !UPT ;  /* 0x00000027ff277290 */ /* 0x000fe400087fe4ff */
[----:B------:R-:W-:Y:S01]  /*33d0*/  UIADD3.X UR45, UPT, UPT, URZ, UR45, URZ, UP1, !UPT ;  /* 0x0000002dff2d7290 */ /* 0x000fe20008ffe4ff */
[----:B------:R-:W-:Y:S01]  /*33e0*/  UMOV UR40, 0x3 ;  /* 0x0000000300287882 */ /* 0x000fe20000000000 */
[----:B------:R-:W-:Y:S10]  /*33f0*/  BRA `(.L_x_494) ;  /* 0xffffffd400187947 */ /* 0x000ff4000383ffff */
.L_x_461:
[----:B------:R-:W-:Y:S01]  /*3400*/  ISETP.NE.AND P0, PT, R16, RZ, PT ;  /* 0x000000ff1000720c */ /* 0x000fe20003f05270 */
[----:B------:R-:W-:-:S12]  /*3410*/  BSSY.RECONVERGENT B0, `(.L_x_506) ;  /* 0x0000003000007945 */ /* 0x000fd80003800200 */
[----:B------:R-:W-:Y:S05]  /*3420*/  @P0 BRA `(.L_x_507) ;  /* 0x0000000000040947 */ /* 0x000fea0003800000 */
[----:B------:R-:W-:Y:S01]  /*3430*/  STS [UR46+0x42c], RZ ;  /* 0x00042cffff007988 */ /* 0x000fe2000800082e */
.L_x_507:
[----:B------:R-:W-:Y:S05]  /*3440*/  BSYNC.RECONVERGENT B0 ;  /* 0x0000000000007941 */ /* 0x000fea0003800200 */
.L_x_506:
[----:B------:R-:W-:Y:S05]  /*3450*/  BRA `(.L_x_494) ;  /* 0xffffffd400007947 */ /* 0x000fea000383ffff */
.L_x_450:
[----:B------:R-:W-:Y:S02]  /*3460*/  UISETP.NE.AND UP0, UPT, UR40, 0x1, UPT ;  /* 0x000000012800788c */ /* 0x000fe4000bf05270 */
[----:B------:R-:W-:-:S07]  /*3470*/  UIADD3 UR4, UPT, UPT, UR40, -0x1, URZ ;  /* 0xffffffff28047890 */ /* 0x000fce000fffe0ff */
[----:B------:R-:W-:Y:S01]  /*3480*/  UMOV UR40, UR4 ;  /* 0x0000000400287c82 */ /* 0x000fe20008000000 */
[----:B------:R-:W-:Y:S05]  /*3490*/  BRA.U.ANY !UP0, `(.L_x_508) ;  /* 0x0000000108047547 */ /* 0x000fea000b900000 */
[----:B------:R-:W-:Y:S05]  /*34a0*/  BRA `(.L_x_494) ;  /* 0xffffffd000ec7947 */ /* 0x000fea000383ffff */
.L_x_508:
        /* <DEDUP_REMOVED lines=10> */
.L_x_509:
        /* <DEDUP_REMOVED lines=11> */
.L_x_699:


//--------------------- .text._Z14FindMinsKernelItLj3ELj4EEvRAmlmlmlT0_T0_T0_T0__T_RAT1__j --------------------------
	.section	.text._Z14FindMinsKernelItLj3ELj4EEvRAmlmlmlT0_T0_T0_T0__T_RAT1__j,"ax",@progbits
	.align	128
        .global         _Z14FindMinsKernelItLj3ELj4EEvRAmlmlmlT0_T0_T0_T0__T_RAT1__j
        .type           _Z14FindMinsKernelItLj3ELj4EEvRAmlmlmlT0_T0_T0_T0__T_RAT1__j,@function
        .size           _Z14FindMinsKernelItLj3ELj4EEvRAmlmlmlT0_T0_T0_T0__T_RAT1__j,(.L_x_700 - _Z14FindMinsKernelItLj3ELj4EEvRAmlmlmlT0_T0_T0_T0__T_RAT1__j)
        .other          _Z14FindMinsKernelItLj3ELj4EEvRAmlmlmlT0_T0_T0_T0__T_RAT1__j,@"STO_CUDA_ENTRY STV_DEFAULT"
_Z14FindMinsKernelItLj3ELj4EEvRAmlmlmlT0_T0_T0_T0__T_RAT1__j:
.text._Z14FindMinsKernelItLj3ELj4EEvRAmlmlmlT0_T0_T0_T0__T_RAT1__j:
        /* <DEDUP_REMOVED lines=47> */
.L_x_514:
        /* <DEDUP_REMOVED lines=24> */
.L_x_513:
[----:B------:R-:W-:Y:S05]  /*0470*/  BSYNC.RECONVERGENT B1 ;  /* 0x0000000000017941 */ /* 0x000fea0003800200 */
.L_x_512:
[----:B------:R-:W-:Y:S05]  /*0480*/  @!P0 BRA `(.L_x_511) ;  /* 0x0000000400508947 */ /* 0x000fea0003800000 */
[----:B------:R-:W1:Y:S01]  /*0490*/  S2R R6, SR_CgaCtaId ;  /* 0x0000000000067919 */ /* 0x000e620000008800 */
[----:B------:R-:W2:Y:S01]  /*04a0*/  LDC.64 R2, c[0x0][0x380] ;  /* 0x0000e000ff027b82 */ /* 0x000ea20000000a00 */
[----:B0-----:R-:W-:-:S05]  /*04b0*/  MOV R9, 0x400 ;  /* 0x0000040000097802 */ /* 0x001fca0000000f00 */
[----:B------:R-:W-:Y:S01]  /*04c0*/  VIADD R7, R9, 0x144 ;  /* 0x0000014409077836 */ /* 0x000fe20000000000 */
[----:B-1----:R-:W-:-:S04]  /*04d0*/  LEA R9, R6, R9, 0x18 ;  /* 0x0000000906097211 */ /* 0x002fc800078ec0ff */
[----:B------:R-:W-:-:S07]  /*04e0*/  LEA R7, R6, R7, 0x18 ;  /* 0x0000000706077211 */ /* 0x000fce00078ec0ff */
.L_x_515:
        /* <DEDUP_REMOVED lines=78> */
.L_x_511:
[----:B------:R-:W-:Y:S05]  /*09d0*/  BSYNC.RECONVERGENT B0 ;  /* 0x0000000000007941 */ /* 0x000fea0003800200 */
.L_x_510:
[----:B------:R-:W2:Y:S08]  /*09e0*/  S2UR UR5, SR_CgaCtaId ;  /* 0x00000000000579c3 */ /* 0x000eb00000008800 */
[----:B------:R-:W-:Y:S01]  /*09f0*/  BAR.SYNC.DEFER_BLOCKING 0x0 ;  /* 0x0000000000007b1d */ /* 0x000fe20000010000 */
[----:B------:R-:W-:-:S05]  /*0a00*/  IMAD.MOV.U32 R2, RZ, RZ, 0x40 ;  /* 0x00000040ff027424 */ /* 0x000fca00078e00ff */
[----:B------:R-:W-:Y:S02]  /*0a10*/  UMOV UR4, 0x400 ;  /* 0x0000040000047882 */ /* 0x000fe40000000000 */
[----:B------:R-:W3:Y:S01]  /*0a20*/  LDC R3, c[0x0][0x360] ;  /* 0x0000d800ff037b82 */ /* 0x000ee20000000800 */
[----:B--2---:R-:W-:-:S12]  /*0a30*/  ULEA UR4, UR5, UR4, 0x18 ;  /* 0x0000000405047291 */ /* 0x004fd8000f8ec0ff */
.L_x_547:
[--C-:B------:R-:W-:Y:S01]  /*0a40*/  IMAD.MOV R5, RZ, RZ, -R2.reuse ;  /* 0x000000ffff057224 */ /* 0x100fe200078e0a02 */
[----:B------:R-:W-:Y:S04]  /*0a50*/  BSSY.RECONVERGENT B1, `(.L_x_516) ;  /* 0x00000c2000017945 */ /* 0x000fe80003800200 */
[----:B------:R-:W-:-:S04]  /*0a60*/  VIADDMNMX.U32 R5, R5, 0x51, R2, PT ;  /* 0x0000005105057846 */ /* 0x000fc80003800002 */
[----:B------:R-:W-:-:S13]  /*0a70*/  ISETP.GE.U32.AND P0, PT, R0, R5, PT ;  /* 0x000000050000720c */ /* 0x000fda0003f06070 */
[----:B012-4-:R-:W-:Y:S05]  /*0a80*/  @P0 BRA `(.L_x_517) ;  /* 0x0000000800f80947 */ /* 0x017fea0003800000 */
[----:B------:R-:W-:-:S07]  /*0a90*/  IMAD.MOV.U32 R4, RZ, RZ, R0 ;  /* 0x000000ffff047224 */ /* 0x000fce00078e0000 */
.L_x_546:
[----:B0-----:R-:W-:Y:S01]  /*0aa0*/  LEA R7, R4, UR4, 0x2 ;  /* 0x0000000404077c11 */ /* 0x001fe2000f8e10ff */
[----:B------:R-:W-:Y:S04]  /*0ab0*/  BSSY.RECONVERGENT B0, `(.L_x_518) ;  /* 0x00000b8000007945 */ /* 0x000fe80003800200 */
[----:B------:R-:W-:Y:S01]  /*0ac0*/  BSSY.RELIABLE B2, `(.L_x_519) ;  /* 0x000001c000027945 */ /* 0x000fe20003800100 */
[----:B------:R-:W-:Y:S01]  /*0ad0*/  PLOP3.LUT P0, PT, PT, PT, PT, 0x80, 0x8 ;  /* 0x000000000008781c */ /* 0x000fe20003f0f070 */
[----:B-1----:R-:W-:Y:S01]  /*0ae0*/  IMAD.MOV.U32 R12, RZ, RZ, RZ ;  /* 0x000000ffff0c7224 */ /* 0x002fe200078e00ff */
[----:B------:R-:W-:Y:S01]  /*0af0*/  LDS.U8 R9, [R7] ;  /* 0x0000000007097984 */ /* 0x000fe20000000000 */
[--C-:B--2-4-:R-:W-:Y:S02]  /*0b00*/  IMAD R6, R2, 0x4, R7.reuse ;  /* 0x0000000402067824 */ /* 0x114fe400078e0207 */
        /* <DEDUP_REMOVED lines=12> */
[----:B------:R-:W-:Y:S02]  /*0bd0*/  HFMA2 R12, -RZ, RZ, 0, 1.1920928955078125e-07 ;  /* 0x00000002ff0c7431 */ /* 0x000fe400000001ff */
[----:B------:R-:W-:Y:S01]  /*0be0*/  VIADD R11, R7, 0x2 ;  /* 0x00000002070b7836 */ /* 0x000fe20000000000 */
        /* <DEDUP_REMOVED lines=9> */
.L_x_520:
[----:B------:R-:W-:Y:S05]  /*0c80*/  BSYNC.RELIABLE B2 ;  /* 0x0000000000027941 */ /* 0x000fea0003800100 */
.L_x_519:
        /* <DEDUP_REMOVED lines=10> */
.L_x_525:
        /* <DEDUP_REMOVED lines=11> */
.L_x_524:
[----:B------:R1:W2:Y:S02]  /*0de0*/  LDS.U8 R10, [R6] ;  /* 0x00000000060a7984 */ /* 0x0002a40000000000 */
.L_x_523:
[----:B------:R-:W-:Y:S05]  /*0df0*/  BSYNC.RECONVERGENT B2 ;  /* 0x0000000000027941 */ /* 0x000fea0003800200 */
.L_x_522:
        /* <DEDUP_REMOVED lines=20> */
.L_x_528:
        /* <DEDUP_REMOVED lines=11> */
.L_x_527:
[----:B------:R-:W-:Y:S05]  /*0ff0*/  BSYNC.RELIABLE B2 ;  /* 0x0000000000027941 */ /* 0x000fea0003800100 */
.L_x_526:
[----:B------:R-:W-:Y:S01]  /*1000*/  ISETP.GT.U32.AND P0, PT, R12, 0x2, PT ;  /* 0x000000020c00780c */ /* 0x000fe20003f04070 */
[----:B------:R-:W-:-:S12]  /*1010*/  BSSY.RECONVERGENT B2, `(.L_x_529) ;  /* 0x000000f000027945 */ /* 0x000fd80003800200 */
[----:B------:R-:W-:Y:S05]  /*1020*/  @P0 BRA `(.L_x_530) ;  /* 0x0000000000340947 */ /* 0x000fea0003800000 */
[----:B------:R-:W-:Y:S01]  /*1030*/  BSSY.RECONVERGENT B3, `(.L_x_531) ;  /* 0x000000b000037945 */ /* 0x000fe20003800200 */
[----:B------:R-:W-:-:S07]  /*1040*/  IMAD.MOV.U32 R10, RZ, RZ, 0x3 ;  /* 0x00000003ff0a7424 */ /* 0x000fce00078e00ff */
.L_x_532:
        /* <DEDUP_REMOVED lines=10> */
.L_x_531:
[----:B------:R2:W4:Y:S02]  /*10f0*/  LDS.U8 R10, [R6+0x1] ;  /* 0x00000100060a7984 */ /* 0x0005240000000000 */
.L_x_530:
[----:B------:R-:W-:Y:S05]  /*1100*/  BSYNC.RECONVERGENT B2 ;  /* 0x0000000000027941 */ /* 0x000fea0003800200 */
.L_x_529:
        /* <DEDUP_REMOVED lines=14> */
.L_x_535:
        /* <DEDUP_REMOVED lines=11> */
.L_x_534:
[----:B------:R-:W-:Y:S05]  /*12a0*/  BSYNC.RELIABLE B2 ;  /* 0x0000000000027941 */ /* 0x000fea0003800100 */
.L_x_533:
[----:B------:R-:W-:Y:S01]  /*12b0*/  ISETP.GT.U32.AND P0, PT, R12, 0x2, PT ;  /* 0x000000020c00780c */ /* 0x000fe20003f04070 */
[----:B------:R-:W-:-:S12]  /*12c0*/  BSSY.RECONVERGENT B2, `(.L_x_536) ;  /* 0x000000f000027945 */ /* 0x000fd80003800200 */
[----:B------:R-:W-:Y:S05]  /*12d0*/  @P0 BRA `(.L_x_537) ;  /* 0x0000000000340947 */ /* 0x000fea0003800000 */
[----:B------:R-:W-:Y:S01]  /*12e0*/  BSSY.RECONVERGENT B3, `(.L_x_538) ;  /* 0x000000b000037945 */ /* 0x000fe20003800200 */
[----:B------:R-:W-:-:S07]  /*12f0*/  IMAD.MOV.U32 R10, RZ, RZ, 0x3 ;  /* 0x00000003ff0a7424 */ /* 0x000fce00078e00ff */
.L_x_539:
        /* <DEDUP_REMOVED lines=10> */
.L_x_538:
[----:B------:R4:W0:Y:S02]  /*13a0*/  LDS.U8 R10, [R6+0x2] ;  /* 0x00000200060a7984 */ /* 0x0008240000000000 */
.L_x_537:
[----:B------:R-:W-:Y:S05]  /*13b0*/  BSYNC.RECONVERGENT B2 ;  /* 0x0000000000027941 */ /* 0x000fea0003800200 */
.L_x_536:
        /* <DEDUP_REMOVED lines=8> */
.L_x_541:
        /* <DEDUP_REMOVED lines=9> */
.L_x_540:
[----:B------:R-:W-:Y:S01]  /*14d0*/  ISETP.GT.U32.AND P0, PT, R12, 0x2, PT ;  /* 0x000000020c00780c */ /* 0x000fe20003f04070 */
[----:B------:R-:W-:-:S12]  /*14e0*/  BSSY.RECONVERGENT B2, `(.L_x_542) ;  /* 0x0000010000027945 */ /* 0x000fd80003800200 */
[----:B------:R-:W-:Y:S05]  /*14f0*/  @P0 BRA `(.L_x_543) ;  /* 0x0000000000380947 */ /* 0x000fea0003800000 */
[----:B------:R-:W-:Y:S01]  /*1500*/  BSSY.RECONVERGENT B3, `(.L_x_544) ;  /* 0x000000b000037945 */ /* 0x000fe20003800200 */
[----:B------:R-:W-:-:S07]  /*1510*/  IMAD.MOV.U32 R10, RZ, RZ, 0x3 ;  /* 0x00000003ff0a7424 */ /* 0x000fce00078e00ff */
.L_x_545:
        /* <DEDUP_REMOVED lines=10> */
.L_x_544:
[----:B0-2-4-:R-:W0:Y:S02]  /*15c0*/  LDS.U8 R6, [R6+0x3] ;  /* 0x0000030006067984 */ /* 0x015e240000000000 */
[----:B0-----:R-:W-:-:S07]  /*15d0*/  PRMT R10, R6, 0x7610, R10 ;  /* 0x00007610060a7816 */ /* 0x001fce000000000a */
.L_x_543:
[----:B------:R-:W-:Y:S05]  /*15e0*/  BSYNC.RECONVERGENT B2 ;  /* 0x0000000000027941 */ /* 0x000fea0003800200 */
.L_x_542:
[----:B------:R-:W5:Y:S01]  /*15f0*/  LDS R8, [R8+0xc] ;  /* 0x00000c0008087984 */ /* 0x000f620000000800 */
[----:B------:R-:W-:-:S05]  /*1600*/  IMAD R9, R12, 0x4, R9 ;  /* 0x000000040c097824 */ /* 0x000fca00078e0209 */
[----:B-----5:R0:W-:Y:S04]  /*1610*/  STS [R9], R8 ;  /* 0x0000000809007388 */ /* 0x0201e80000000800 */
[----:B------:R0:W-:Y:S02]  /*1620*/  STS.U8 [R15], R10 ;  /* 0x0000000a0f007388 */ /* 0x0001e40000000000 */
.L_x_521:
[----:B------:R-:W-:Y:S05]  /*1630*/  BSYNC.RECONVERGENT B0 ;  /* 0x0000000000007941 */ /* 0x000fea0003800200 */
.L_x_518:
[----:B---3--:R-:W-:-:S05]  /*1640*/  IMAD.IADD R4, R3, 0x1, R4 ;  /* 0x0000000103047824 */ /* 0x008fca00078e0204 */
[----:B------:R-:W-:-:S13]  /*1650*/  ISETP.GE.U32.AND P0, PT, R4, R5, PT ;  /* 0x000000050400720c */ /* 0x000fda0003f06070 */
[----:B------:R-:W-:Y:S05]  /*1660*/  @!P0 BRA `(.L_x_546) ;  /* 0xfffffff4000c8947 */ /* 0x000fea000383ffff */
.L_x_517:
[----:B------:R-:W-:Y:S05]  /*1670*/  BSYNC.RECONVERGENT B1 ;  /* 0x0000000000017941 */ /* 0x000fea0003800200 */
.L_x_516:
        /* <DEDUP_REMOVED lines=15> */
.L_x_548:
        /* <DEDUP_REMOVED lines=8> */
.L_x_549:
        /* <DEDUP_REMOVED lines=9> */
.L_x_700:


//--------------------- .text._Z10InitializeItLj3ELj100EEvRAmlmlmlT0_T0_T0_T0__T_RAmlmlmlT0_T0_T0_T0__iPb --------------------------
	.section	.text._Z10InitializeItLj3ELj100EEvRAmlmlmlT0_T0_T0_T0__T_RAmlmlmlT0_T0_T0_T0__iPb,"ax",@progbits
	.align	128
        .global         _Z10InitializeItLj3ELj100EEvRAmlmlmlT0_T0_T0_T0__T_RAmlmlmlT0_T0_T0_T0__iPb
        .type           _Z10InitializeItLj3ELj100EEvRAmlmlmlT0_T0_T0_T0__T_RAmlmlmlT0_T0_T0_T0__iPb,@function
        .size           _Z10InitializeItLj3ELj100EEvRAmlmlmlT0_T0_T0_T0__T_RAmlmlmlT0_T0_T0_T0__iPb,(.L_x_701 - _Z10InitializeItLj3ELj100EEvRAmlmlmlT0_T0_T0_T0__T_RAmlmlmlT0_T0_T0_T0__iPb)
        .other          _Z10InitializeItLj3ELj100EEvRAmlmlmlT0_T0_T0_T0__T_RAmlmlmlT0_T0_T0_T0__iPb,@"STO_CUDA_ENTRY STV_DEFAULT"
_Z10InitializeItLj3ELj100EEvRAmlmlmlT0_T0_T0_T0__T_RAmlmlmlT0_T0_T0_T0__iPb:
.text._Z10InitializeItLj3ELj100EEvRAmlmlmlT0_T0_T0_T0__T_RAmlmlmlT0_T0_T0_T0__iPb:
        /* <DEDUP_REMOVED lines=54> */
.L_x_554:
[----:B------:R-:W-:Y:S01]  /*0360*/  VIADD R4, R4, 0x1 ;  /* 0x0000000104047836 */ /* 0x000fe20000000000 */
[----:B------:R0:W-:Y:S04]  /*0370*/  STS.U16 [R2], R5 ;  /* 0x0000000502007388 */ /* 0x0001e80000000400 */
[----:B------:R-:W-:Y:S01]  /*0380*/  ISETP.NE.AND P0, PT, R4, RZ, PT ;  /* 0x000000ff0400720c */ /* 0x000fe20003f05270 */
[----:B0-----:R-:W-:-:S12]  /*0390*/  IMAD R2, R3, 0x2, R2 ;  /* 0x0000000203027824 */ /* 0x001fd800078e0202 */
[----:B------:R-:W-:Y:S05]  /*03a0*/  @P0 BRA `(.L_x_554) ;  /* 0xfffffffc00ec0947 */ /* 0x000fea000383ffff */
.L_x_553:
[----:B------:R-:W-:Y:S05]  /*03b0*/  BSYNC.RECONVERGENT B1 ;  /* 0x0000000000017941 */ /* 0x000fea0003800200 */
.L_x_552:
[----:B------:R-:W-:Y:S05]  /*03c0*/  @!P1 BRA `(.L_x_551) ;  /* 0x0000000000409947 */ /* 0x000fea0003800000 */
[----:B------:R-:W0:Y:S01]  /*03d0*/  S2UR UR5, SR_CgaCtaId ;  /* 0x00000000000579c3 */ /* 0x000e220000008800 */
[----:B------:R-:W-:Y:S01]  /*03e0*/  UMOV UR4, 0x400 ;  /* 0x0000040000047882 */ /* 0x000fe20000000000 */
[----:B------:R-:W-:Y:S01]  /*03f0*/  IMAD.MOV.U32 R7, RZ, RZ, 0x1ff ;  /* 0x000001ffff077424 */ /* 0x000fe200078e00ff */
[----:B0-----:R-:W-:-:S06]  /*0400*/  ULEA UR4, UR5, UR4, 0x18 ;  /* 0x0000000405047291 */ /* 0x001fcc000f8ec0ff */
[----:B------:R-:W-:-:S07]  /*0410*/  LEA R2, R0, UR4, 0x1 ;  /* 0x0000000400027c11 */ /* 0x000fce000f8e08ff */
.L_x_555:
        /* <DEDUP_REMOVED lines=11> */
.L_x_551:
[----:B------:R-:W-:Y:S05]  /*04d0*/  BSYNC.RECONVERGENT B0 ;  /* 0x0000000000007941 */ /* 0x000fea0003800200 */
.L_x_550:
[----:B------:R-:W-:Y:S01]  /*04e0*/  BAR.SYNC.DEFER_BLOCKING 0x0 ;  /* 0x0000000000007b1d */ /* 0x000fe20000010000 */
[C---:B------:R-:W-:Y:S01]  /*04f0*/  LOP3.LUT R22, R16.reuse, 0x7, RZ, 0xc0, !PT ;  /* 0x0000000710167812 */ /* 0x040fe200078ec0ff */
[----:B------:R-:W-:Y:S01]  /*0500*/  IMAD.MOV.U32 R18, RZ, RZ, RZ ;  /* 0x000000ffff127224 */ /* 0x000fe200078e00ff */
[----:B------:R-:W-:Y:S02]  /*0510*/  LOP3.LUT R19, R16, 0x1, RZ, 0xc0, !PT ;  /* 0x0000000110137812 */ /* 0x000fe400078ec0ff */
[----:B------:R-:W-:-:S07]  /*0520*/  SHF.R.U32.HI R17, RZ, 0x1, R22 ;  /* 0x00000001ff117819 */ /* 0x000fce0000011616 */
.L_x_568:
[----:B01----:R-:W0:Y:S02]  /*0530*/  LDC.64 R2, c[0x0][0x388] ;  /* 0x0000e200ff027b82 */ /* 0x003e240000000a00 */
[----:B0-----:R-:W-:-:S06]  /*0540*/  IMAD.WIDE.U32 R2, R18, 0x4, R2 ;  /* 0x0000000412027825 */ /* 0x001fcc00078e0002 */
[----:B------:R-:W2:Y:S02]  /*0550*/  LDG.E R2, desc[UR36][R2.64] ;  /* 0x0000002402027981 */ /* 0x000ea4000c1e1900 */
[----:B--2---:R-:W-:-:S13]  /*0560*/  ISETP.NE.AND P0, PT, R2, RZ, PT ;  /* 0x000000ff0200720c */ /* 0x004fda0003f05270 */
[----:B------:R-:W-:Y:S05]  /*0570*/  @!P0 BRA `(.L_x_556) ;  /* 0x0000000c007c8947 */ /* 0x000fea0003800000 */
[----:B------:R-:W-:Y:S01]  /*0580*/  PRMT R0, R18, 0x9910, RZ ;  /* 0x0000991012007816 */ /* 0x000fe200000000ff */
[----:B------:R-:W-:Y:S01]  /*0590*/  IMAD.MOV.U32 R7, RZ, RZ, 0x1 ;  /* 0x00000001ff077424 */ /* 0x000fe200078e00ff */
[C---:B------:R-:W-:Y:S02]  /*05a0*/  ISETP.NE.AND P2, PT, R16.reuse, RZ, PT ;  /* 0x000000ff1000720c */ /* 0x040fe40003f45270 */
[----:B------:R-:W-:Y:S01]  /*05b0*/  ISETP.GT.U32.AND P3, PT, R16, 0x7, PT ;  /* 0x000000071000780c */ /* 0x000fe20003f64070 */
[----:B------:R-:W-:Y:S01]  /*05c0*/  IMAD R0, R0, 0x39, RZ ;  /* 0x0000003900007824 */ /* 0x000fe200078e02ff */
[----:B------:R-:W-:-:S04]  /*05d0*/  PLOP3.LUT P0, PT, PT, PT, PT, 0x80, 0x8 ;  /* 0x000000000008781c */ /* 0x000fc80003f0f070 */
[----:B------:R-:W-:-:S04]  /*05e0*/  LOP3.LUT R0, R0, 0xffff, RZ, 0xc0, !PT ;  /* 0x0000ffff00007812 */ /* 0x000fc800078ec0ff */
[----:B------:R-:W-:Y:S01]  /*05f0*/  SHF.R.U32.HI R5, RZ, 0x9, R0 ;  /* 0x00000009ff057819 */ /* 0x000fe20000011600 */
[----:B------:R-:W0:Y:S01]  /*0600*/  @!P2 S2R R9, SR_CgaCtaId ;  /* 0x000000000009a919 */ /* 0x000e220000008800 */
[----:B------:R-:W-:Y:S02]  /*0610*/  @!P2 MOV R4, 0x400 ;  /* 0x000004000004a802 */ /* 0x000fe40000000f00 */
[C---:B------:R-:W-:Y:S02]  /*0620*/  PRMT R0, R5.reuse, 0x9910, RZ ;  /* 0x0000991005007816 */ /* 0x040fe400000000ff */
[----:B------:R-:W-:-:S03]  /*0630*/  LOP3.LUT R5, R5, 0xffff, RZ, 0xc0, !PT ;  /* 0x0000ffff05057812 */ /* 0x000fc600078ec0ff */
[----:B------:R-:W-:-:S04]  /*0640*/  IMAD R0, R0, 0x9, RZ ;  /* 0x0000000900007824 */ /* 0x000fc800078e02ff */
[----:B------:R-:W-:-:S05]  /*0650*/  IMAD.MOV R0, RZ, RZ, -R0 ;  /* 0x000000ffff007224 */ /* 0x000fca00078e0a00 */
[----:B------:R-:W-:Y:S01]  /*0660*/  PRMT R3, R0, 0x7710, RZ ;  /* 0x0000771000037816 */ /* 0x000fe200000000ff */
[----:B------:R-:W-:-:S04]  /*0670*/  VIADD R0, R2, 0xffffffff ;  /* 0xffffffff02007836 */ /* 0x000fc80000000000 */
[----:B------:R-:W-:Y:S01]  /*0680*/  IMAD.IADD R3, R3, 0x1, R18 ;  /* 0x0000000103037824 */ /* 0x000fe200078e0212 */
[----:B------:R-:W-:-:S04]  /*0690*/  SHF.L.U32 R0, R7, R0, RZ ;  /* 0x0000000007007219 */ /* 0x000fc800000006ff */
[----:B------:R-:W-:-:S04]  /*06a0*/  LOP3.LUT R2, R3, 0xff, RZ, 0xc0, !PT ;  /* 0x000000ff03027812 */ /* 0x000fc800078ec0ff */
[C---:B------:R-:W-:Y:S02]  /*06b0*/  @!P3 ISETP.GE.U32.AND P1, PT, R22.reuse, R2, PT ;  /* 0x000000021600b20c */ /* 0x040fe40003f26070 */
[----:B0-----:R-:W-:Y:S01]  /*06c0*/  @!P2 LEA R9, R9, R4, 0x18 ;  /* 0x000000040909a211 */ /* 0x001fe200078ec0ff */
[----:B------:R-:W-:Y:S01]  /*06d0*/  @!P3 VIADD R4, R22, 0x1 ;  /* 0x000000011604b836 */ /* 0x000fe20000000000 */
[----:B------:R-:W-:-:S03]  /*06e0*/  @!P3 PLOP3.LUT P0, PT, P1, PT, PT, 0x80, 0x8 ;  /* 0x000000000008b81c */ /* 0x000fc60000f0f070 */
[----:B------:R-:W-:-:S05]  /*06f0*/  @!P2 IMAD R7, R18, 0x2, R9 ;  /* 0x000000021207a824 */ /* 0x000fca00078e0209 */
[----:B------:R0:W-:Y:S05]  /*0700*/  @!P2 STS.U16 [R7], R0 ;  /* 0x000000000700a388 */ /* 0x0001ea0000000400 */
[----:B------:R-:W-:-:S04]  /*0710*/  @!P0 IMAD.MOV R4, RZ, RZ, R22 ;  /* 0x000000ffff048224 */ /* 0x000fc800078e0216 */
[----:B------:R-:W-:Y:S01]  /*0720*/  @!P3 IMAD.MOV.U32 R2, RZ, RZ, R4 ;  /* 0x000000ffff02b224 */ /* 0x000fe200078e0004 */
[----:B------:R-:W-:Y:S06]  /*0730*/  BAR.SYNC.DEFER_BLOCKING 0x0 ;  /* 0x0000000000007b1d */ /* 0x000fec0000010000 */
[----:B0-----:R-:W-:Y:S05]  /*0740*/  @!P3 BRA `(.L_x_557) ;  /* 0x00000000007cb947 */ /* 0x001fea0003800000 */
        /* <DEDUP_REMOVED lines=8> */
[----:B------:R-:W-:-:S05]  /*07d0*/  LOP3.LUT R4, R3, 0xff, RZ, 0xc0, !PT ;  /* 0x000000ff03047812 */ /* 0x000fca00078ec0ff */
[----:B------:R-:W-:-:S05]  /*07e0*/  IMAD R4, R4, 0xab, RZ ;  /* 0x000000ab04047824 */ /* 0x000fca00078e02ff */
[----:B------:R-:W-:Y:S02]  /*07f0*/  SHF.R.U32.HI R6, RZ, 0x9, R4 ;  /* 0x00000009ff067819 */ /* 0x000fe40000011604 */
[----:B------:R-:W-:Y:S02]  /*0800*/  LOP3.LUT R4, R18, 0xff, RZ, 0xc0, !PT ;  /* 0x000000ff12047812 */ /* 0x000fe400078ec0ff */
[----:B------:R-:W-:-:S03]  /*0810*/  PRMT R6, R6, 0x9910, RZ ;  /* 0x0000991006067816 */ /* 0x000fc600000000ff */
[----:B------:R-:W-:Y:S02]  /*0820*/  IMAD R4, R4, 0x13, RZ ;  /* 0x0000001304047824 */ /* 0x000fe400078e02ff */
[----:B------:R-:W-:-:S03]  /*0830*/  IMAD R6, R6, 0x3, RZ ;  /* 0x0000000306067824 */ /* 0x000fc600078e02ff */
[----:B------:R-:W-:Y:S01]  /*0840*/  SHF.R.U32.HI R4, RZ, 0x9, R4 ;  /* 0x00000009ff047819 */ /* 0x000fe20000011604 */
[----:B------:R-:W-:-:S03]  /*0850*/  IMAD.MOV R6, RZ, RZ, -R6 ;  /* 0x000000ffff067224 */ /* 0x000fc600078e0a06 */
[----:B------:R-:W-:Y:S02]  /*0860*/  PRMT R4, R4, 0x9910, RZ ;  /* 0x0000991004047816 */ /* 0x000fe400000000ff */
[----:B------:R-:W-:-:S03]  /*0870*/  PRMT R6, R6, 0x7710, RZ ;  /* 0x0000771006067816 */ /* 0x000fc600000000ff */
[----:B------:R-:W-:Y:S02]  /*0880*/  IMAD R4, R4, 0x3, RZ ;  /* 0x0000000304047824 */ /* 0x000fe400078e02ff */
[----:B------:R-:W-:-:S03]  /*0890*/  IMAD.IADD R3, R3, 0x1, R6 ;  /* 0x0000000103037824 */ /* 0x000fc600078e0206 */
[----:B------:R-:W-:Y:S02]  /*08a0*/  LOP3.LUT R4, R4, 0xffff, RZ, 0xc0, !PT ;  /* 0x0000ffff04047812 */ /* 0x000fe400078ec0ff */
[----:B------:R-:W-:-:S03]  /*08b0*/  LOP3.LUT R3, R3, 0xff, RZ, 0xc0, !PT ;  /* 0x000000ff03037812 */ /* 0x000fc600078ec0ff */
[----:B------:R-:W-:Y:S01]  /*08c0*/  IMAD.IADD R4, R17, 0x1, R4 ;  /* 0x0000000111047824 */ /* 0x000fe200078e0204 */
[----:B------:R-:W-:-:S04]  /*08d0*/  IADD3 R3, PT, PT, R19, R2, -R3 ;  /* 0x0000000213037210 */ /* 0x000fc80007ffe803 */
[C---:B------:R-:W-:Y:S01]  /*08e0*/  ISETP.GE.U32.AND P0, PT, R4.reuse, R5, PT ;  /* 0x000000050400720c */ /* 0x040fe20003f06070 */
[----:B------:R-:W-:Y:S01]  /*08f0*/  VIADD R5, R4, 0x1 ;  /* 0x0000000104057836 */ /* 0x000fe20000000000 */
[C---:B------:R-:W-:Y:S01]  /*0900*/  ISETP.GE.U32.AND P1, PT, R3.reuse, R2, PT ;  /* 0x000000020300720c */ /* 0x040fe20003f26070 */
[----:B------:R-:W-:-:S10]  /*0910*/  VIADD R2, R3, 0x1 ;  /* 0x0000000103027836 */ /* 0x000fd40000000000 */
[----:B------:R-:W-:Y:S02]  /*0920*/  @!P0 IMAD.MOV R5, RZ, RZ, R4 ;  /* 0x000000ffff058224 */ /* 0x000fe400078e0204 */
[----:B------:R-:W-:-:S07]  /*0930*/  @!P1 IMAD.MOV R2, RZ, RZ, R3 ;  /* 0x000000ffff029224 */ /* 0x000fce00078e0203 */
.L_x_557:
[----:B------:R-:W0:Y:S01]  /*0940*/  S2R R3, SR_CgaCtaId ;  /* 0x0000000000037919 */ /* 0x000e220000008800 */
        /* <DEDUP_REMOVED lines=22> */
[----:B-1----:R-:W-:-:S06]  /*0ab0*/  LOP3.LUT R8, R8, UR4, RZ, 0xc0, !PT ;  /* 0x0000000408087c12 */ /* 0x002fcc000f8ec0ff */
        /* <DEDUP_REMOVED lines=14> */
.L_x_560:
[----:B------:R-:W-:Y:S05]  /*0ba0*/  BRA `(.L_x_558) ;  /* 0x0000000000187947 */ /* 0x000fea0003800000 */
.L_x_559:
[----:B------:R-:W-:Y:S02]  /*0bb0*/  VIADD R4, R4, 0xa4 ;  /* 0x000000a404047836 */ /* 0x000fe40000000000 */
[----:B------:R-:W-:-:S03]  /*0bc0*/  IMAD R2, R2, R9, R9 ;  /* 0x0000000902027224 */ /* 0x000fc600078e0209 */
[----:B------:R-:W-:Y:S01]  /*0bd0*/  LEA R4, R3, R4, 0x18 ;  /* 0x0000000403047211 */ /* 0x000fe200078ec0ff */
[----:B------:R-:W-:-:S04]  /*0be0*/  VIADD R2, R2, 0xffffffff ;  /* 0xffffffff02027836 */ /* 0x000fc80000000000 */
[----:B------:R-:W-:-:S05]  /*0bf0*/  IMAD R5, R5, 0x4, R4 ;  /* 0x0000000405057824 */ /* 0x000fca00078e0204 */
[----:B------:R0:W-:Y:S02]  /*0c00*/  STS [R5], R2 ;  /* 0x0000000205007388 */ /* 0x0001e40000000800 */
.L_x_558:
        /* <DEDUP_REMOVED lines=8> */
.L_x_567:
        /* <DEDUP_REMOVED lines=27> */
[----:B------:R-:W0:-:S12]  /*0e40*/  LDS.U16 R0, [R0] ;  /* 0x0000000000007984 */ /* 0x000e180000000400 */
        /* <DEDUP_REMOVED lines=29> */
[C---:B------:R-:W-:Y:S01]  /*1020*/  ISETP.GE.U32.AND P1, PT, R5.reuse, R4, PT ;  /* 0x000000040500720c */ /* 0x040fe20003f26070 */
[----:B------:R-:W-:-:S06]  /*1030*/  VIADD R4, R5, 0x1 ;  /* 0x0000000105047836 */ /* 0x000fcc0000000000 */
[----:B------:R-:W-:-:S06]  /*1040*/  @!P0 IMAD.MOV R3, RZ, RZ, R2 ;  /* 0x000000ffff038224 */ /* 0x000fcc00078e0202 */
[----:B------:R-:W-:-:S07]  /*1050*/  @!P1 IMAD.MOV R4, RZ, RZ, R5 ;  /* 0x000000ffff049224 */ /* 0x000fce00078e0205 */
.L_x_563:
        /* <DEDUP_REMOVED lines=35> */
.L_x_566:
[----:B------:R-:W-:Y:S05]  /*1290*/  BRA `(.L_x_564) ;  /* 0x0000000000107947 */ /* 0x000fea0003800000 */
.L_x_565:
[----:B------:R-:W-:Y:S01]  /*12a0*/  IMAD R2, R9, R4, R4 ;  /* 0x0000000409027224 */ /* 0x000fe200078e0204 */
[----:B------:R-:W-:-:S03]  /*12b0*/  LEA R3, R0, UR38, 0x2 ;  /* 0x0000002600037c11 */ /* 0x000fc6000f8e10ff */
[----:B------:R-:W-:-:S05]  /*12c0*/  VIADD R2, R2, 0xffffffff ;  /* 0xffffffff02027836 */ /* 0x000fca0000000000 */
[----:B------:R1:W-:Y:S02]  /*12d0*/  STS [R3], R2 ;  /* 0x0000000203007388 */ /* 0x0003e40000000800 */
.L_x_564:
        /* <DEDUP_REMOVED lines=8> */
.L_x_561:
[----:B------:R-:W-:Y:S06]  /*1360*/  BAR.SYNC.DEFER_BLOCKING 0x0 ;  /* 0x0000000000007b1d */ /* 0x000fec0000010000 */
.L_x_556:
[----:B------:R-:W-:-:S05]  /*1370*/  VIADD R18, R18, 0x1 ;  /* 0x0000000112127836 */ /* 0x000fca0000000000 */
[----:B------:R-:W-:-:S13]  /*1380*/  ISETP.NE.AND P0, PT, R18, 0x51, PT ;  /* 0x000000511200780c */ /* 0x000fda0003f05270 */
[----:B------:R-:W-:Y:S05]  /*1390*/  @P0 BRA `(.L_x_568) ;  /* 0xfffffff000640947 */ /* 0x000fea000383ffff */
[----:B------:R-:W-:-:S13]  /*13a0*/  ISETP.GT.U32.AND P0, PT, R16, 0x50, PT ;  /* 0x000000501000780c */ /* 0x000fda0003f04070 */
[----:B------:R-:W-:Y:S05]  /*13b0*/  @P0 EXIT ;  /* 0x000000000000094d */ /* 0x000fea0003800000 */
[----:B-1----:R-:W1:Y:S01]  /*13c0*/  LDC R3, c[0x0][0x360] ;  /* 0x0000d800ff037b82 */ /* 0x002e620000000800 */
        /* <DEDUP_REMOVED lines=8> */
[----:B0-----:R0:W1:Y:S02]  /*1450*/  F2I.FTZ.U32.TRUNC.NTZ R5, R4 ;  /* 0x0000000400057305 */ /* 0x001064000021f000 */
        /* <DEDUP_REMOVED lines=30> */
.L_x_571:
[----:B------:R0:W1:Y:S01]  /*1640*/  LDS.U16 R7, [R2] ;  /* 0x0000000002077984 */ /* 0x0000620000000400 */
[----:B------:R-:W-:-:S05]  /*1650*/  VIADD R6, R6, 0x1 ;  /* 0x0000000106067836 */ /* 0x000fca0000000000 */
[----:B------:R-:W-:Y:S01]  /*1660*/  ISETP.NE.AND P0, PT, R6, RZ, PT ;  /* 0x000000ff0600720c */ /* 0x000fe20003f05270 */
[C---:B0-----:R-:W-:Y:S01]  /*1670*/  IMAD R2, R3.reuse, 0x2, R2 ;  /* 0x0000000203027824 */ /* 0x041fe200078e0202 */
[----:B-1----:R0:W-:Y:S02]  /*1680*/  STG.E.U16 desc[UR36][R4.64], R7 ;  /* 0x0000000704007986 */ /* 0x0021e4000c101524 */
[----:B0-----:R-:W-:-:S09]  /*1690*/  IMAD.WIDE.U32 R4, R3, 0x2, R4 ;  /* 0x0000000203047825 */ /* 0x001fd200078e0004 */
[----:B------:R-:W-:Y:S05]  /*16a0*/  @P0 BRA `(.L_x_571) ;  /* 0xfffffffc00e40947 */ /* 0x000fea000383ffff */
.L_x_570:
[----:B------:R-:W-:Y:S05]  /*16b0*/  BSYNC.RECONVERGENT B0 ;  /* 0x0000000000007941 */ /* 0x000fea0003800200 */
.L_x_569:
        /* <DEDUP_REMOVED lines=9> */
.L_x_572:
        /* <DEDUP_REMOVED lines=24> */
.L_x_562:
[----:B------:R-:W-:-:S13]  /*18d0*/  ISETP.NE.AND P0, PT, R16, RZ, PT ;  /* 0x000000ff1000720c */ /* 0x000fda0003f05270 */
[----:B------:R-:W-:Y:S05]  /*18e0*/  @P0 EXIT ;  /* 0x000000000000094d */ /* 0x000fea0003800000 */
[----:B------:R-:W0:Y:S01]  /*18f0*/  LDC.64 R2, c[0x0][0x390] ;  /* 0x0000e400ff027b82 */ /* 0x000e220000000a00 */
[----:B------:R-:W-:Y:S04]  /*1900*/  STS [UR41+0x234], RZ ;  /* 0x000234ffff007988 */ /* 0x000fe80008000829 */
[----:B0-----:R-:W-:Y:S01]  /*1910*/  STG.E.U8 desc[UR36][R2.64], RZ ;  /* 0x000000ff02007986 */ /* 0x001fe2000c101124 */
[----:B------:R-:W-:Y:S05]  /*1920*/  EXIT ;  /* 0x000000000000794d */ /* 0x000fea0003800000 */
.L_x_573:
        /* <DEDUP_REMOVED lines=13> */
.L_x_701:


//--------------------- .text._Z8FinalizeIhLj2EEvRAmlmlmlT0_T0_T0_T0__T_RAmlmlmlT0_T0_T0_T0__i --------------------------
	.section	.text._Z8FinalizeIhLj2EEvRAmlmlmlT0_T0_T0_T0__T_RAmlmlmlT0_T0_T0_T0__i,"ax",@progbits
	.align	128
        .global         _Z8FinalizeIhLj2EEvRAmlmlmlT0_T0_T0_T0__T_RAmlmlmlT0_T0_T0_T0__i
        .type           _Z8FinalizeIhLj2EEvRAmlmlmlT0_T0_T0_T0__T_RAmlmlmlT0_T0_T0_T0__i,@function
        .size           _Z8FinalizeIhLj2EEvRAmlmlmlT0_T0_T0_T0__T_RAmlmlmlT0_T0_T0_T0__i,(.L_x_702 - _Z8FinalizeIhLj2EEvRAmlmlmlT0_T0_T0_T0__T_RAmlmlmlT0_T0_T0_T0__i)
        .other          _Z8FinalizeIhLj2EEvRAmlmlmlT0_T0_T0_T0__T_RAmlmlmlT0_T0_T0_T0__i,@"STO_CUDA_ENTRY STV_DEFAULT"
_Z8FinalizeIhLj2EEvRAmlmlmlT0_T0_T0_T0__T_RAmlmlmlT0_T0_T0_T0__i:
.text._Z8FinalizeIhLj2EEvRAmlmlmlT0_T0_T0_T0__T_RAmlmlmlT0_T0_T0_T0__i:
[----:B------:R-:W-:Y:S01]  /*0000*/  LDC R1, c[0x0][0x37c] ;  /* 0x0000df00ff017b82 */ /* 0x000fe20000000800 */
[----:B------:R-:W0:Y:S02]  /*0010*/  S2R R7, SR_TID.X ;  /* 0x0000000000077919 */ /* 0x000e240000002100 */
[----:B0-----:R-:W-:-:S13]  /*0020*/  ISETP.GT.U32.AND P0, PT, R7, 0xf, PT ;  /* 0x0000000f0700780c */ /* 0x001fda0003f04070 */
[----:B------:R-:W-:Y:S05]  /*0030*/  @P0 EXIT ;  /* 0x000000000000094d */ /* 0x000fea0003800000 */
[----:B------:R-:W0:Y:S01]  /*0040*/  LDC.64 R2, c[0x0][0x388] ;  /* 0x0000e200ff027b82 */ /* 0x000e220000000a00 */
[----:B------:R-:W1:Y:S01]  /*0050*/  LDCU.64 UR6, c[0x0][0x380] ;  /* 0x00007000ff0677ac */ /* 0x000e620008000a00 */
[----:B------:R-:W2:Y:S06]  /*0060*/  LDCU.64 UR4, c[0x0][0x358] ;  /* 0x00006b00ff0477ac */ /* 0x000eac0008000a00 */
[----:B------:R-:W3:Y:S01]  /*0070*/  LDC R8, c[0x0][0x360] ;  /* 0x0000d800ff087b82 */ /* 0x000ee20000000800 */
[----:B-1----:R-:W-:-:S05]  /*0080*/  IADD3 R4, P0, PT, R7, UR6, RZ ;  /* 0x0000000607047c10 */ /* 0x002fca000ff1e0ff */
[----:B------:R-:W-:Y:S02]  /*0090*/  IMAD.X R5, RZ, RZ, UR7, P0 ;  /* 0x00000007ff057e24 */ /* 0x000fe400080e06ff */
[----:B0-2---:R-:W-:-:S07]  /*00a0*/  IMAD.WIDE.U32 R2, R7, 0x4, R2 ;  /* 0x0000000407027825 */ /* 0x005fce00078e0002 */
.L_x_574:
[----:B------:R0:W2:Y:S01]  /*00b0*/  LDG.E.U8 R0, desc[UR4][R4.64] ;  /* 0x0000000404007981 */ /* 0x0000a2000c1e1100 */
[C---:B---3--:R-:W-:Y:S01]  /*00c0*/  IMAD.IADD R7, R8.reuse, 0x1, R7 ;  /* 0x0000000108077824 */ /* 0x048fe200078e0207 */
[----:B0-----:R-:W-:-:S05]  /*00d0*/  IADD3 R4, P1, PT, R8, R4, RZ ;  /* 0x0000000408047210 */ /* 0x001fca0007f3e0ff */
[----:B------:R-:W-:Y:S01]  /*00e0*/  IMAD.X R5, RZ, RZ, R5, P1 ;  /* 0x000000ffff057224 */ /* 0x000fe200008e0605 */
[C---:B--2---:R-:W-:Y:S01]  /*00f0*/  LOP3.LUT R10, R0.reuse, 0xff, RZ, 0xc0, !PT ;  /* 0x000000ff000a7812 */ /* 0x044fe200078ec0ff */
[----:B------:R-:W-:-:S03]  /*0100*/  VIADD R9, R0, 0xffffffff ;  /* 0xffffffff00097836 */ /* 0x000fc60000000000 */
[----:B------:R-:W0:Y:S02]  /*0110*/  FLO.U32 R6, R10 ;  /* 0x0000000a00067300 */ /* 0x000e2400000e0000 */
[----:B------:R-:W-:Y:S02]  /*0120*/  LOP3.LUT R0, R0, 0xff, R9, 0x48, !PT ;  /* 0x000000ff00007812 */ /* 0x000fe400078e4809 */
[----:B------:R-:W-:-:S04]  /*0130*/  LOP3.LUT R9, R9, 0xff, RZ, 0xc0, !PT ;  /* 0x000000ff09097812 */ /* 0x000fc800078ec0ff */
[----:B------:R-:W-:Y:S02]  /*0140*/  ISETP.GT.U32.AND P0, PT, R0, R9, PT ;  /* 0x000000090000720c */ /* 0x000fe40003f04070 */
[----:B0-----:R-:W-:-:S04]  /*0150*/  IADD3 R6, PT, PT, -R6, 0x3f, RZ ;  /* 0x0000003f06067810 */ /* 0x001fc80007ffe1ff */
[----:B------:R-:W-:-:S04]  /*0160*/  IADD3 R6, PT, PT, -R6, 0x40, RZ ;  /* 0x0000004006067810 */ /* 0x000fc80007ffe1ff */
[----:B------:R-:W-:Y:S02]  /*0170*/  SEL R9, R6, RZ, P0 ;  /* 0x000000ff06097207 */ /* 0x000fe40000000000 */
[----:B------:R-:W-:-:S03]  /*0180*/  ISETP.GE.U32.AND P0, PT, R7, 0x10, PT ;  /* 0x000000100700780c */ /* 0x000fc60003f06070 */
[----:B------:R0:W-:Y:S02]  /*0190*/  STG.E desc[UR4][R2.64], R9 ;  /* 0x0000000902007986 */ /* 0x0001e4000c101904 */
[----:B0-----:R-:W-:-:S08]  /*01a0*/  IMAD.WIDE.U32 R2, R8, 0x4, R2 ;  /* 0x0000000408027825 */ /* 0x001fd000078e0002 */
[----:B------:R-:W-:Y:S05]  /*01b0*/  @!P0 BRA `(.L_x_574) ;  /* 0xfffffffc00bc8947 */ /* 0x000fea000383ffff */
[----:B------:R-:W-:Y:S05]  /*01c0*/  EXIT ;  /* 0x000000000000794d */ /* 0x000fea0003800000 */
.L_x_575:
        /* <DEDUP_REMOVED lines=11> */
.L_x_702:


//--------------------- .text._Z10SearchTreeIhLj2ELj4ELj100EEvRAmlmlmlT0_T0_T0_T0__T_PS1_Pjj --------------------------
	.section	.text._Z10SearchTreeIhLj2ELj4ELj100EEvRAmlmlmlT0_T0_T0_T0__T_PS1_Pjj,"ax",@progbits
	.align	128
        .global         _Z10SearchTreeIhLj2ELj4ELj100EEvRAmlmlmlT0_T0_T0_T0__T_PS1_Pjj
        .type           _Z10SearchTreeIhLj2ELj4ELj100EEvRAmlmlmlT0_T0_T0_T0__T_PS1_Pjj,@function
        .size           _Z10SearchTreeIhLj2ELj4ELj100EEvRAmlmlmlT0_T0_T0_T0__T_PS1_Pjj,(.L_x_703 - _Z10SearchTreeIhLj2ELj4ELj100EEvRAmlmlmlT0_T0_T0_T0__T_PS1_Pjj)
        .other          _Z10SearchTreeIhLj2ELj4ELj100EEvRAmlmlmlT0_T0_T0_T0__T_PS1_Pjj,@"STO_CUDA_ENTRY STV_DEFAULT"
_Z10SearchTreeIhLj2ELj4ELj100EEvRAmlmlmlT0_T0_T0_T0__T_PS1_Pjj:
.text._Z10SearchTreeIhLj2ELj4ELj100EEvRAmlmlmlT0_T0_T0_T0__T_PS1_Pjj:
[----:B------:R-:W0:Y:S01]  /*0000*/  LDC R1, c[0x0][0x37c] ;  /* 0x0000df00ff017b82 */ /* 0x000e220000000800 */
[----:B------:R-:W1:Y:S01]  /*0010*/  S2R R19, SR_TID.X ;  /* 0x0000000000137919 */ /* 0x000e620000002100 */
[----:B------:R-:W2:Y:S01]  /*0020*/  LDCU.64 UR36, c[0x0][0x358] ;  /* 0x00006b00ff2477ac */ /* 0x000ea20008000a00 */
[----:B------:R-:W-:Y:S01]  /*0030*/  BSSY.RECONVERGENT B0, `(.L_x_576) ;  /* 0x0000011000007945 */ /* 0x000fe20003800200 */
[----:B------:R-:W3:Y:S01]  /*0040*/  LDCU.64 UR4, c[0x0][0x380] ;  /* 0x00007000ff0477ac */ /* 0x000ee20008000a00 */
[----:B-1----:R-:W-:-:S13]  /*0050*/  ISETP.GT.U32.AND P0, PT, R19, 0xf, PT ;  /* 0x0000000f1300780c */ /* 0x002fda0003f04070 */
[----:B--23--:R-:W-:Y:S05]  /*0060*/  @P0 BRA `(.L_x_577) ;  /* 0x0000000000340947 */ /* 0x00cfea0003800000 */
[----:B------:R-:W1:Y:S01]  /*0070*/  S2R R3, SR_CgaCtaId ;  /* 0x0000000000037919 */ /* 0x000e620000008800 */
[----:B------:R-:W2:Y:S01]  /*0080*/  LDC R4, c[0x0][0x360] ;  /* 0x0000d800ff047b82 */ /* 0x000ea20000000800 */
[----:B------:R-:W-:Y:S01]  /*0090*/  MOV R0, 0x400 ;  /* 0x0000040000007802 */ /* 0x000fe20000000f00 */
[----:B------:R-:W-:-:S03]  /*00a0*/  IMAD.MOV.U32 R5, RZ, RZ, R19 ;  /* 0x000000ffff057224 */ /* 0x000fc600078e0013 */
[----:B-1----:R-:W-:-:S07]  /*00b0*/  LEA R0, R3, R0, 0x18 ;  /* 0x0000000003007211 */ /* 0x002fce00078ec0ff */
.L_x_578:
[----:B-1----:R-:W-:-:S05]  /*00c0*/  IADD3 R2, P0, PT, R5, UR4, RZ ;  /* 0x0000000405027c10 */ /* 0x002fca000ff1e0ff */
[----:B------:R-:W-:-:S05]  /*00d0*/  IMAD.X R3, RZ, RZ, UR5, P0 ;  /* 0x00000005ff037e24 */ /* 0x000fca00080e06ff */
[----:B------:R-:W3:Y:S01]  /*00e0*/  LDG.E.U8 R2, desc[UR36][R2.64] ;  /* 0x0000002402027981 */ /* 0x000ee2000c1e1100 */
[--C-:B------:R-:W-:Y:S02]  /*00f0*/  IMAD.IADD R7, R0, 0x1, R5.reuse ;  /* 0x0000000100077824 */ /* 0x100fe400078e0205 */
[----:B--2---:R-:W-:-:S05]  /*0100*/  IMAD.IADD R5, R4, 0x1, R5 ;  /* 0x0000000104057824 */ /* 0x004fca00078e0205 */
[----:B------:R-:W-:Y:S01]  /*0110*/  ISETP.GE.U32.AND P0, PT, R5, 0x10, PT ;  /* 0x000000100500780c */ /* 0x000fe20003f06070 */
[----:B---3--:R1:W-:-:S12]  /*0120*/  STS.U8 [R7], R2 ;  /* 0x0000000207007388 */ /* 0x0083d80000000000 */
[----:B------:R-:W-:Y:S05]  /*0130*/  @!P0 BRA `(.L_x_578) ;  /* 0xfffffffc00e08947 */ /* 0x000fea000383ffff */
.L_x_577:
[----:B------:R-:W-:Y:S05]  /*0140*/  BSYNC.RECONVERGENT B0 ;  /* 0x0000000000007941 */ /* 0x000fea0003800200 */
.L_x_576:
[----:B------:R-:W2:Y:S01]  /*0150*/  LDCU UR45, c[0x0][0x360] ;  /* 0x00006c00ff2d77ac */ /* 0x000ea20008000800 */
[----:B------:R-:W-:Y:S01]  /*0160*/  BAR.SYNC.DEFER_BLOCKING 0x0 ;  /* 0x0000000000007b1d */ /* 0x000fe20000010000 */
[----:B------:R-:W-:-:S05]  /*0170*/  ISETP.NE.AND P3, PT, R19, RZ, PT ;  /* 0x000000ff1300720c */ /* 0x000fca0003f65270 */
[----:B------:R-:W3:Y:S01]  /*0180*/  LDCU.64 UR38, c[0x0][0x388] ;  /* 0x00007100ff2677ac */ /* 0x000ee20008000a00 */
[----:B------:R-:W-:Y:S01]  /*0190*/  BSSY.RECONVERGENT B0, `(.L_x_579) ;  /* 0x0000029000007945 */ /* 0x000fe20003800200 */
[----:B--2---:R-:W2:Y:S01]  /*01a0*/  I2F.U32.RP R4, UR45 ;  /* 0x0000002d00047d06 */ /* 0x004ea20008209000 */
[----:B------:R-:W-:Y:S01]  /*01b0*/  VIADD R0, R19, UR45 ;  /* 0x0000002d13007c36 */ /* 0x000fe20008000000 */
[----:B------:R-:W-:-:S04]  /*01c0*/  ISETP.NE.U32.AND P2, PT, RZ, UR45, PT ;  /* 0x0000002dff007c0c */ /* 0x000fc8000bf45070 */
[C---:B------:R-:W-:Y:S02]  /*01d0*/  ISETP.GE.U32.AND P0, PT, R0.reuse, 0x10, PT ;  /* 0x000000100000780c */ /* 0x040fe40003f06070 */
[----:B------:R-:W-:Y:S02]  /*01e0*/  VIMNMX.U32 R5, PT, PT, R0, 0x10, !PT ;  /* 0x0000001000057848 */ /* 0x000fe40007fe0000 */
[----:B------:R-:W-:-:S04]  /*01f0*/  SEL R18, RZ, 0x1, P0 ;  /* 0x00000001ff127807 */ /* 0x000fc80000000000 */
[----:B------:R-:W-:Y:S01]  /*0200*/  IADD3 R5, PT, PT, R5, -R0, -R18 ;  /* 0x8000000005057210 */ /* 0x000fe20007ffe812 */
[----:B--2---:R-:W1:Y:S02]  /*0210*/  MUFU.RCP R4, R4 ;  /* 0x0000000400047308 */ /* 0x004e640000001000 */
[----:B-1----:R-:W-:-:S06]  /*0220*/  VIADD R2, R4, 0xffffffe ;  /* 0x0ffffffe04027836 */ /* 0x002fcc0000000000 */
[----:B------:R1:W2:Y:S02]  /*0230*/  F2I.FTZ.U32.TRUNC.NTZ R3, R2 ;  /* 0x0000000200037305 */ /* 0x0002a4000021f000 */
[----:B-1----:R-:W-:Y:S02]  /*0240*/  IMAD.MOV.U32 R2, RZ, RZ, RZ ;  /* 0x000000ffff027224 */ /* 0x002fe400078e00ff */
[----:B--2---:R-:W-:-:S04]  /*0250*/  IMAD.MOV R7, RZ, RZ, -R3 ;  /* 0x000000ffff077224 */ /* 0x004fc800078e0a03 */
[----:B------:R-:W-:-:S04]  /*0260*/  IMAD R7, R7, UR45, RZ ;  /* 0x0000002d07077c24 */ /* 0x000fc8000f8e02ff */
[----:B------:R-:W-:-:S06]  /*0270*/  IMAD.HI.U32 R4, R3, R7, R2 ;  /* 0x0000000703047227 */ /* 0x000fcc00078e0002 */
[----:B------:R-:W-:-:S04]  /*0280*/  IMAD.HI.U32 R7, R4, R5, RZ ;  /* 0x0000000504077227 */ /* 0x000fc800078e00ff */
[----:B------:R-:W-:-:S04]  /*0290*/  IMAD.MOV R0, RZ, RZ, -R7 ;  /* 0x000000ffff007224 */ /* 0x000fc800078e0a07 */
[----:B------:R-:W-:Y:S01]  /*02a0*/  IMAD R5, R0, UR45, R5 ;  /* 0x0000002d00057c24 */ /* 0x000fe2000f8e0205 */
[----:B------:R-:W-:-:S04]  /*02b0*/  LOP3.LUT R0, R19, 0xffff, RZ, 0xc0, !PT ;  /* 0x0000ffff13007812 */ /* 0x000fc800078ec0ff */
[----:B------:R-:W-:Y:S01]  /*02c0*/  ISETP.GE.U32.AND P0, PT, R5, UR45, PT ;  /* 0x0000002d05007c0c */ /* 0x000fe2000bf06070 */
[----:B------:R-:W-:-:S05]  /*02d0*/  IMAD R0, R0, 0x5556, RZ ;  /* 0x0000555600007824 */ /* 0x000fca00078e02ff */
[----:B------:R-:W-:-:S04]  /*02e0*/  SHF.R.U32.HI R0, RZ, 0x10, R0 ;  /* 0x00000010ff007819 */ /* 0x000fc80000011600 */
[----:B------:R-:W-:-:S03]  /*02f0*/  PRMT R0, R0, 0x9910, RZ ;  /* 0x0000991000007816 */ /* 0x000fc600000000ff */
[----:B------:R-:W-:Y:S02]  /*0300*/  @P0 VIADD R5, R5, -UR45 ;  /* 0x8000002d05050c36 */ /* 0x000fe40008000000 */
[----:B------:R-:W-:Y:S02]  /*0310*/  IMAD R0, R0, 0x3, RZ ;  /* 0x0000000300007824 */ /* 0x000fe400078e02ff */
[----:B------:R-:W-:Y:S01]  /*0320*/  @P0 VIADD R7, R7, 0x1 ;  /* 0x0000000107070836 */ /* 0x000fe20000000000 */
[----:B------:R-:W-:Y:S01]  /*0330*/  ISETP.GE.U32.AND P1, PT, R5, UR45, PT ;  /* 0x0000002d05007c0c */ /* 0x000fe2000bf26070 */
[----:B------:R-:W-:-:S05]  /*0340*/  IMAD.MOV R0, RZ, RZ, -R0 ;  /* 0x000000ffff007224 */ /* 0x000fca00078e0a00 */
[----:B------:R-:W-:-:S07]  /*0350*/  PRMT R4, R0, 0x7710, RZ ;  /* 0x0000771000047816 */ /* 0x000fce00000000ff */
[----:B------:R-:W-:Y:S01]  /*0360*/  @P1 VIADD R7, R7, 0x1 ;  /* 0x0000000107071836 */ /* 0x000fe20000000000 */
[----:B---3--:R-:W-:Y:S06]  /*0370*/  @P3 BRA `(.L_x_580) ;  /* 0x0000000000283947 */ /* 0x008fec0003800000 */
[----:B------:R-:W1:Y:S01]  /*0380*/  S2UR UR5, SR_CgaCtaId ;  /* 0x00000000000579c3 */ /* 0x000e620000008800 */
[----:B------:R-:W-:-:S07]  /*0390*/  UMOV UR4, 0x400 ;  /* 0x0000040000047882 */ /* 0x000fce0000000000 */
[----:B------:R-:W2:Y:S08]  /*03a0*/  LDC R5, c[0x0][0x398] ;  /* 0x0000e600ff057b82 */ /* 0x000eb00000000800 */
[----:B------:R-:W3:Y:S01]  /*03b0*/  LDC.64 R2, c[0x0][0x390] ;  /* 0x0000e400ff027b82 */ /* 0x000ee20000000a00 */
[----:B-1----:R-:W-:-:S09]  /*03c0*/  ULEA UR4, UR5, UR4, 0x18 ;  /* 0x0000000405047291 */ /* 0x002fd2000f8ec0ff */
[----:B------:R-:W-:Y:S04]  /*03d0*/  STS [UR4+0x1e0], RZ ;  /* 0x0001e0ffff007988 */ /* 0x000fe80008000804 */
[----:B--2---:R-:W-:Y:S04]  /*03e0*/  STS [UR4+0x40], R5 ;  /* 0x00004005ff007988 */ /* 0x004fe80008000804 */
[----:B------:R-:W1:Y:S04]  /*03f0*/  LDS.U8 R0, [R5+UR4] ;  /* 0x0000000405007984 */ /* 0x000e680008000000 */
[----:B---3--:R2:W-:Y:S04]  /*0400*/  STG.E desc[UR36][R2.64], RZ ;  /* 0x000000ff02007986 */ /* 0x0085e8000c101924 */
[----:B-1----:R2:W-:Y:S02]  /*0410*/  STS.U8 [UR4+0x4c], R0 ;  /* 0x00004c00ff007988 */ /* 0x0025e40008000004 */
.L_x_580:
[----:B------:R-:W-:Y:S05]  /*0420*/  BSYNC.RECONVERGENT B0 ;  /* 0x0000000000007941 */ /* 0x000fea0003800200 */
.L_x_579:
[----:B------:R-:W-:Y:S02]  /*0430*/  USHF.R.S32.HI UR4, URZ, 0x1f, UR45 ;  /* 0x0000001fff047899 */ /* 0x000fe4000801142d */
[----:B------:R-:W-:Y:S01]  /*0440*/  @!P2 LOP3.LUT R7, RZ, UR45, RZ, 0x33, !PT ;  /* 0x0000002dff07ac12 */ /* 0x000fe2000f8e33ff */
[----:B------:R-:W-:Y:S01]  /*0450*/  IMAD.IADD R17, R4, 0x1, R19 ;  /* 0x0000000104117824 */ /* 0x000fe200078e0213 */
[----:B------:R-:W-:Y:S01]  /*0460*/  UMOV UR40, 0x1 ;  /* 0x0000000100287882 */ /* 0x000fe20000000000 */
[----:B------:R-:W-:Y:S01]  /*0470*/  UMOV UR41, UR38 ;  /* 0x0000002600297c82 */ /* 0x000fe20008000000 */
[----:B------:R-:W-:Y:S01]  /*0480*/  UMOV UR42, UR39 ;  /* 0x00000027002a7c82 */ /* 0x000fe20008000000 */
[----:B------:R-:W-:Y:S01]  /*0490*/  IMAD.IADD R18, R18, 0x1, R7 ;  /* 0x0000000112127824 */ /* 0x000fe200078e0207 */
[----:B------:R-:W-:Y:S01]  /*04a0*/  LOP3.LUT R17, R17, 0xffff, RZ, 0xc0, !PT ;  /* 0x0000ffff11117812 */ /* 0x000fe200078ec0ff */
[----:B------:R-:W-:-:S07]  /*04b0*/  IMAD.U32 R16, RZ, RZ, UR4 ;  /* 0x00000004ff107e24 */ /* 0x000fce000f8e00ff */
.L_x_618:
[----:B------:R-:W-:Y:S05]  /*04c0*/  YIELD ;  /* 0x0000000000007946 */ /* 0x000fea0003800000 */
[----:B------:R-:W-:Y:S05]  /*04d0*/  WARPSYNC.ALL ;  /* 0x0000000000007948 */ /* 0x000fea0003800000 */
[----:B-1----:R-:W1:Y:S08]  /*04e0*/  S2UR UR46, SR_CgaCtaId ;  /* 0x00000000002e79c3 */ /* 0x002e700000008800 */
[----:B------:R-:W-:Y:S06]  /*04f0*/  BAR.SYNC.DEFER_BLOCKING 0x0 ;  /* 0x0000000000007b1d */ /* 0x000fec0000010000 */
[----:B------:R-:W-:-:S02]  /*0500*/  UMOV UR48, 0x400 ;  /* 0x0000040000307882 */ /* 0x000fc40000000000 */
[----:B------:R-:W-:-:S04]  /*0510*/  UIADD3 UR4, UPT, UPT, UR48, 0x4c, URZ ;  /* 0x0000004c30047890 */ /* 0x000fc8000fffe0ff */
[----:B-1----:R-:W-:-:S04]  /*0520*/  ULEA UR4, UR46, UR4, 0x18 ;  /* 0x000000042e047291 */ /* 0x002fc8000f8ec0ff */
[----:B------:R-:W-:Y:S02]  /*0530*/  UIADD3 UR43, UPT, UPT, UR40, UR4, URZ ;  /* 0x00000004282b7290 */ /* 0x000fe4000fffe0ff */
[----:B---3--:R-:W-:-:S06]  /*0540*/  IMAD.U32 R11, RZ, RZ, UR4 ;  /* 0x00000004ff0b7e24 */ /* 0x008fcc000f8e00ff */
[----:B------:R-:W1:Y:S02]  /*0550*/  LDS.U8 R11, [R11+UR40+-0x1] ;  /* 0xffffff280b0b7984 */ /* 0x000e640008000000 */
[----:B-1----:R-:W-:-:S13]  /*0560*/  ISETP.NE.AND P0, PT, R11, RZ, PT ;  /* 0x000000ff0b00720c */ /* 0x002fda0003f05270 */
[----:B--2-4-:R-:W-:Y:S05]  /*0570*/  @!P0 BRA `(.L_x_581) ;  /* 0x0000002000dc8947 */ /* 0x014fea0003800000 */
[----:B------:R-:W-:Y:S01]  /*0580*/  ISETP.GT.U32.AND P0, PT, R19, 0xf, PT ;  /* 0x0000000f1300780c */ /* 0x000fe20003f04070 */
[----:B------:R-:W-:Y:S01]  /*0590*/  ULEA UR44, UR46, UR48, 0x18 ;  /* 0x000000302e2c7291 */ /* 0x000fe2000f8ec0ff */
[----:B------:R-:W-:Y:S02]  /*05a0*/  BSSY.RECONVERGENT B0, `(.L_x_582) ;  /* 0x000002b000007945 */ /* 0x000fe40003800200 */
[----:B--2---:R-:W-:Y:S01]  /*05b0*/  P2R R0, PR, RZ, 0x1 ;  /* 0x00000001ff007803 */ /* 0x004fe20000000000 */
[----:B------:R-:W-:-:S06]  /*05c0*/  ULEA UR44, UR40, UR44, 0x4 ;  /* 0x0000002c282c7291 */ /* 0x000fcc000f8e20ff */
[----:B------:R-:W-:Y:S02]  /*05d0*/  VIADD R5, R19, UR44 ;  /* 0x0000002c13057c36 */ /* 0x000fe40008000000 */
[----:B------:R-:W-:Y:S05]  /*05e0*/  @P0 BRA `(.L_x_583) ;  /* 0x0000000000980947 */ /* 0x000fea0003800000 */
[C---:B------:R-:W-:Y:S01]  /*05f0*/  LOP3.LUT R3, R18.reuse, 0x3, RZ, 0xc0, !PT ;  /* 0x0000000312037812 */ /* 0x040fe200078ec0ff */
[----:B------:R-:W-:Y:S01]  /*0600*/  BSSY.RECONVERGENT B1, `(.L_x_584) ;  /* 0x0000012000017945 */ /* 0x000fe20003800200 */
[----:B------:R-:W-:Y:S01]  /*0610*/  ISETP.GE.U32.AND P1, PT, R18, 0x3, PT ;  /* 0x000000031200780c */ /* 0x000fe20003f26070 */
[----:B------:R-:W-:Y:S01]  /*0620*/  IMAD.MOV.U32 R0, RZ, RZ, R19 ;  /* 0x000000ffff007224 */ /* 0x000fe200078e0013 */
[----:B------:R-:W-:-:S13]  /*0630*/  ISETP.NE.AND P0, PT, R3, 0x3, PT ;  /* 0x000000030300780c */ /* 0x000fda0003f05270 */
[----:B------:R-:W-:Y:S05]  /*0640*/  @!P0 BRA `(.L_x_585) ;  /* 0x0000000000348947 */ /* 0x000fea0003800000 */
[----:B------:R-:W1:Y:S01]  /*0650*/  LDS.U8 R2, [R19+UR44+-0x10] ;  /* 0xfffff02c13027984 */ /* 0x000e620008000000 */
[----:B------:R-:W-:Y:S01]  /*0660*/  ISETP.NE.AND P0, PT, R3, RZ, PT ;  /* 0x000000ff0300720c */ /* 0x000fe20003f05270 */
[----:B------:R-:W-:Y:S02]  /*0670*/  VIADD R0, R19, UR45 ;  /* 0x0000002d13007c36 */ /* 0x000fe40008000000 */
[----:B-1----:R1:W-:Y:S10]  /*0680*/  STS.U8 [R19+UR44], R2 ;  /* 0x0000000213007988 */ /* 0x0023f4000800002c */
[----:B------:R-:W-:Y:S05]  /*0690*/  @!P0 BRA `(.L_x_585) ;  /* 0x0000000000208947 */ /* 0x000fea0003800000 */
[----:B-1----:R-:W1:Y:S01]  /*06a0*/  LDS.U8 R2, [R5+UR45+-0x10] ;  /* 0xfffff02d05027984 */ /* 0x002e620008000000 */
[----:B------:R-:W-:Y:S01]  /*06b0*/  ISETP.NE.AND P0, PT, R3, 0x1, PT ;  /* 0x000000010300780c */ /* 0x000fe20003f05270 */
[----:B------:R-:W-:Y:S02]  /*06c0*/  VIADD R4, R5, UR45 ;  /* 0x0000002d05047c36 */ /* 0x000fe40008000000 */
[----:B------:R-:W-:-:S10]  /*06d0*/  VIADD R0, R0, UR45 ;  /* 0x0000002d00007c36 */ /* 0x000fd40008000000 */
[----:B------:R-:W-:Y:S01]  /*06e0*/  @P0 VIADD R0, R0, UR45 ;  /* 0x0000002d00000c36 */ /* 0x000fe20008000000 */
[----:B-1----:R-:W-:Y:S04]  /*06f0*/  STS.U8 [R5+UR45], R2 ;  /* 0x0000000205007988 */ /* 0x002fe8000800002d */
[----:B------:R-:W1:Y:S04]  /*0700*/  @P0 LDS.U8 R3, [R4+UR45+-0x10] ;  /* 0xfffff02d04030984 */ /* 0x000e680008000000 */
[----:B-1----:R2:W-:Y:S02]  /*0710*/  @P0 STS.U8 [R4+UR45], R3 ;  /* 0x0000000304000988 */ /* 0x0025e4000800002d */
.L_x_585:
[----:B------:R-:W-:Y:S05]  /*0720*/  BSYNC.RECONVERGENT B1 ;  /* 0x0000000000017941 */ /* 0x000fea0003800200 */
.L_x_584:
[----:B------:R-:W-:Y:S05]  /*0730*/  @!P1 BRA `(.L_x_583) ;  /* 0x0000000000449947 */ /* 0x000fea0003800000 */
[----:B------:R-:W-:-:S07]  /*0740*/  VIADD R0, R0, 0xfffffff0 ;  /* 0xfffffff000007836 */ /* 0x000fce0000000000 */
.L_x_586:
[----:B--2---:R-:W2:Y:S01]  /*0750*/  LDS.U8 R3, [R0+UR44] ;  /* 0x0000002c00037984 */ /* 0x004ea20008000000 */
[----:B-1----:R-:W-:Y:S01]  /*0760*/  VIADD R2, R0, UR44 ;  /* 0x0000002c00027c36 */ /* 0x002fe20008000000 */
[----:B------:R-:W1:Y:S03]  /*0770*/  LDC R13, c[0x0][0x360] ;  /* 0x0000d800ff0d7b82 */ /* 0x000e660000000800 */
[----:B------:R-:W-:-:S04]  /*0780*/  VIADD R4, R2, UR45 ;  /* 0x0000002d02047c36 */ /* 0x000fc80008000000 */
[----:B---3--:R-:W-:Y:S01]  /*0790*/  VIADD R6, R4, UR45 ;  /* 0x0000002d04067c36 */ /* 0x008fe20008000000 */
[----:B--2---:R1:W-:Y:S04]  /*07a0*/  STS.U8 [R0+UR44+0x10], R3 ;  /* 0x0000100300007988 */ /* 0x0043e8000800002c */
[----:B------:R-:W2:Y:S01]  /*07b0*/  LDS.U8 R5, [R2+UR45] ;  /* 0x0000002d02057984 */ /* 0x000ea20008000000 */
[----:B-1----:R-:W-:-:S04]  /*07c0*/  IMAD R0, R13, 0x4, R0 ;  /* 0x000000040d007824 */ /* 0x002fc800078e0200 */
[----:B------:R-:W-:-:S05]  /*07d0*/  VIADD R3, R0, 0x10 ;  /* 0x0000001000037836 */ /* 0x000fca0000000000 */
[----:B------:R-:W-:Y:S01]  /*07e0*/  ISETP.GE.U32.AND P0, PT, R3, 0x10, PT ;  /* 0x000000100300780c */ /* 0x000fe20003f06070 */
[----:B--2---:R-:W-:Y:S04]  /*07f0*/  STS.U8 [R2+UR45+0x10], R5 ;  /* 0x0000100502007988 */ /* 0x004fe8000800002d */
[----:B------:R-:W1:Y:S04]  /*0800*/  LDS.U8 R7, [R4+UR45] ;  /* 0x0000002d04077984 */ /* 0x000e680008000000 */
[----:B-1----:R-:W-:Y:S04]  /*0810*/  STS.U8 [R4+UR45+0x10], R7 ;  /* 0x0000100704007988 */ /* 0x002fe8000800002d */
[----:B------:R-:W1:Y:S04]  /*0820*/  LDS.U8 R9, [R6+UR45] ;  /* 0x0000002d06097984 */ /* 0x000e680008000000 */
[----:B-1----:R3:W-:Y:S01]  /*0830*/  STS.U8 [R6+UR45+0x10], R9 ;  /* 0x0000100906007988 */ /* 0x0027e2000800002d */
[----:B------:R-:W-:Y:S05]  /*0840*/  @!P0 BRA `(.L_x_586) ;  /* 0xfffffffc00c08947 */ /* 0x000fea000383ffff */
.L_x_583:
[----:B------:R-:W-:Y:S05]  /*0850*/  BSYNC.RECONVERGENT B0 ;  /* 0x0000000000007941 */ /* 0x000fea0003800200 */
.L_x_582:
[----:B------:R-:W-:Y:S01]  /*0860*/  IMAD.MOV R0, RZ, RZ, -R11 ;  /* 0x000000ffff007224 */ /* 0x000fe200078e0a0b */
[----:B------:R-:W-:Y:S01]  /*0870*/  BAR.SYNC.DEFER_BLOCKING 0x0 ;  /* 0x0000000000007b1d */ /* 0x000fe20000010000 */
[----:B------:R-:W-:Y:S01]  /*0880*/  ISETP.NE.AND P0, PT, R19, RZ, PT ;  /* 0x000000ff1300720c */ /* 0x000fe20003f05270 */
[----:B--2---:R-:W-:Y:S02]  /*0890*/  IMAD.MOV.U32 R3, RZ, RZ, 0x1 ;  /* 0x00000001ff037424 */ /* 0x004fe400078e00ff */
[----:B------:R-:W-:Y:S02]  /*08a0*/  LOP3.LUT R0, R11, R0, RZ, 0xc0, !PT ;  /* 0x000000000b007212 */ /* 0x000fe400078ec0ff */
[----:B------:R-:W-:Y:S04]  /*08b0*/  BSSY.RECONVERGENT B0, `(.L_x_587) ;  /* 0x000000d000007945 */ /* 0x000fe80003800200 */
[----:B------:R-:W2:Y:S02]  /*08c0*/  FLO.U32 R0, R0 ;  /* 0x0000000000007300 */ /* 0x000ea400000e0000 */
[----:B--2---:R-:W-:-:S02]  /*08d0*/  SHF.L.U32 R7, R3, R0, RZ ;  /* 0x0000000003077219 */ /* 0x004fc400000006ff */
[----:B------:R-:W-:Y:S01]  /*08e0*/  P2R R0, PR, RZ, 0x1 ;  /* 0x00000001ff007803 */ /* 0x000fe20000000000 */
[----:B------:R-:W-:Y:S06]  /*08f0*/  @P0 BRA `(.L_x_588) ;  /* 0x0000000000200947 */ /* 0x000fec0003800000 */
[----:B------:R-:W2:Y:S01]  /*0900*/  LDS.U8 R0, [UR43+-0x1] ;  /* 0xffffff2bff007984 */ /* 0x000ea20008000000 */
[----:B------:R-:W-:-:S04]  /*0910*/  UIADD3 UR4, UPT, UPT, UR48, 0x40, URZ ;  /* 0x0000004030047890 */ /* 0x000fc8000fffe0ff */
[----:B------:R-:W-:-:S04]  /*0920*/  ULEA UR4, UR46, UR4, 0x18 ;  /* 0x000000042e047291 */ /* 0x000fc8000f8ec0ff */
[----:B------:R-:W-:Y:S01]  /*0930*/  ULEA UR4, UR40, UR4, 0x2 ;  /* 0x0000000428047291 */ /* 0x000fe2000f8e10ff */
[----:B--2---:R-:W-:-:S05]  /*0940*/  LOP3.LUT R0, R0, R7, RZ, 0x30, !PT ;  /* 0x0000000700007212 */ /* 0x004fca00078e30ff */
[----:B------:R-:W-:Y:S04]  /*0950*/  STS.U8 [UR43+-0x1], R0 ;  /* 0xffffff00ff007988 */ /* 0x000fe8000800002b */
[----:B-1----:R-:W1:Y:S04]  /*0960*/  LDS R2, [UR4+-0x4] ;  /* 0xfffffc04ff027984 */ /* 0x002e680008000800 */
[----:B-1----:R2:W-:Y:S02]  /*0970*/  STS.U8 [R2+UR44], R7 ;  /* 0x0000000702007988 */ /* 0x0025e4000800002c */
.L_x_588:
[----:B------:R-:W-:Y:S05]  /*0980*/  BSYNC.RECONVERGENT B0 ;  /* 0x0000000000007941 */ /* 0x000fea0003800200 */
.L_x_587:
[----:B------:R-:W-:Y:S01]  /*0990*/  BAR.SYNC.DEFER_BLOCKING 0x0 ;  /* 0x0000000000007b1d */ /* 0x000fe20000010000 */
[----:B------:R-:W-:Y:S01]  /*09a0*/  UIADD3 UR4, UPT, UPT, UR48, 0x40, URZ ;  /* 0x0000004030047890 */ /* 0x000fe2000fffe0ff */
[----:B------:R-:W-:Y:S02]  /*09b0*/  ISETP.GT.U32.AND P2, PT, R19, 0x2, PT ;  /* 0x000000021300780c */ /* 0x000fe40003f44070 */
[----:B------:R-:W-:Y:S01]  /*09c0*/  PLOP3.LUT P1, PT, PT, PT, PT, 0x8, 0x80 ;  /* 0x000000000080781c */ /* 0x000fe20003f2e170 */
[----:B------:R-:W-:Y:S01]  /*09d0*/  ULEA UR4, UR46, UR4, 0x18 ;  /* 0x000000042e047291 */ /* 0x000fe2000f8ec0ff */
[----:B------:R-:W-:-:S03]  /*09e0*/  P2R R0, PR, RZ, 0x4 ;  /* 0x00000004ff007803 */ /* 0x000fc60000000000 */
[----:B------:R-:W-:-:S06]  /*09f0*/  ULEA UR4, UR40, UR4, 0x2 ;  /* 0x0000000428047291 */ /* 0x000fcc000f8e10ff */
[----:B------:R-:W-:-:S03]  /*0a00*/  @!P2 VIADD R3, R17, 0x1 ;  /* 0x000000011103a836 */ /* 0x000fc60000000000 */
[----:B---3--:R-:W1:Y:S02]  /*0a10*/  LDS R9, [UR4+-0x4] ;  /* 0xfffffc04ff097984 */ /* 0x008e640008000800 */
[----:B-12---:R-:W-:Y:S02]  /*0a20*/  LOP3.LUT R2, R9, 0x3, RZ, 0xc0, !PT ;  /* 0x0000000309027812 */ /* 0x006fe400078ec0ff */
        /* <DEDUP_REMOVED lines=12> */
[----:B------:R-:W-:-:S13]  /*0af0*/  ISETP.NE.AND P0, PT, R19, 0x6, PT ;  /* 0x000000061300780c */ /* 0x000fda0003f05270 */
[----:B------:R-:W-:Y:S05]  /*0b00*/  @P0 BRA `(.L_x_590) ;  /* 0x0000000000d00947 */ /* 0x000fea0003800000 */
[----:B------:R-:W-:Y:S02]  /*0b10*/  LOP3.LUT R4, R0, 0x3ffffffe, RZ, 0xc0, !PT ;  /* 0x3ffffffe00047812 */ /* 0x000fe400078ec0ff */
[----:B------:R-:W-:-:S03]  /*0b20*/  LOP3.LUT R3, R9, 0x2, RZ, 0xc0, !PT ;  /* 0x0000000209037812 */ /* 0x000fc600078ec0ff */
[----:B------:R-:W-:Y:S01]  /*0b30*/  IMAD.IADD R5, R17, 0x1, R4 ;  /* 0x0000000111057824 */ /* 0x000fe200078e0204 */
[----:B------:R-:W-:-:S04]  /*0b40*/  ISETP.GE.U32.AND P1, PT, R3, R2, PT ;  /* 0x000000020300720c */ /* 0x000fc80003f26070 */
[C---:B------:R-:W-:Y:S01]  /*0b50*/  ISETP.GE.U32.AND P0, PT, R5.reuse, R0, PT ;  /* 0x000000000500720c */ /* 0x040fe20003f06070 */
[----:B------:R-:W-:Y:S01]  /*0b60*/  VIADD R0, R5, 0x1 ;  /* 0x0000000105007836 */ /* 0x000fe20000000000 */
[----:B------:R-:W-:-:S04]  /*0b70*/  SEL R2, RZ, 0x1, !P1 ;  /* 0x00000001ff027807 */ /* 0x000fc80004800000 */
[----:B------:R-:W-:-:S07]  /*0b80*/  LOP3.LUT R2, R2, 0x2, R9, 0xf8, !PT ;  /* 0x0000000202027812 */ /* 0x000fce00078ef809 */
[----:B------:R-:W-:-:S07]  /*0b90*/  @!P0 IMAD.MOV R0, RZ, RZ, R5 ;  /* 0x000000ffff008224 */ /* 0x000fce00078e0205 */
.L_x_589:
[----:B------:R-:W-:-:S05]  /*0ba0*/  IMAD R6, R0, 0x4, R2 ;  /* 0x0000000400067824 */ /* 0x000fca00078e0202 */
[----:B------:R-:W1:Y:S02]  /*0bb0*/  LDS.U8 R0, [R6+UR44] ;  /* 0x0000002c06007984 */ /* 0x000e640008000000 */
[C---:B-1----:R-:W-:Y:S01]  /*0bc0*/  LOP3.LUT R4, R0.reuse, 0xff, R7, 0x40, !PT ;  /* 0x000000ff00047812 */ /* 0x042fe200078e4007 */
[----:B------:R-:W1:Y:S01]  /*0bd0*/  POPC R2, R0 ;  /* 0x0000000000027309 */ /* 0x000e620000000000 */
[----:B------:R-:W-:-:S05]  /*0be0*/  LOP3.LUT R3, R0, R7, RZ, 0x30, !PT ;  /* 0x0000000700037212 */ /* 0x000fca00078e30ff */
[----:B------:R2:W-:Y:S02]  /*0bf0*/  STS.U8 [R6+UR44], R3 ;  /* 0x0000000306007988 */ /* 0x0005e4000800002c */
[----:B------:R-:W3:Y:S01]  /*0c00*/  POPC R4, R4 ;  /* 0x0000000400047309 */ /* 0x000ee20000000000 */
[----:B-1----:R-:W-:Y:S02]  /*0c10*/  LOP3.LUT R5, R2, 0xffff, RZ, 0xc0, !PT ;  /* 0x0000ffff02057812 */ /* 0x002fe400078ec0ff */
[----:B---3--:R-:W-:-:S04]  /*0c20*/  LOP3.LUT R2, R4, 0xffff, RZ, 0xc0, !PT ;  /* 0x0000ffff04027812 */ /* 0x008fc800078ec0ff */
[----:B------:R-:W-:-:S04]  /*0c30*/  ISETP.GE.U32.AND P0, PT, R2, R5, PT ;  /* 0x000000050200720c */ /* 0x000fc80003f06070 */
[----:B------:R-:W-:-:S13]  /*0c40*/  ISETP.GT.U32.OR P0, PT, R2, 0x1, P0 ;  /* 0x000000010200780c */ /* 0x000fda0000704470 */
[----:B--2---:R-:W-:Y:S05]  /*0c50*/  @P0 BRA `(.L_x_590) ;  /* 0x00000000007c0947 */ /* 0x004fea0003800000 */
[----:B------:R-:W1:Y:S01]  /*0c60*/  S2R R5, SR_LANEID ;  /* 0x0000000000057919 */ /* 0x000e620000000000 */
[----:B------:R-:W-:Y:S01]  /*0c70*/  VOTEU.ANY UR5, UPT, PT ;  /* 0x0000000000057886 */ /* 0x000fe200038e0100 */
[----:B------:R-:W-:Y:S01]  /*0c80*/  UIADD3 UR4, UPT, UPT, UR48, 0x1e0, URZ ;  /* 0x000001e030047890 */ /* 0x000fe2000fffe0ff */
[----:B------:R-:W1:Y:S03]  /*0c90*/  FLO.U32 R4, UR5 ;  /* 0x0000000500047d00 */ /* 0x000e6600080e0000 */
[----:B------:R-:W-:-:S05]  /*0ca0*/  ULEA UR4, UR46, UR4, 0x18 ;  /* 0x000000042e047291 */ /* 0x000fca000f8ec0ff */
[----:B------:R-:W2:Y:S01]  /*0cb0*/  POPC R3, UR5 ;  /* 0x0000000500037d09 */ /* 0x000ea20008000000 */
[----:B-1----:R-:W-:Y:S02]  /*0cc0*/  ISETP.EQ.U32.AND P0, PT, R4, R5, PT ;  /* 0x000000050400720c */ /* 0x002fe40003f02070 */
[----:B------:R-:W1:Y:S11]  /*0cd0*/  S2R R5, SR_LTMASK ;  /* 0x0000000000057919 */ /* 0x000e760000003900 */
[----:B--2---:R-:W2:Y:S01]  /*0ce0*/  @P0 ATOMS.ADD R3, [UR4], R3 ;  /* 0x00000003ff03098c */ /* 0x004ea20008000004 */
[----:B-1----:R-:W-:-:S03]  /*0cf0*/  LOP3.LUT R5, R5, UR5, RZ, 0xc0, !PT ;  /* 0x0000000505057c12 */ /* 0x002fc6000f8ec0ff */
[----:B--2---:R-:W1:Y:S03]  /*0d00*/  SHFL.IDX PT, R0, R3, R4, 0x1f ;  /* 0x00001f0403007589 */ /* 0x004e6600000e0000 */
[----:B------:R-:W1:Y:S02]  /*0d10*/  POPC R5, R5 ;  /* 0x0000000500057309 */ /* 0x000e640000000000 */
        /* <DEDUP_REMOVED lines=11> */
.L_x_592:
[----:B------:R-:W-:Y:S05]  /*0dd0*/  BRA `(.L_x_590) ;  /* 0x00000000001c7947 */ /* 0x000fea0003800000 */
.L_x_591:
[----:B------:R-:W-:Y:S01]  /*0de0*/  UMOV UR4, 0x400 ;  /* 0x0000040000047882 */ /* 0x000fe20000000000 */
[----:B------:R-:W-:Y:S01]  /*0df0*/  IMAD R2, R6, R2, R2 ;  /* 0x0000000206027224 */ /* 0x000fe200078e0202 */
[----:B------:R-:W-:-:S03]  /*0e00*/  UIADD3 UR4, UPT, UPT, UR4, 0x50, URZ ;  /* 0x0000005004047890 */ /* 0x000fc6000fffe0ff */
[----:B------:R-:W-:Y:S01]  /*0e10*/  VIADD R2, R2, 0xffffffff ;  /* 0xffffffff02027836 */ /* 0x000fe20000000000 */
[----:B------:R-:W-:-:S06]  /*0e20*/  ULEA UR4, UR46, UR4, 0x18 ;  /* 0x000000042e047291 */ /* 0x000fcc000f8ec0ff */
[----:B------:R-:W-:-:S05]  /*0e30*/  LEA R3, R0, UR4, 0x2 ;  /* 0x0000000400037c11 */ /* 0x000fca000f8e10ff */
[----:B------:R1:W-:Y:S02]  /*0e40*/  STS [R3], R2 ;  /* 0x0000000203007388 */ /* 0x0003e40000000800 */
.L_x_590:
[----:B------:R-:W-:Y:S05]  /*0e50*/  WARPSYNC.ALL ;  /* 0x0000000000007948 */ /* 0x000fea0003800000 */
[----:B------:R-:W1:Y:S08]  /*0e60*/  S2UR UR5, SR_CgaCtaId ;  /* 0x00000000000579c3 */ /* 0x000e700000008800 */
[----:B------:R-:W-:Y:S06]  /*0e70*/  BAR.SYNC.DEFER_BLOCKING 0x0 ;  /* 0x0000000000007b1d */ /* 0x000fec0000010000 */
[----:B------:R-:W-:-:S02]  /*0e80*/  UMOV UR4, 0x400 ;  /* 0x0000040000047882 */ /* 0x000fc40000000000 */
[----:B------:R-:W-:Y:S02]  /*0e90*/  IMAD.U32 R0, RZ, RZ, UR4 ;  /* 0x00000004ff007e24 */ /* 0x000fe4000f8e00ff */
[----:B-1----:R-:W-:-:S05]  /*0ea0*/  IMAD.U32 R3, RZ, RZ, UR5 ;  /* 0x00000005ff037e24 */ /* 0x002fca000f8e00ff */
[----:B------:R-:W-:-:S05]  /*0eb0*/  LEA R2, R3, R0, 0x18 ;  /* 0x0000000003027211 */ /* 0x000fca00078ec0ff */
[----:B------:R-:W1:Y:S02]  /*0ec0*/  LDS R4, [R2+0x1e0] ;  /* 0x0001e00002047984 */ /* 0x000e640000000800 */
[----:B-1----:R-:W-:-:S13]  /*0ed0*/  ISETP.NE.AND P0, PT, R4, RZ, PT ;  /* 0x000000ff0400720c */ /* 0x002fda0003f05270 */
[----:B------:R-:W-:Y:S05]  /*0ee0*/  @!P0 BRA `(.L_x_593) ;  /* 0x0000000400808947 */ /* 0x000fea0003800000 */
.L_x_599:
        /* <DEDUP_REMOVED lines=18> */
[----:B------:R-:W-:Y:S02]  /*1010*/  ISETP.GT.U32.AND P2, PT, R19, 0x2, PT ;  /* 0x000000021300780c */ /* 0x000fe40003f44070 */
[----:B------:R-:W-:Y:S02]  /*1020*/  LOP3.LUT R3, R0, 0x3, RZ, 0xc0, !PT ;  /* 0x0000000300037812 */ /* 0x000fe400078ec0ff */
[----:B------:R-:W-:Y:S02]  /*1030*/  PLOP3.LUT P1, PT, PT, PT, PT, 0x8, 0x80 ;  /* 0x000000000080781c */ /* 0x000fe40003f2e170 */
[----:B------:R-:W-:-:S07]  /*1040*/  SHF.R.U32.HI R2, RZ, 0x2, R0 ;  /* 0x00000002ff027819 */ /* 0x000fce0000011600 */
[----:B------:R-:W-:Y:S01]  /*1050*/  @!P2 ISETP.GT.U32.AND P0, PT, R3, R17, PT ;  /* 0x000000110300a20c */ /* 0x000fe20003f04070 */
[----:B------:R-:W-:-:S03]  /*1060*/  @!P2 VIADD R4, R17, 0x1 ;  /* 0x000000011104a836 */ /* 0x000fc60000000000 */
[----:B------:R-:W-:Y:S01]  /*1070*/  @!P2 PLOP3.LUT P1, PT, P0, PT, PT, 0x80, 0x8 ;  /* 0x000000000008a81c */ /* 0x000fe2000072f070 */
[----:B------:R1:W2:-:S12]  /*1080*/  LDS.U8 R7, [R0+UR44] ;  /* 0x0000002c00077984 */ /* 0x0002980008000000 */
[----:B------:R-:W-:-:S04]  /*1090*/  @P1 IMAD.MOV R4, RZ, RZ, R17 ;  /* 0x000000ffff041224 */ /* 0x000fc800078e0211 */
[----:B------:R-:W-:Y:S01]  /*10a0*/  @!P2 IMAD.MOV.U32 R3, RZ, RZ, R4 ;  /* 0x000000ffff03a224 */ /* 0x000fe200078e0004 */
[----:B-1----:R-:W-:Y:S06]  /*10b0*/  @!P2 BRA `(.L_x_595) ;  /* 0x000000000044a947 */ /* 0x002fec0003800000 */
        /* <DEDUP_REMOVED lines=8> */
[----:B------:R-:W-:-:S05]  /*1140*/  LOP3.LUT R4, R2, 0x3ffffffe, RZ, 0xc0, !PT ;  /* 0x3ffffffe02047812 */ /* 0x000fca00078ec0ff */
[----:B------:R-:W-:Y:S01]  /*1150*/  IMAD.IADD R5, R17, 0x1, R4 ;  /* 0x0000000111057824 */ /* 0x000fe200078e0204 */
[----:B------:R-:W-:-:S04]  /*1160*/  LOP3.LUT R4, R0, 0x2, RZ, 0xc0, !PT ;  /* 0x0000000200047812 */ /* 0x000fc800078ec0ff */
[C---:B------:R-:W-:Y:S01]  /*1170*/  ISETP.GE.U32.AND P0, PT, R5.reuse, R2, PT ;  /* 0x000000020500720c */ /* 0x040fe20003f06070 */
[----:B------:R-:W-:Y:S01]  /*1180*/  VIADD R2, R5, 0x1 ;  /* 0x0000000105027836 */ /* 0x000fe20000000000 */
[----:B------:R-:W-:-:S04]  /*1190*/  ISETP.GE.U32.AND P1, PT, R4, R3, PT ;  /* 0x000000030400720c */ /* 0x000fc80003f26070 */
[----:B------:R-:W-:-:S04]  /*11a0*/  SEL R3, RZ, 0x1, !P1 ;  /* 0x00000001ff037807 */ /* 0x000fc80004800000 */
[----:B------:R-:W-:-:S03]  /*11b0*/  LOP3.LUT R3, R3, 0x2, R0, 0xf8, !PT ;  /* 0x0000000203037812 */ /* 0x000fc600078ef800 */
[----:B------:R-:W-:-:S07]  /*11c0*/  @!P0 IMAD.MOV R2, RZ, RZ, R5 ;  /* 0x000000ffff028224 */ /* 0x000fce00078e0205 */
.L_x_595:
[----:B------:R-:W-:-:S05]  /*11d0*/  IMAD R9, R2, 0x4, R3 ;  /* 0x0000000402097824 */ /* 0x000fca00078e0203 */
[----:B------:R-:W2:Y:S02]  /*11e0*/  LDS.U8 R0, [R9+UR44] ;  /* 0x0000002c09007984 */ /* 0x000ea40008000000 */
[----:B--2---:R-:W-:Y:S02]  /*11f0*/  LOP3.LUT R2, R0, R7, RZ, 0x30, !PT ;  /* 0x0000000700027212 */ /* 0x004fe400078e30ff */
[----:B------:R-:W1:Y:S02]  /*1200*/  POPC R0, R0 ;  /* 0x0000000000007309 */ /* 0x000e640000000000 */
[----:B------:R-:W-:Y:S01]  /*1210*/  LOP3.LUT R3, R2, 0xff, RZ, 0xc0, !PT ;  /* 0x000000ff02037812 */ /* 0x000fe200078ec0ff */
[----:B------:R3:W-:Y:S05]  /*1220*/  STS.U8 [R9+UR44], R2 ;  /* 0x0000000209007988 */ /* 0x0007ea000800002c */
[----:B------:R-:W2:Y:S01]  /*1230*/  POPC R4, R3 ;  /* 0x0000000300047309 */ /* 0x000ea20000000000 */
[----:B-1----:R-:W-:-:S02]  /*1240*/  LOP3.LUT R5, R0, 0xffff, RZ, 0xc0, !PT ;  /* 0x0000ffff00057812 */ /* 0x002fc400078ec0ff */
[----:B--2---:R-:W-:-:S04]  /*1250*/  LOP3.LUT R4, R4, 0xffff, RZ, 0xc0, !PT ;  /* 0x0000ffff04047812 */ /* 0x004fc800078ec0ff */
[----:B------:R-:W-:-:S04]  /*1260*/  ISETP.GE.U32.AND P0, PT, R4, R5, PT ;  /* 0x000000050400720c */ /* 0x000fc80003f06070 */
[----:B------:R-:W-:-:S13]  /*1270*/  ISETP.GT.U32.OR P0, PT, R4, 0x1, P0 ;  /* 0x000000010400780c */ /* 0x000fda0000704470 */
[----:B---3--:R-:W-:Y:S05]  /*1280*/  @P0 BRA `(.L_x_596) ;  /* 0x0000000000700947 */ /* 0x008fea0003800000 */
        /* <DEDUP_REMOVED lines=23> */
.L_x_598:
[----:B------:R-:W-:Y:S05]  /*1400*/  BRA `(.L_x_596) ;  /* 0x0000000000107947 */ /* 0x000fea0003800000 */
.L_x_597:
[----:B------:R-:W-:Y:S01]  /*1410*/  IMAD R2, R9, R4, R4 ;  /* 0x0000000409027224 */ /* 0x000fe200078e0204 */
[----:B------:R-:W-:-:S03]  /*1420*/  LEA R3, R0, UR46, 0x2 ;  /* 0x0000002e00037c11 */ /* 0x000fc6000f8e10ff */
[----:B------:R-:W-:-:S05]  /*1430*/  VIADD R2, R2, 0xffffffff ;  /* 0xffffffff02027836 */ /* 0x000fca0000000000 */
[----:B------:R1:W-:Y:S02]  /*1440*/  STS [R3], R2 ;  /* 0x0000000203007388 */ /* 0x0003e40000000800 */
.L_x_596:
        /* <DEDUP_REMOVED lines=9> */
[----:B------:R-:W-:Y:S05]  /*14e0*/  @P0 BRA `(.L_x_599) ;  /* 0xfffffff800800947 */ /* 0x000fea000383ffff */
.L_x_593:
[----:B------:R-:W-:Y:S01]  /*14f0*/  BAR.SYNC.DEFER_BLOCKING 0x0 ;  /* 0x0000000000007b1d */ /* 0x000fe20000010000 */
[----:B------:R-:W-:Y:S01]  /*1500*/  UISETP.NE.AND UP0, UPT, UR40, 0x3, UPT ;  /* 0x000000032800788c */ /* 0x000fe2000bf05270 */
[----:B------:R-:W-:-:S08]  /*1510*/  VIADD R4, R19, UR45 ;  /* 0x0000002d13047c36 */ /* 0x000fd00008000000 */
[----:B------:R-:W-:Y:S05]  /*1520*/  BRA.U !UP0, `(.L_x_600) ;  /* 0x0000000d08c47547 */ /* 0x000fea000b800000 */
[----:B------:R-:W-:Y:S01]  /*1530*/  ISETP.GT.U32.AND P0, PT, R19, 0xf, PT ;  /* 0x0000000f1300780c */ /* 0x000fe20003f04070 */
[----:B------:R-:W-:-:S12]  /*1540*/  BSSY.RECONVERGENT B0, `(.L_x_601) ;  /* 0x0000071000007945 */ /* 0x000fd80003800200 */
[----:B------:R-:W-:Y:S05]  /*1550*/  @P0 BRA `(.L_x_602) ;  /* 0x0000000400bc0947 */ /* 0x000fea0003800000 */
[----:B------:R-:W-:Y:S01]  /*1560*/  LOP3.LUT R11, R18, 0x3, RZ, 0xc0, !PT ;  /* 0x00000003120b7812 */ /* 0x000fe200078ec0ff */
[----:B------:R-:W-:Y:S01]  /*1570*/  BSSY.RECONVERGENT B1, `(.L_x_603) ;  /* 0x0000036000017945 */ /* 0x000fe20003800200 */
[----:B--2---:R-:W-:Y:S02]  /*1580*/  IMAD.MOV.U32 R7, RZ, RZ, R19 ;  /* 0x000000ffff077224 */ /* 0x004fe400078e0013 */
[----:B------:R-:W-:-:S13]  /*1590*/  ISETP.NE.AND P0, PT, R11, 0x3, PT ;  /* 0x000000030b00780c */ /* 0x000fda0003f05270 */
[----:B------:R-:W-:Y:S05]  /*15a0*/  @!P0 BRA `(.L_x_604) ;  /* 0x0000000000c88947 */ /* 0x000fea0003800000 */
[----:B------:R-:W1:Y:S01]  /*15b0*/  LDS.U8 R2, [R19+UR44] ;  /* 0x0000002c13027984 */ /* 0x000e620008000000 */
[C---:B------:R-:W-:Y:S02]  /*15c0*/  VIADD R6, R0.reuse, 0x1e4 ;  /* 0x000001e400067836 */ /* 0x040fe40000000000 */
[----:B------:R-:W-:Y:S02]  /*15d0*/  VIADD R8, R0, 0x1f4 ;  /* 0x000001f400087836 */ /* 0x000fe40000000000 */
[----:B------:R-:W-:Y:S01]  /*15e0*/  IMAD.MOV.U32 R7, RZ, RZ, R4 ;  /* 0x000000ffff077224 */ /* 0x000fe200078e0004 */
[C---:B------:R-:W-:Y:S02]  /*15f0*/  LEA R6, R3.reuse, R6, 0x18 ;  /* 0x0000000603067211 */ /* 0x040fe400078ec0ff */
[----:B------:R-:W-:-:S03]  /*1600*/  LEA R8, R3, R8, 0x18 ;  /* 0x0000000803087211 */ /* 0x000fc600078ec0ff */
[----:B------:R-:W-:Y:S02]  /*1610*/  IMAD.IADD R6, R6, 0x1, R19 ;  /* 0x0000000106067824 */ /* 0x000fe400078e0213 */
[C---:B------:R-:W-:Y:S02]  /*1620*/  IMAD R9, R19.reuse, 0x4, R8 ;  /* 0x0000000413097824 */ /* 0x040fe400078e0208 */
[----:B------:R-:W-:Y:S01]  /*1630*/  VIADD R8, R19, UR44 ;  /* 0x0000002c13087c36 */ /* 0x000fe20008000000 */
[----:B-1----:R-:W1:Y:S02]  /*1640*/  POPC R2, R2 ;  /* 0x0000000200027309 */ /* 0x002e640000000000 */
[----:B-1----:R-:W-:-:S04]  /*1650*/  PRMT R5, R2, 0x9910, RZ ;  /* 0x0000991002057816 */ /* 0x002fc800000000ff */
[----:B------:R-:W-:-:S04]  /*1660*/  ISETP.NE.AND P0, PT, R5, 0x1, PT ;  /* 0x000000010500780c */ /* 0x000fc80003f05270 */
[----:B------:R-:W-:Y:S02]  /*1670*/  SEL R5, R2, 0xffff, P0 ;  /* 0x0000ffff02057807 */ /* 0x000fe40000000000 */
[----:B------:R-:W-:Y:S02]  /*1680*/  SEL R2, R19, 0xfffffffd, P0 ;  /* 0xfffffffd13027807 */ /* 0x000fe40000000000 */
[----:B------:R-:W-:Y:S01]  /*1690*/  ISETP.NE.AND P0, PT, R11, RZ, PT ;  /* 0x000000ff0b00720c */ /* 0x000fe20003f05270 */
[----:B------:R1:W-:Y:S04]  /*16a0*/  STS.U8 [R6], R5 ;  /* 0x0000000506007388 */ /* 0x0003e80000000000 */
[----:B------:R1:W-:Y:S08]  /*16b0*/  STS [R9], R2 ;  /* 0x0000000209007388 */ /* 0x0003f00000000800 */
[----:B------:R-:W-:Y:S05]  /*16c0*/  @!P0 BRA `(.L_x_604) ;  /* 0x0000000000808947 */ /* 0x000fea0003800000 */
[----:B-1----:R1:W2:Y:S01]  /*16d0*/  LDS.U8 R2, [R8+UR45] ;  /* 0x0000002d08027984 */ /* 0x0022a20008000000 */
[----:B------:R-:W3:Y:S01]  /*16e0*/  S2UR UR5, SR_CgaCtaId ;  /* 0x00000000000579c3 */ /* 0x000ee20000008800 */
[----:B------:R-:W-:Y:S01]  /*16f0*/  UMOV UR4, 0x400 ;  /* 0x0000040000047882 */ /* 0x000fe20000000000 */
[----:B------:R-:W-:Y:S01]  /*1700*/  VIADD R6, R8, UR45 ;  /* 0x0000002d08067c36 */ /* 0x000fe20008000000 */
[----:B------:R-:W-:Y:S01]  /*1710*/  UIADD3 UR6, UPT, UPT, UR4, 0x1f4, URZ ;  /* 0x000001f404067890 */ /* 0x000fe2000fffe0ff */
[----:B------:R-:W-:Y:S01]  /*1720*/  VIADD R7, R4, UR45 ;  /* 0x0000002d04077c36 */ /* 0x000fe20008000000 */
[----:B------:R-:W-:-:S03]  /*1730*/  UIADD3 UR4, UPT, UPT, UR4, 0x1e4, URZ ;  /* 0x000001e404047890 */ /* 0x000fc6000fffe0ff */
[----:B------:R-:W4:Y:S01]  /*1740*/  LDC R10, c[0x0][0x360] ;  /* 0x0000d800ff0a7b82 */ /* 0x000f220000000800 */
[----:B---3--:R-:W-:Y:S02]  /*1750*/  ULEA UR6, UR5, UR6, 0x18 ;  /* 0x0000000605067291 */ /* 0x008fe4000f8ec0ff */
[----:B------:R-:W-:-:S06]  /*1760*/  ULEA UR4, UR5, UR4, 0x18 ;  /* 0x0000000405047291 */ /* 0x000fcc000f8ec0ff */
[----:B-1----:R-:W-:Y:S01]  /*1770*/  VIADD R8, R4, UR4 ;  /* 0x0000000404087c36 */ /* 0x002fe20008000000 */
[----:B--2---:R-:W1:Y:S02]  /*1780*/  POPC R2, R2 ;  /* 0x0000000200027309 */ /* 0x004e640000000000 */
[----:B-1----:R-:W-:-:S04]  /*1790*/  PRMT R5, R2, 0x9910, RZ ;  /* 0x0000991002057816 */ /* 0x002fc800000000ff */
[----:B------:R-:W-:Y:S02]  /*17a0*/  ISETP.NE.AND P0, PT, R5, 0x1, PT ;  /* 0x000000010500780c */ /* 0x000fe40003f05270 */
[----:B------:R-:W-:-:S05]  /*17b0*/  LEA R5, R19, UR6, 0x2 ;  /* 0x0000000613057c11 */ /* 0x000fca000f8e10ff */
[----:B----4-:R-:W-:Y:S01]  /*17c0*/  IMAD R9, R10, 0x4, R5 ;  /* 0x000000040a097824 */ /* 0x010fe200078e0205 */
[----:B------:R-:W-:Y:S02]  /*17d0*/  SEL R5, R2, 0xffff, P0 ;  /* 0x0000ffff02057807 */ /* 0x000fe40000000000 */
[----:B------:R-:W-:Y:S02]  /*17e0*/  SEL R2, R4, 0xfffffffd, P0 ;  /* 0xfffffffd04027807 */ /* 0x000fe40000000000 */
[----:B------:R-:W-:Y:S01]  /*17f0*/  ISETP.NE.AND P0, PT, R11, 0x1, PT ;  /* 0x000000010b00780c */ /* 0x000fe20003f05270 */
[----:B------:R2:W-:Y:S04]  /*1800*/  STS.U8 [R4+UR4], R5 ;  /* 0x0000000504007988 */ /* 0x0005e80008000004 */
[----:B------:R2:W-:Y:S08]  /*1810*/  STS [R9], R2 ;  /* 0x0000000209007388 */ /* 0x0005f00000000800 */
[----:B------:R-:W-:Y:S05]  /*1820*/  @!P0 BRA `(.L_x_604) ;  /* 0x0000000000288947 */ /* 0x000fea0003800000 */
[----:B--2---:R-:W1:Y:S01]  /*1830*/  LDS.U8 R2, [R6+UR45] ;  /* 0x0000002d06027984 */ /* 0x004e620008000000 */
[----:B------:R-:W-:Y:S01]  /*1840*/  IMAD R9, R10, 0x4, R9 ;  /* 0x000000040a097824 */ /* 0x000fe200078e0209 */
[----:B-1----:R-:W1:Y:S02]  /*1850*/  POPC R2, R2 ;  /* 0x0000000200027309 */ /* 0x002e640000000000 */
[----:B-1----:R-:W-:-:S04]  /*1860*/  PRMT R4, R2, 0x9910, RZ ;  /* 0x0000991002047816 */ /* 0x002fc800000000ff */
[----:B------:R-:W-:-:S04]  /*1870*/  ISETP.NE.AND P0, PT, R4, 0x1, PT ;  /* 0x000000010400780c */ /* 0x000fc80003f05270 */
[----:B------:R-:W-:Y:S02]  /*1880*/  SEL R5, R2, 0xffff, P0 ;  /* 0x0000ffff02057807 */ /* 0x000fe40000000000 */
[C---:B------:R-:W-:Y:S01]  /*1890*/  SEL R4, R7.reuse, 0xfffffffd, P0 ;  /* 0xfffffffd07047807 */ /* 0x040fe20000000000 */
[----:B------:R-:W-:Y:S02]  /*18a0*/  VIADD R7, R7, UR45 ;  /* 0x0000002d07077c36 */ /* 0x000fe40008000000 */
[----:B------:R3:W-:Y:S04]  /*18b0*/  STS.U8 [R8+UR45], R5 ;  /* 0x0000000508007988 */ /* 0x0007e8000800002d */
[----:B------:R3:W-:Y:S02]  /*18c0*/  STS [R9], R4 ;  /* 0x0000000409007388 */ /* 0x0007e40000000800 */
.L_x_604:
[----:B------:R-:W-:Y:S05]  /*18d0*/  BSYNC.RECONVERGENT B1 ;  /* 0x0000000000017941 */ /* 0x000fea0003800200 */
.L_x_603:
[----:B------:R-:W-:-:S13]  /*18e0*/  ISETP.GE.U32.AND P0, PT, R18, 0x3, PT ;  /* 0x000000031200780c */ /* 0x000fda0003f06070 */
[----:B------:R-:W-:Y:S05]  /*18f0*/  @!P0 BRA `(.L_x_602) ;  /* 0x0000000000d48947 */ /* 0x000fea0003800000 */
[C---:B--23--:R-:W-:Y:S02]  /*1900*/  VIADD R4, R0.reuse, 0x1e4 ;  /* 0x000001e400047836 */ /* 0x04cfe40000000000 */
[----:B-1----:R-:W-:-:S03]  /*1910*/  VIADD R2, R0, 0x1f4 ;  /* 0x000001f400027836 */ /* 0x002fc60000000000 */
[C---:B------:R-:W-:Y:S02]  /*1920*/  LEA R4, R3.reuse, R4, 0x18 ;  /* 0x0000000403047211 */ /* 0x040fe400078ec0ff */
[----:B------:R-:W-:-:S07]  /*1930*/  LEA R2, R3, R2, 0x18 ;  /* 0x0000000203027211 */ /* 0x000fce00078ec0ff */
.L_x_605:
[----:B----4-:R-:W1:Y:S01]  /*1940*/  LDS.U8 R5, [R7+UR44] ;  /* 0x0000002c07057984 */ /* 0x010e620008000000 */
[C---:B------:R-:W-:Y:S02]  /*1950*/  IMAD R10, R7.reuse, 0x4, R2 ;  /* 0x00000004070a7824 */ /* 0x040fe400078e0202 */
[----:B------:R-:W-:Y:S01]  /*1960*/  VIADD R8, R7, UR44 ;  /* 0x0000002c07087c36 */ /* 0x000fe20008000000 */
[----:B-1----:R-:W1:Y:S02]  /*1970*/  POPC R5, R5 ;  /* 0x0000000500057309 */ /* 0x002e640000000000 */
[----:B-1----:R-:W-:-:S04]  /*1980*/  PRMT R6, R5, 0x9910, RZ ;  /* 0x0000991005067816 */ /* 0x002fc800000000ff */
[----:B------:R-:W-:Y:S01]  /*1990*/  ISETP.NE.AND P0, PT, R6, 0x1, PT ;  /* 0x000000010600780c */ /* 0x000fe20003f05270 */
[----:B------:R-:W-:-:S03]  /*19a0*/  IMAD.IADD R6, R4, 0x1, R7 ;  /* 0x0000000104067824 */ /* 0x000fc600078e0207 */
[----:B------:R-:W-:Y:S02]  /*19b0*/  SEL R11, R5, 0xffff, P0 ;  /* 0x0000ffff050b7807 */ /* 0x000fe40000000000 */
[C---:B------:R-:W-:Y:S01]  /*19c0*/  SEL R9, R7.reuse, 0xfffffffd, P0 ;  /* 0xfffffffd07097807 */ /* 0x040fe20000000000 */
[----:B------:R-:W1:Y:S01]  /*19d0*/  LDC R5, c[0x0][0x360] ;  /* 0x0000d800ff057b82 */ /* 0x000e620000000800 */
[----:B------:R-:W-:Y:S01]  /*19e0*/  VIADD R7, R7, UR45 ;  /* 0x0000002d07077c36 */ /* 0x000fe20008000000 */
[----:B------:R-:W-:Y:S04]  /*19f0*/  STS.U8 [R6], R11 ;  /* 0x0000000b06007388 */ /* 0x000fe80000000000 */
[----:B------:R2:W-:Y:S04]  /*1a00*/  STS [R10], R9 ;  /* 0x000000090a007388 */ /* 0x0005e80000000800 */
[----:B------:R-:W3:Y:S01]  /*1a10*/  LDS.U8 R12, [R8+UR45] ;  /* 0x0000002d080c7984 */ /* 0x000ee20008000000 */
[----:B--2---:R-:W-:-:S02]  /*1a20*/  VIADD R9, R8, UR45 ;  /* 0x0000002d08097c36 */ /* 0x004fc40008000000 */
[----:B-1----:R-:W-:-:S04]  /*1a30*/  IMAD R14, R5, 0x4, R10 ;  /* 0x00000004050e7824 */ /* 0x002fc800078e020a */
[----:B------:R-:W-:Y:S01]  /*1a40*/  IMAD R15, R5, 0x4, R14 ;  /* 0x00000004050f7824 */ /* 0x000fe200078e020e */
[----:B---3--:R-:W1:Y:S02]  /*1a50*/  POPC R12, R12 ;  /* 0x0000000c000c7309 */ /* 0x008e640000000000 */
[----:B-1----:R-:W-:-:S04]  /*1a60*/  PRMT R13, R12, 0x9910, RZ ;  /* 0x000099100c0d7816 */ /* 0x002fc800000000ff */
[----:B------:R-:W-:-:S04]  /*1a70*/  ISETP.NE.AND P0, PT, R13, 0x1, PT ;  /* 0x000000010d00780c */ /* 0x000fc80003f05270 */
[----:B------:R-:W-:Y:S02]  /*1a80*/  SEL R13, R12, 0xffff, P0 ;  /* 0x0000ffff0c0d7807 */ /* 0x000fe40000000000 */
[----:B------:R-:W-:-:S03]  /*1a90*/  SEL R11, R7, 0xfffffffd, P0 ;  /* 0xfffffffd070b7807 */ /* 0x000fc60000000000 */
[----:B------:R-:W-:Y:S04]  /*1aa0*/  STS.U8 [R6+UR45], R13 ;  /* 0x0000000d06007988 */ /* 0x000fe8000800002d */
[----:B------:R1:W-:Y:S04]  /*1ab0*/  STS [R14], R11 ;  /* 0x0000000b0e007388 */ /* 0x0003e80000000800 */
[----:B------:R-:W2:Y:S01]  /*1ac0*/  LDS.U8 R10, [R9+UR45] ;  /* 0x0000002d090a7984 */ /* 0x000ea20008000000 */
[----:B-1----:R-:W-:Y:S01]  /*1ad0*/  IMAD R14, R5, 0x4, R15 ;  /* 0x00000004050e7824 */ /* 0x002fe200078e020f */
[----:B--2---:R-:W1:Y:S02]  /*1ae0*/  POPC R10, R10 ;  /* 0x0000000a000a7309 */ /* 0x004e640000000000 */
[----:B-1----:R-:W-:-:S04]  /*1af0*/  PRMT R8, R10, 0x9910, RZ ;  /* 0x000099100a087816 */ /* 0x002fc800000000ff */
[----:B------:R-:W-:Y:S01]  /*1b00*/  ISETP.NE.AND P0, PT, R8, 0x1, PT ;  /* 0x000000010800780c */ /* 0x000fe20003f05270 */
[----:B------:R-:W-:Y:S02]  /*1b10*/  VIADD R8, R7, UR45 ;  /* 0x0000002d07087c36 */ /* 0x000fe40008000000 */
[----:B------:R-:W-:Y:S01]  /*1b20*/  VIADD R7, R6, UR45 ;  /* 0x0000002d06077c36 */ /* 0x000fe20008000000 */
[----:B------:R-:W-:Y:S01]  /*1b30*/  SEL R20, R10, 0xffff, P0 ;  /* 0x0000ffff0a147807 */ /* 0x000fe20000000000 */
[----:B------:R-:W-:Y:S01]  /*1b40*/  VIADD R6, R9, UR45 ;  /* 0x0000002d09067c36 */ /* 0x000fe20008000000 */
[C---:B------:R-:W-:Y:S01]  /*1b50*/  SEL R12, R8.reuse, 0xfffffffd, P0 ;  /* 0xfffffffd080c7807 */ /* 0x040fe20000000000 */
[----:B------:R-:W-:Y:S02]  /*1b60*/  VIADD R8, R8, UR45 ;  /* 0x0000002d08087c36 */ /* 0x000fe40008000000 */
[----:B------:R1:W-:Y:S01]  /*1b70*/  STS.U8 [R7+UR45], R20 ;  /* 0x0000001407007988 */ /* 0x0003e2000800002d */
[----:B------:R-:W-:-:S03]  /*1b80*/  VIADD R5, R7, UR45 ;  /* 0x0000002d07057c36 */ /* 0x000fc60008000000 */
[----:B------:R-:W-:Y:S04]  /*1b90*/  STS [R15], R12 ;  /* 0x0000000c0f007388 */ /* 0x000fe80000000800 */
[----:B------:R-:W2:Y:S01]  /*1ba0*/  LDS.U8 R6, [R6+UR45] ;  /* 0x0000002d06067984 */ /* 0x000ea20008000000 */
[----:B-1----:R-:W-:Y:S01]  /*1bb0*/  VIADD R7, R8, UR45 ;  /* 0x0000002d08077c36 */ /* 0x002fe20008000000 */
[----:B--2---:R-:W1:Y:S02]  /*1bc0*/  POPC R9, R6 ;  /* 0x0000000600097309 */ /* 0x004e640000000000 */
[----:B-1----:R-:W-:-:S04]  /*1bd0*/  PRMT R10, R9, 0x9910, RZ ;  /* 0x00009910090a7816 */ /* 0x002fc800000000ff */
[----:B------:R-:W-:-:S04]  /*1be0*/  ISETP.NE.AND P0, PT, R10, 0x1, PT ;  /* 0x000000010a00780c */ /* 0x000fc80003f05270 */
[----:B------:R-:W-:Y:S02]  /*1bf0*/  SEL R10, R9, 0xffff, P0 ;  /* 0x0000ffff090a7807 */ /* 0x000fe40000000000 */
[----:B------:R-:W-:Y:S02]  /*1c00*/  SEL R9, R8, 0xfffffffd, P0 ;  /* 0xfffffffd08097807 */ /* 0x000fe40000000000 */
[----:B------:R-:W-:Y:S01]  /*1c10*/  ISETP.GE.U32.AND P0, PT, R7, 0x10, PT ;  /* 0x000000100700780c */ /* 0x000fe20003f06070 */
[----:B------:R4:W-:Y:S04]  /*1c20*/  STS.U8 [R5+UR45], R10 ;  /* 0x0000000a05007988 */ /* 0x0009e8000800002d */
[----:B------:R4:W-:Y:S08]  /*1c30*/  STS [R14], R9 ;  /* 0x000000090e007388 */ /* 0x0009f00000000800 */
[----:B------:R-:W-:Y:S05]  /*1c40*/  @!P0 BRA `(.L_x_605) ;  /* 0xfffffffc003c8947 */ /* 0x000fea000383ffff */
.L_x_602:
[----:B------:R-:W-:Y:S05]  /*1c50*/  BSYNC.RECONVERGENT B0 ;  /* 0x0000000000007941 */ /* 0x000fea0003800200 */
.L_x_601:
[----:B-12---:R-:W1:Y:S01]  /*1c60*/  S2R R2, SR_CgaCtaId ;  /* 0x0000000000027919 */ /* 0x006e620000008800 */
[----:B------:R-:W-:Y:S01]  /*1c70*/  BAR.SYNC.DEFER_BLOCKING 0x0 ;  /* 0x0000000000007b1d */ /* 0x000fe20000010000 */
[C---:B------:R-:W-:Y:S02]  /*1c80*/  ISETP.GT.U32.AND P2, PT, R19.reuse, 0x7, PT ;  /* 0x000000071300780c */ /* 0x040fe40003f44070 */
[C---:B------:R-:W-:Y:S02]  /*1c90*/  ISETP.GT.U32.AND P0, PT, R19.reuse, 0x3, PT ;  /* 0x000000031300780c */ /* 0x040fe40003f04070 */
[----:B------:R-:W-:Y:S01]  /*1ca0*/  ISETP.GT.U32.AND P1, PT, R19, 0x1, PT ;  /* 0x000000011300780c */ /* 0x000fe20003f24070 */
[----:B------:R-:W-:Y:S01]  /*1cb0*/  BSSY.RECONVERGENT B0, `(.L_x_606) ;  /* 0x0000014000007945 */ /* 0x000fe20003800200 */
[----:B---34-:R-:W-:-:S07]  /*1cc0*/  MOV R5, 0x400 ;  /* 0x0000040000057802 */ /* 0x018fce0000000f00 */
[----:B------:R-:W-:Y:S05]  /*1cd0*/  @P2 BRA `(.L_x_607) ;  /* 0x0000000000442947 */ /* 0x000fea0003800000 */
[----:B------:R-:W-:Y:S02]  /*1ce0*/  VIADD R6, R0, 0x1e4 ;  /* 0x000001e400067836 */ /* 0x000fe40000000000 */
[----:B------:R-:W-:-:S03]  /*1cf0*/  IMAD.MOV.U32 R4, RZ, RZ, R19 ;  /* 0x000000ffff047224 */ /* 0x000fc600078e0013 */
[----:B------:R-:W-:-:S07]  /*1d00*/  LEA R9, R3, R6, 0x18 ;  /* 0x0000000603097211 */ /* 0x000fce00078ec0ff */
.L_x_608:
[----:B------:R-:W-:-:S05]  /*1d10*/  IMAD.IADD R7, R9, 0x1, R4 ;  /* 0x0000000109077824 */ /* 0x000fca00078e0204 */
[----:B------:R-:W-:Y:S04]  /*1d20*/  LDS.U8 R8, [R7+0x8] ;  /* 0x0000080007087984 */ /* 0x000fe80000000000 */
[----:B------:R-:W2:Y:S02]  /*1d30*/  LDS.U8 R3, [R7] ;  /* 0x0000000007037984 */ /* 0x000ea40000000000 */
[----:B--2---:R-:W-:-:S13]  /*1d40*/  ISETP.GT.U32.AND P2, PT, R8, R3, PT ;  /* 0x000000030800720c */ /* 0x004fda0003f44070 */
[----:B------:R-:W2:Y:S01]  /*1d50*/  @!P2 S2R R6, SR_CgaCtaId ;  /* 0x000000000006a919 */ /* 0x000ea20000008800 */
[----:B------:R-:W-:-:S05]  /*1d60*/  @!P2 VIADD R3, R0, 0x1f4 ;  /* 0x000001f40003a836 */ /* 0x000fca0000000000 */
[----:B--2---:R-:W-:-:S05]  /*1d70*/  @!P2 LEA R3, R6, R3, 0x18 ;  /* 0x000000030603a211 */ /* 0x004fca00078ec0ff */
[C---:B------:R-:W-:Y:S02]  /*1d80*/  @!P2 IMAD R3, R4.reuse, 0x4, R3 ;  /* 0x000000040403a824 */ /* 0x040fe400078e0203 */
[----:B------:R-:W-:-:S03]  /*1d90*/  VIADD R4, R4, UR45 ;  /* 0x0000002d04047c36 */ /* 0x000fc60008000000 */
[----:B------:R-:W2:Y:S04]  /*1da0*/  @!P2 LDS R6, [R3+0x20] ;  /* 0x000020000306a984 */ /* 0x000ea80000000800 */
[----:B--2---:R2:W-:Y:S04]  /*1db0*/  @!P2 STS [R3], R6 ;  /* 0x000000060300a388 */ /* 0x0045e80000000800 */
[----:B------:R2:W-:Y:S01]  /*1dc0*/  @!P2 STS.U8 [R7], R8 ;  /* 0x000000080700a388 */ /* 0x0005e20000000000 */
[----:B------:R-:W-:-:S13]  /*1dd0*/  ISETP.GE.U32.AND P2, PT, R4, 0x8, PT ;  /* 0x000000080400780c */ /* 0x000fda0003f46070 */
[----:B--2---:R-:W-:Y:S05]  /*1de0*/  @!P2 BRA `(.L_x_608) ;  /* 0xfffffffc00c8a947 */ /* 0x004fea000383ffff */
.L_x_607:
[----:B------:R-:W-:Y:S05]  /*1df0*/  BSYNC.RECONVERGENT B0 ;  /* 0x0000000000007941 */ /* 0x000fea0003800200 */
.L_x_606:
[----:B------:R-:W-:Y:S01]  /*1e00*/  BAR.SYNC.DEFER_BLOCKING 0x0 ;  /* 0x0000000000007b1d */ /* 0x000fe20000010000 */
[----:B-1----:R-:W-:-:S05]  /*1e10*/  LEA R0, R2, R5, 0x18 ;  /* 0x0000000502007211 */ /* 0x002fca00078ec0ff */
[----:B------:R-:W-:Y:S04]  /*1e20*/  BSSY.RECONVERGENT B0, `(.L_x_609) ;  /* 0x0000015000007945 */ /* 0x000fe80003800200 */
[----:B------:R-:W-:Y:S05]  /*1e30*/  @P0 BRA `(.L_x_610) ;  /* 0x00000000004c0947 */ /* 0x000fea0003800000 */
[----:B------:R-:W1:Y:S01]  /*1e40*/  S2R R7, SR_CgaCtaId ;  /* 0x0000000000077919 */ /* 0x000e620000008800 */
[----:B------:R-:W-:Y:S01]  /*1e50*/  MOV R10, 0x400 ;  /* 0x00000400000a7802 */ /* 0x000fe20000000f00 */
[----:B------:R-:W-:-:S04]  /*1e60*/  IMAD.MOV.U32 R3, RZ, RZ, R19 ;  /* 0x000000ffff037224 */ /* 0x000fc800078e0013 */
[----:B------:R-:W-:-:S05]  /*1e70*/  VIADD R4, R10, 0x1e4 ;  /* 0x000001e40a047836 */ /* 0x000fca0000000000 */
[----:B-1----:R-:W-:-:S07]  /*1e80*/  LEA R8, R7, R4, 0x18 ;  /* 0x0000000407087211 */ /* 0x002fce00078ec0ff */
.L_x_611:
        /* <DEDUP_REMOVED lines=14> */
.L_x_610:
[----:B------:R-:W-:Y:S05]  /*1f70*/  BSYNC.RECONVERGENT B0 ;  /* 0x0000000000007941 */ /* 0x000fea0003800200 */
.L_x_609:
[----:B------:R-:W-:Y:S06]  /*1f80*/  BAR.SYNC.DEFER_BLOCKING 0x0 ;  /* 0x0000000000007b1d */ /* 0x000fec0000010000 */
[----:B------:R-:W-:Y:S04]  /*1f90*/  BSSY.RECONVERGENT B0, `(.L_x_612) ;  /* 0x0000015000007945 */ /* 0x000fe80003800200 */
[----:B------:R-:W-:Y:S05]  /*1fa0*/  @P1 BRA `(.L_x_613) ;  /* 0x00000000004c1947 */ /* 0x000fea0003800000 */
[----:B------:R-:W1:Y:S01]  /*1fb0*/  S2R R7, SR_CgaCtaId ;  /* 0x0000000000077919 */ /* 0x000e620000008800 */
[----:B------:R-:W-:Y:S01]  /*1fc0*/  MOV R10, 0x400 ;  /* 0x00000400000a7802 */ /* 0x000fe20000000f00 */
[----:B------:R-:W-:-:S04]  /*1fd0*/  IMAD.MOV.U32 R3, RZ, RZ, R19 ;  /* 0x000000ffff037224 */ /* 0x000fc800078e0013 */
[----:B------:R-:W-:-:S05]  /*1fe0*/  VIADD R4, R10, 0x1e4 ;  /* 0x000001e40a047836 */ /* 0x000fca0000000000 */
[----:B-1----:R-:W-:-:S07]  /*1ff0*/  LEA R8, R7, R4, 0x18 ;  /* 0x0000000407087211 */ /* 0x002fce00078ec0ff */
.L_x_614:
        /* <DEDUP_REMOVED lines=14> */
.L_x_613:
[----:B------:R-:W-:Y:S05]  /*20e0*/  BSYNC.RECONVERGENT B0 ;  /* 0x0000000000007941 */ /* 0x000fea0003800200 */
.L_x_612:
[----:B------:R-:W-:Y:S01]  /*20f0*/  BAR.SYNC.DEFER_BLOCKING 0x0 ;  /* 0x0000000000007b1d */ /* 0x000fe20000010000 */
[----:B------:R-:W-:-:S05]  /*2100*/  ISETP.NE.AND P1, PT, R19, RZ, PT ;  /* 0x000000ff1300720c */ /* 0x000fca0003f25270 */
[----:B------:R-:W-:Y:S08]  /*2110*/  BSSY.RECONVERGENT B0, `(.L_x_615) ;  /* 0x000000b000007945 */ /* 0x000ff00003800200 */
[----:B------:R-:W-:Y:S05]  /*2120*/  @P1 BRA `(.L_x_616) ;  /* 0x0000000000241947 */ /* 0x000fea0003800000 */
[----:B------:R-:W1:Y:S01]  /*2130*/  S2UR UR5, SR_CgaCtaId ;  /* 0x00000000000579c3 */ /* 0x000e620000008800 */
[----:B------:R-:W-:Y:S02]  /*2140*/  UMOV UR4, 0x400 ;  /* 0x0000040000047882 */ /* 0x000fe40000000000 */
[----:B-1----:R-:W-:-:S09]  /*2150*/  ULEA UR4, UR5, UR4, 0x18 ;  /* 0x0000000405047291 */ /* 0x002fd2000f8ec0ff */
[----:B------:R-:W-:Y:S04]  /*2160*/  LDS.U8 R3, [UR4+0x1e5] ;  /* 0x0001e504ff037984 */ /* 0x000fe80008000000 */
[----:B------:R-:W1:Y:S02]  /*2170*/  LDS.U8 R4, [UR4+0x1e4] ;  /* 0x0001e404ff047984 */ /* 0x000e640008000000 */
[----:B-1----:R-:W-:-:S13]  /*2180*/  ISETP.GT.U32.AND P0, PT, R3, R4, PT ;  /* 0x000000040300720c */ /* 0x002fda0003f04070 */
[----:B------:R-:W1:Y:S04]  /*2190*/  @!P0 LDS R4, [UR4+0x1f8] ;  /* 0x0001f804ff048984 */ /* 0x000e680008000800 */
[----:B------:R2:W-:Y:S04]  /*21a0*/  @!P0 STS.U8 [UR4+0x1e4], R3 ;  /* 0x0001e403ff008988 */ /* 0x0005e80008000004 */
[----:B-1----:R2:W-:Y:S02]  /*21b0*/  @!P0 STS [UR4+0x1f4], R4 ;  /* 0x0001f404ff008988 */ /* 0x0025e40008000804 */
.L_x_616:
[----:B------:R-:W-:Y:S05]  /*21c0*/  BSYNC.RECONVERGENT B0 ;  /* 0x0000000000007941 */ /* 0x000fea0003800200 */
.L_x_615:
[----:B------:R-:W-:Y:S08]  /*21d0*/  BAR.SYNC.DEFER_BLOCKING 0x0 ;  /* 0x0000000000007b1d */ /* 0x000ff00000010000 */
[----:B------:R-:W-:Y:S06]  /*21e0*/  BAR.SYNC.DEFER_BLOCKING 0x0 ;  /* 0x0000000000007b1d */ /* 0x000fec0000010000 */
[----:B--2---:R-:W1:Y:S02]  /*21f0*/  LDS R3, [R0+0x1f4] ;  /* 0x0001f40000037984 */ /* 0x004e640000000800 */
[----:B-1----:R-:W-:-:S13]  /*2200*/  ISETP.NE.AND P0, PT, R3, -0x3, PT ;  /* 0xfffffffd0300780c */ /* 0x002fda0003f05270 */
[----:B------:R-:W-:Y:S05]  /*2210*/  @!P0 BRA `(.L_x_617) ;  /* 0x0000000000248947 */ /* 0x000fea0003800000 */
[----:B------:R-:W-:Y:S02]  /*2220*/  @!P1 VIADD R5, R5, 0x40 ;  /* 0x0000004005059836 */ /* 0x000fe40000000000 */
[----:B------:R-:W-:Y:S01]  /*2230*/  IMAD.U32 R0, RZ, RZ, UR40 ;  /* 0x00000028ff007e24 */ /* 0x000fe2000f8e00ff */
[----:B------:R-:W-:Y:S02]  /*2240*/  UIADD3 UR40, UPT, UPT, UR40, 0x1, URZ ;  /* 0x0000000128287890 */ /* 0x000fe4000fffe0ff */
[----:B------:R-:W-:-:S05]  /*2250*/  @!P1 LEA R5, R2, R5, 0x18 ;  /* 0x0000000502059211 */ /* 0x000fca00078ec0ff */
[----:B------:R-:W-:-:S05]  /*2260*/  @!P1 IMAD R2, R0, 0x4, R5 ;  /* 0x0000000400029824 */ /* 0x000fca00078e0205 */
[----:B------:R-:W-:Y:S04]  /*2270*/  @!P1 STS [R2], R3 ;  /* 0x0000000302009388 */ /* 0x000fe80000000800 */
[----:B------:R-:W1:Y:S04]  /*2280*/  @!P1 LDS.U8 R0, [R3+UR44] ;  /* 0x0000002c03009984 */ /* 0x000e680008000000 */
[----:B-1----:R4:W-:Y:S01]  /*2290*/  @!P1 STS.U8 [UR43], R0 ;  /* 0x00000000ff009988 */ /* 0x0029e2000800002b */
[----:B------:R-:W-:Y:S05]  /*22a0*/  BRA `(.L_x_618) ;  /* 0xffffffe000847947 */ /* 0x000fea000383ffff */
.L_x_617:
[C---:B------:R-:W-:Y:S01]  /*22b0*/  ISETP.GT.U32.AND P0, PT, R19.reuse, 0xf, PT ;  /* 0x0000000f1300780c */ /* 0x040fe20003f04070 */
[----:B------:R-:W-:Y:S01]  /*22c0*/  BSSY.RECONVERGENT B0, `(.L_x_619) ;  /* 0x0000012000007945 */ /* 0x000fe20003800200 */
[----:B------:R-:W-:-:S11]  /*22d0*/  ISETP.NE.AND P2, PT, R19, RZ, PT ;  /* 0x000000ff1300720c */ /* 0x000fd60003f45270 */
[----:B------:R-:W-:Y:S05]  /*22e0*/  @P0 BRA `(.L_x_620) ;  /* 0x00000000003c0947 */ /* 0x000fea0003800000 */
[----:B------:R-:W1:Y:S01]  /*22f0*/  LDCU.64 UR4, c[0x0][0x388] ;  /* 0x00007100ff0477ac */ /* 0x000e620008000a00 */
[----:B------:R-:W-:-:S04]  /*2300*/  IMAD.U32 R3, RZ, RZ, UR40 ;  /* 0x00000028ff037e24 */ /* 0x000fc8000f8e00ff */
[----:B------:R-:W-:Y:S01]  /*2310*/  IMAD R6, R3, 0x10, R0 ;  /* 0x0000001003067824 */ /* 0x000fe200078e0200 */
[----:B-1----:R-:W-:-:S05]  /*2320*/  IADD3 R4, P0, PT, R19, UR4, RZ ;  /* 0x0000000413047c10 */ /* 0x002fca000ff1e0ff */
[----:B------:R-:W-:-:S08]  /*2330*/  IMAD.X R7, RZ, RZ, UR5, P0 ;  /* 0x00000005ff077e24 */ /* 0x000fd000080e06ff */
.L_x_621:
[----:B------:R-:W-:Y:S02]  /*2340*/  IMAD.IADD R0, R6, 0x1, R19 ;  /* 0x0000000106007824 */ /* 0x000fe400078e0213 */
[----:B-1----:R-:W-:Y:S01]  /*2350*/  IMAD.MOV.U32 R2, RZ, RZ, R4 ;  /* 0x000000ffff027224 */ /* 0x002fe200078e0004 */
[----:B------:R-:W-:Y:S01]  /*2360*/  IADD3 R4, P1, PT, R4, UR45, RZ ;  /* 0x0000002d04047c10 */ /* 0x000fe2000ff3e0ff */
[--C-:B------:R-:W-:Y:S01]  /*2370*/  IMAD.MOV.U32 R3, RZ, RZ, R7.reuse ;  /* 0x000000ffff037224 */ /* 0x100fe200078e0007 */
[----:B------:R-:W1:Y:S01]  /*2380*/  LDS.U8 R5, [R0] ;  /* 0x0000000000057984 */ /* 0x000e620000000000 */
[----:B------:R-:W-:Y:S02]  /*2390*/  VIADD R19, R19, UR45 ;  /* 0x0000002d13137c36 */ /* 0x000fe40008000000 */
[----:B------:R-:W-:-:S03]  /*23a0*/  IMAD.X R7, RZ, RZ, R7, P1 ;  /* 0x000000ffff077224 */ /* 0x000fc600008e0607 */
[----:B------:R-:W-:Y:S01]  /*23b0*/  ISETP.GE.U32.AND P0, PT, R19, 0x10, PT ;  /* 0x000000101300780c */ /* 0x000fe20003f06070 */
[----:B-1----:R1:W-:-:S12]  /*23c0*/  STG.E.U8 desc[UR36][R2.64], R5 ;  /* 0x0000000502007986 */ /* 0x0023d8000c101124 */
[----:B------:R-:W-:Y:S05]  /*23d0*/  @!P0 BRA `(.L_x_621) ;  /* 0xfffffffc00d88947 */ /* 0x000fea000383ffff */
.L_x_620:
[----:B------:R-:W-:Y:S05]  /*23e0*/  BSYNC.RECONVERGENT B0 ;  /* 0x0000000000007941 */ /* 0x000fea0003800200 */
.L_x_619:
[----:B------:R-:W-:Y:S05]  /*23f0*/  @P2 EXIT ;  /* 0x000000000000294d */ /* 0x000fea0003800000 */
[----:B-1----:R-:W1:Y:S01]  /*2400*/  LDC.64 R2, c[0x0][0x390] ;  /* 0x0000e400ff027b82 */ /* 0x002e620000000a00 */
[----:B------:R-:W-:-:S05]  /*2410*/  IMAD.MOV.U32 R5, RZ, RZ, -0x2 ;  /* 0xfffffffeff057424 */ /* 0x000fca00078e00ff */
[----:B-1----:R-:W-:Y:S01]  /*2420*/  STG.E desc[UR36][R2.64], R5 ;  /* 0x0000000502007986 */ /* 0x002fe2000c101924 */
[----:B------:R-:W-:Y:S05]  /*2430*/  EXIT ;  /* 0x000000000000794d */ /* 0x000fea0003800000 */
.L_x_600:
[----:B------:R-:W-:Y:S01]  /*2440*/  ISETP.GT.U32.AND P0, PT, R19, 0xf, PT ;  /* 0x0000000f1300780c */ /* 0x000fe20003f04070 */
[----:B------:R-:W-:-:S12]  /*2450*/  BSSY.RECONVERGENT B0, `(.L_x_622) ;  /* 0x000003d000007945 */ /* 0x000fd80003800200 */
[----:B------:R-:W-:Y:S05]  /*2460*/  @P0 BRA `(.L_x_623) ;  /* 0x0000000000ec0947 */ /* 0x000fea0003800000 */
[C---:B------:R-:W-:Y:S01]  /*2470*/  LOP3.LUT R8, R18.reuse, 0x3, RZ, 0xc0, !PT ;  /* 0x0000000312087812 */ /* 0x040fe200078ec0ff */
[----:B------:R-:W-:Y:S01]  /*2480*/  BSSY.RECONVERGENT B1, `(.L_x_624) ;  /* 0x000001f000017945 */ /* 0x000fe20003800200 */
[----:B------:R-:W-:Y:S01]  /*2490*/  ISETP.GE.U32.AND P0, PT, R18, 0x3, PT ;  /* 0x000000031200780c */ /* 0x000fe20003f06070 */
[----:B------:R-:W-:Y:S01]  /*24a0*/  IMAD.MOV.U32 R3, RZ, RZ, R19 ;  /* 0x000000ffff037224 */ /* 0x000fe200078e0013 */
[----:B------:R-:W-:-:S13]  /*24b0*/  ISETP.NE.AND P1, PT, R8, 0x3, PT ;  /* 0x000000030800780c */ /* 0x000fda0003f25270 */
[----:B------:R-:W-:Y:S05]  /*24c0*/  @!P1 BRA `(.L_x_625) ;  /* 0x0000000000689947 */ /* 0x000fea0003800000 */
[----:B------:R-:W1:Y:S01]  /*24d0*/  S2UR UR5, SR_CgaCtaId ;  /* 0x00000000000579c3 */ /* 0x000e620000008800 */
[----:B------:R-:W-:Y:S01]  /*24e0*/  UMOV UR4, 0x400 ;  /* 0x0000040000047882 */ /* 0x000fe20000000000 */
[----:B------:R-:W-:Y:S01]  /*24f0*/  IADD3 R6, P1, PT, R19, UR38, RZ ;  /* 0x0000002613067c10 */ /* 0x000fe2000ff3e0ff */
[----:B------:R-:W-:-:S04]  /*2500*/  IMAD.MOV.U32 R3, RZ, RZ, R4 ;  /* 0x000000ffff037224 */ /* 0x000fc800078e0004 */
[----:B--2---:R-:W-:Y:S01]  /*2510*/  IMAD.X R7, RZ, RZ, UR39, P1 ;  /* 0x00000027ff077e24 */ /* 0x004fe200088e06ff */
[----:B------:R-:W-:Y:S01]  /*2520*/  ISETP.NE.AND P1, PT, R8, RZ, PT ;  /* 0x000000ff0800720c */ /* 0x000fe20003f25270 */
[----:B-1----:R-:W-:-:S06]  /*2530*/  ULEA UR4, UR5, UR4, 0x18 ;  /* 0x0000000405047291 */ /* 0x002fcc000f8ec0ff */
[----:B------:R-:W-:-:S03]  /*2540*/  VIADD R0, R19, UR4 ;  /* 0x0000000413007c36 */ /* 0x000fc60008000000 */
[----:B------:R-:W1:Y:S04]  /*2550*/  LDS.U8 R5, [R19+UR4+0x30] ;  /* 0x0000300413057984 */ /* 0x000e680008000000 */
[----:B-1----:R1:W-:Y:S01]  /*2560*/  STG.E.U8 desc[UR36][R6.64], R5 ;  /* 0x0000000506007986 */ /* 0x0023e2000c101124 */
[----:B------:R-:W-:Y:S05]  /*2570*/  @!P1 BRA `(.L_x_625) ;  /* 0x00000000003c9947 */ /* 0x000fea0003800000 */
[----:B------:R-:W-:Y:S01]  /*2580*/  ISETP.NE.AND P2, PT, R8, 0x1, PT ;  /* 0x000000010800780c */ /* 0x000fe20003f45270 */
[----:B------:R-:W-:Y:S01]  /*2590*/  VIADD R11, R0, UR45 ;  /* 0x0000002d000b7c36 */ /* 0x000fe20008000000 */
[----:B-1----:R-:W1:Y:S01]  /*25a0*/  LDS.U8 R5, [R0+UR45+0x30] ;  /* 0x0000302d00057984 */ /* 0x002e620008000000 */
[----:B------:R-:W-:Y:S01]  /*25b0*/  IADD3 R6, P1, PT, R6, UR45, RZ ;  /* 0x0000002d06067c10 */ /* 0x000fe2000ff3e0ff */
[----:B------:R-:W-:-:S04]  /*25c0*/  VIADD R3, R4, UR45 ;  /* 0x0000002d04037c36 */ /* 0x000fc80008000000 */
[----:B------:R-:W-:-:S05]  /*25d0*/  IMAD.X R7, R16, 0x1, R7, P1 ;  /* 0x0000000110077824 */ /* 0x000fca00008e0607 */
[----:B------:R-:W2:Y:S01]  /*25e0*/  @P2 LDS.U8 R11, [R11+UR45+0x30] ;  /* 0x0000302d0b0b2984 */ /* 0x000ea20008000000 */
[----:B------:R-:W-:Y:S01]  /*25f0*/  VOTEU.ANY UP0, P2 ;  /* 0x0000000000ff7886 */ /* 0x000fe20001000100 */
[----:B------:R-:W-:Y:S01]  /*2600*/  @P2 IADD3 R8, P1, PT, R6, UR45, RZ ;  /* 0x0000002d06082c10 */ /* 0x000fe2000ff3e0ff */
[----:B------:R-:W-:-:S03]  /*2610*/  @P2 VIADD R3, R3, UR45 ;  /* 0x0000002d03032c36 */ /* 0x000fc60008000000 */
[----:B------:R-:W-:-:S06]  /*2620*/  @UP0 USHF.R.S32.HI UR4, URZ, 0x1f, UR45 ;  /* 0x0000001fff040899 */ /* 0x000fcc000801142d */
[----:B------:R-:W-:-:S04]  /*2630*/  @P2 IMAD.U32 R16, RZ, RZ, UR4 ;  /* 0x00000004ff102e24 */ /* 0x000fc8000f8e00ff */
[----:B------:R-:W-:Y:S01]  /*2640*/  @P2 IMAD.X R9, R16, 0x1, R7, P1 ;  /* 0x0000000110092824 */ /* 0x000fe200008e0607 */
[----:B-1----:R3:W-:Y:S04]  /*2650*/  STG.E.U8 desc[UR36][R6.64], R5 ;  /* 0x0000000506007986 */ /* 0x0027e8000c101124 */
[----:B--2---:R3:W-:Y:S02]  /*2660*/  @P2 STG.E.U8 desc[UR36][R8.64], R11 ;  /* 0x0000000b08002986 */ /* 0x0047e4000c101124 */
.L_x_625:
[----:B------:R-:W-:Y:S05]  /*2670*/  BSYNC.RECONVERGENT B1 ;  /* 0x0000000000017941 */ /* 0x000fea0003800200 */
.L_x_624:
[----:B------:R-:W-:Y:S05]  /*2680*/  @!P0 BRA `(.L_x_623) ;  /* 0x0000000000648947 */ /* 0x000fea0003800000 */
.L_x_626:
[----:B------:R-:W-:Y:S01]  /*2690*/  IMAD.IADD R0, R2, 0x1, R3 ;  /* 0x0000000102007824 */ /* 0x000fe200078e0203 */
[C---:B-1----:R-:W-:Y:S01]  /*26a0*/  IADD3 R4, P0, PT, R3.reuse, UR38, RZ ;  /* 0x0000002603047c10 */ /* 0x042fe2000ff1e0ff */
[----:B-1-3--:R-:W-:Y:S02]  /*26b0*/  VIADD R6, R3, UR45 ;  /* 0x0000002d03067c36 */ /* 0x00afe40008000000 */
[----:B------:R-:W-:Y:S01]  /*26c0*/  VIADD R12, R0, UR45 ;  /* 0x0000002d000c7c36 */ /* 0x000fe20008000000 */
[----:B------:R-:W1:Y:S01]  /*26d0*/  LDS.U8 R13, [R0+0x30] ;  /* 0x00003000000d7984 */ /* 0x000e620000000000 */
[C---:B------:R-:W-:Y:S01]  /*26e0*/  VIADD R8, R6.reuse, UR45 ;  /* 0x0000002d06087c36 */ /* 0x040fe20008000000 */
[----:B------:R-:W-:Y:S01]  /*26f0*/  IADD3 R6, P1, PT, R6, UR38, RZ ;  /* 0x0000002606067c10 */ /* 0x000fe2000ff3e0ff */
[----:B------:R-:W-:Y:S01]  /*2700*/  VIADD R14, R12, UR45 ;  /* 0x0000002d0c0e7c36 */ /* 0x000fe20008000000 */
[----:B------:R-:W3:Y:S01]  /*2710*/  LDS.U8 R15, [R0+UR45+0x30] ;  /* 0x0000302d000f7984 */ /* 0x000ee20008000000 */
[----:B------:R-:W-:-:S02]  /*2720*/  VIADD R3, R8, UR45 ;  /* 0x0000002d08037c36 */ /* 0x000fc40008000000 */
[----:B------:R-:W-:Y:S01]  /*2730*/  IMAD.X R5, RZ, RZ, UR39, P0 ;  /* 0x00000027ff057e24 */ /* 0x000fe200080e06ff */
[----:B------:R-:W4:Y:S01]  /*2740*/  LDS.U8 R21, [R12+UR45+0x30] ;  /* 0x0000302d0c157984 */ /* 0x000f220008000000 */
[----:B------:R-:W-:Y:S01]  /*2750*/  IADD3 R8, P0, PT, R8, UR38, RZ ;  /* 0x0000002608087c10 */ /* 0x000fe2000ff1e0ff */
[----:B--2---:R-:W-:Y:S01]  /*2760*/  IMAD.X R7, RZ, RZ, UR39, P1 ;  /* 0x00000027ff077e24 */ /* 0x004fe200088e06ff */
[C---:B------:R-:W-:Y:S01]  /*2770*/  IADD3 R10, P1, PT, R3.reuse, UR38, RZ ;  /* 0x00000026030a7c10 */ /* 0x040fe2000ff3e0ff */
[----:B------:R-:W2:Y:S01]  /*2780*/  LDS.U8 R23, [R14+UR45+0x30] ;  /* 0x0000302d0e177984 */ /* 0x000ea20008000000 */
[----:B------:R-:W-:Y:S02]  /*2790*/  VIADD R3, R3, UR45 ;  /* 0x0000002d03037c36 */ /* 0x000fe40008000000 */
[----:B------:R-:W-:Y:S02]  /*27a0*/  IMAD.X R9, RZ, RZ, UR39, P0 ;  /* 0x00000027ff097e24 */ /* 0x000fe400080e06ff */
[----:B------:R-:W-:Y:S01]  /*27b0*/  IMAD.X R11, RZ, RZ, UR39, P1 ;  /* 0x00000027ff0b7e24 */ /* 0x000fe200088e06ff */
[----:B------:R-:W-:Y:S01]  /*27c0*/  ISETP.GE.U32.AND P0, PT, R3, 0x10, PT ;  /* 0x000000100300780c */ /* 0x000fe20003f06070 */
[----:B-1----:R1:W-:Y:S04]  /*27d0*/  STG.E.U8 desc[UR36][R4.64], R13 ;  /* 0x0000000d04007986 */ /* 0x0023e8000c101124 */
[----:B---3--:R1:W-:Y:S04]  /*27e0*/  STG.E.U8 desc[UR36][R6.64], R15 ;  /* 0x0000000f06007986 */ /* 0x0083e8000c101124 */
[----:B----4-:R1:W-:Y:S04]  /*27f0*/  STG.E.U8 desc[UR36][R8.64], R21 ;  /* 0x0000001508007986 */ /* 0x0103e8000c101124 */
[----:B--2---:R1:W-:Y:S01]  /*2800*/  STG.E.U8 desc[UR36][R10.64], R23 ;  /* 0x000000170a007986 */ /* 0x0043e2000c101124 */
[----:B------:R-:W-:Y:S05]  /*2810*/  @!P0 BRA `(.L_x_626) ;  /* 0xfffffffc009c8947 */ /* 0x000fea000383ffff */
.L_x_623:
[----:B------:R-:W-:Y:S05]  /*2820*/  BSYNC.RECONVERGENT B0 ;  /* 0x0000000000007941 */ /* 0x000fea0003800200 */
.L_x_622:
[----:B------:R-:W-:Y:S02]  /*2830*/  UIADD3 UR41, UP1, UPT, UR41, 0x10, URZ ;  /* 0x0000001029297890 */ /* 0x000fe4000ff3e0ff */
[----:B------:R-:W-:Y:S02]  /*2840*/  UIADD3 UR38, UP0, UPT, UR38, 0x10, URZ ;  /* 0x0000001026267890 */ /* 0x000fe4000ff1e0ff */
[----:B------:R-:W-:Y:S02]  /*2850*/  UIADD3.X UR42, UPT, UPT, URZ, UR42, URZ, UP1, !UPT ;  /* 0x0000002aff2a7290 */ /* 0x000fe40008ffe4ff */
[----:B------:R-:W-:Y:S01]  /*2860*/  UIADD3.X UR39, UPT, UPT, URZ, UR39, URZ, UP0, !UPT ;  /* 0x00000027ff277290 */ /* 0x000fe200087fe4ff */
[----:B------:R-:W-:Y:S01]  /*2870*/  UMOV UR40, 0x3 ;  /* 0x0000000300287882 */ /* 0x000fe20000000000 */
[----:B------:R-:W-:Y:S10]  /*2880*/  BRA `(.L_x_618) ;  /* 0xffffffdc000c7947 */ /* 0x000ff4000383ffff */
.L_x_594:
[----:B------:R-:W-:Y:S01]  /*2890*/  ISETP.NE.AND P0, PT, R19, RZ, PT ;  /* 0x000000ff1300720c */ /* 0x000fe20003f05270 */
[----:B------:R-:W-:-:S12]  /*28a0*/  BSSY.RECONVERGENT B0, `(.L_x_627) ;  /* 0x0000003000007945 */ /* 0x000fd80003800200 */
[----:B------:R-:W-:Y:S05]  /*28b0*/  @P0 BRA `(.L_x_628) ;  /* 0x0000000000040947 */ /* 0x000fea0003800000 */
[----:B------:R-:W-:Y:S01]  /*28c0*/  STS [UR47+0x1e0], RZ ;  /* 0x0001e0ffff007988 */ /* 0x000fe2000800082f */
.L_x_628:
[----:B------:R-:W-:Y:S05]  /*28d0*/  BSYNC.RECONVERGENT B0 ;  /* 0x0000000000007941 */ /* 0x000fea0003800200 */
.L_x_627:
[----:B------:R-:W-:Y:S05]  /*28e0*/  BRA `(.L_x_618) ;  /* 0xffffffd800f47947 */ /* 0x000fea000383ffff */
.L_x_581:
[----:B------:R-:W-:Y:S02]  /*28f0*/  UISETP.NE.AND UP0, UPT, UR40, 0x1, UPT ;  /* 0x000000012800788c */ /* 0x000fe4000bf05270 */
[----:B------:R-:W-:-:S07]  /*2900*/  UIADD3 UR4, UPT, UPT, UR40, -0x1, URZ ;  /* 0xffffffff28047890 */ /* 0x000fce000fffe0ff */
[----:B------:R-:W-:Y:S01]  /*2910*/  UMOV UR40, UR4 ;  /* 0x0000000400287c82 */ /* 0x000fe20008000000 */
[----:B------:R-:W-:Y:S05]  /*2920*/  BRA.U.ANY !UP0, `(.L_x_629) ;  /* 0x0000000108047547 */ /* 0x000fea000b900000 */
[----:B------:R-:W-:Y:S05]  /*2930*/  BRA `(.L_x_618) ;  /* 0xffffffd800e07947 */ /* 0x000fea000383ffff */
.L_x_629:
[----:B------:R-:W-:-:S13]  /*2940*/  ISETP.NE.AND P0, PT, R19, RZ, PT ;  /* 0x000000ff1300720c */ /* 0x000fda0003f05270 */
[----:B------:R-:W-:Y:S05]  /*2950*/  @P0 EXIT ;  /* 0x000000000000094d */ /* 0x000fea0003800000 */
[----:B------:R-:W1:Y:S08]  /*2960*/  LDC.64 R6, c[0x0][0x388] ;  /* 0x0000e200ff067b82 */ /* 0x000e700000000a00 */
[----:B--2---:R-:W2:Y:S01]  /*2970*/  LDC.64 R2, c[0x0][0x390] ;  /* 0x0000e400ff027b82 */ /* 0x004ea20000000a00 */
[----:B-1----:R-:W-:-:S04]  /*2980*/  IADD3 R5, P0, PT, -R6, UR41, RZ ;  /* 0x0000002906057c10 */ /* 0x002fc8000ff1e1ff */
[----:B------:R-:W-:-:S04]  /*2990*/  IADD3.X R0, PT, PT, ~R7, UR42, RZ, P0, !PT ;  /* 0x0000002a07007c10 */ /* 0x000fc800087fe5ff */
[----:B------:R-:W-:-:S05]  /*29a0*/  SHF.R.U64 R5, R5, 0x4, R0 ;  /* 0x0000000405057819 */ /* 0x000fca0000001200 */
[----:B--2---:R-:W-:Y:S01]  /*29b0*/  STG.E desc[UR36][R2.64], R5 ;  /* 0x0000000502007986 */ /* 0x004fe2000c101924 */
[----:B------:R-:W-:Y:S05]  /*29c0*/  EXIT ;  /* 0x000000000000794d */ /* 0x000fea0003800000 */
.L_x_630:
        /* <DEDUP_REMOVED lines=11> */
.L_x_703:


//--------------------- .text._Z14FindMinsKernelIhLj2ELj4EEvRAmlmlmlT0_T0_T0_T0__T_RAT1__j --------------------------
	.section	.text._Z14FindMinsKernelIhLj2ELj4EEvRAmlmlmlT0_T0_T0_T0__T_RAT1__j,"ax",@progbits
	.align	128
        .global         _Z14FindMinsKernelIhLj2ELj4EEvRAmlmlmlT0_T0_T0_T0__T_RAT1__j
        .type           _Z14FindMinsKernelIhLj2ELj4EEvRAmlmlmlT0_T0_T0_T0__T_RAT1__j,@function
        .size           _Z14FindMinsKernelIhLj2ELj4EEvRAmlmlmlT0_T0_T0_T0__T_RAT1__j,(.L_x_704 - _Z14FindMinsKernelIhLj2ELj4EEvRAmlmlmlT0_T0_T0_T0__T_RAT1__j)
        .other          _Z14FindMinsKernelIhLj2ELj4EEvRAmlmlmlT0_T0_T0_T0__T_RAT1__j,@"STO_CUDA_ENTRY STV_DEFAULT"
_Z14FindMinsKernelIhLj2ELj4EEvRAmlmlmlT0_T0_T0_T0__T_RAT1__j:
.text._Z14FindMinsKernelIhLj2ELj4EEvRAmlmlmlT0_T0_T0_T0__T_RAT1__j:
[----:B------:R-:W-:Y:S01]  /*0000*/  LDC R1, c[0x0][0x37c] ;  /* 0x0000df00ff017b82 */ /* 0x000fe20000000800 */
[----:B------:R-:W0:Y:S01]  /*0010*/  S2R R0, SR_TID.X ;  /* 0x0000000000007919 */ /* 0x000e220000002100 */
[----:B------:R-:W1:Y:S01]  /*0020*/  LDCU.64 UR8, c[0x0][0x358] ;  /* 0x00006b00ff0877ac */ /* 0x000e620008000a00 */
[----:B------:R-:W-:Y:S01]  /*0030*/  BSSY.RECONVERGENT B0, `(.L_x_631) ;  /* 0x0000023000007945 */ /* 0x000fe20003800200 */
[----:B------:R-:W2:Y:S01]  /*0040*/  LDCU.64 UR4, c[0x0][0x380] ;  /* 0x00007000ff0477ac */ /* 0x000ea20008000a00 */
[----:B0-----:R-:W-:-:S13]  /*0050*/  ISETP.GT.U32.AND P0, PT, R0, 0xf, PT ;  /* 0x0000000f0000780c */ /* 0x001fda0003f04070 */
[----:B-12---:R-:W-:Y:S05]  /*0060*/  @P0 BRA `(.L_x_632) ;  /* 0x00000000007c0947 */ /* 0x006fea0003800000 */
[----:B------:R-:W0:Y:S01]  /*0070*/  S2R R5, SR_CgaCtaId ;  /* 0x0000000000057919 */ /* 0x000e220000008800 */
[----:B------:R-:W1:Y:S01]  /*0080*/  LDC R11, c[0x0][0x360] ;  /* 0x0000d800ff0b7b82 */ /* 0x000e620000000800 */
[----:B------:R-:W-:Y:S01]  /*0090*/  MOV R2, 0x400 ;  /* 0x0000040000027802 */ /* 0x000fe20000000f00 */
[----:B------:R-:W-:-:S04]  /*00a0*/  IMAD.MOV.U32 R6, RZ, RZ, R0 ;  /* 0x000000ffff067224 */ /* 0x000fc800078e0000 */
[----:B------:R-:W-:Y:S01]  /*00b0*/  VIADD R3, R2, 0x40 ;  /* 0x0000004002037836 */ /* 0x000fe20000000000 */
[----:B0-----:R-:W-:-:S04]  /*00c0*/  LEA R4, R5, R2, 0x18 ;  /* 0x0000000205047211 */ /* 0x001fc800078ec0ff */
[----:B------:R-:W-:-:S07]  /*00d0*/  LEA R5, R5, R3, 0x18 ;  /* 0x0000000305057211 */ /* 0x000fce00078ec0ff */
.L_x_633:
[----:B------:R-:W-:-:S05]  /*00e0*/  IADD3 R2, P0, PT, R6, UR4, RZ ;  /* 0x0000000406027c10 */ /* 0x000fca000ff1e0ff */
[----:B0-----:R-:W-:-:S05]  /*00f0*/  IMAD.X R3, RZ, RZ, UR5, P0 ;  /* 0x00000005ff037e24 */ /* 0x001fca00080e06ff */
[----:B------:R0:W2:Y:S01]  /*0100*/  LDG.E.U8 R2, desc[UR8][R2.64] ;  /* 0x0000000802027981 */ /* 0x0000a2000c1e1100 */
[----:B------:R-:W-:Y:S02]  /*0110*/  IMAD.MOV.U32 R12, RZ, RZ, 0xff ;  /* 0x000000ffff0c7424 */ /* 0x000fe400078e00ff */
[C---:B------:R-:W-:Y:S02]  /*0120*/  IMAD R9, R6.reuse, 0x4, R4 ;  /* 0x0000000406097824 */ /* 0x040fe400078e0204 */
[----:B------:R-:W-:Y:S02]  /*0130*/  IMAD R10, R6, 0x10, R5 ;  /* 0x00000010060a7824 */ /* 0x000fe400078e0205 */
[----:B------:R-:W-:Y:S01]  /*0140*/  IMAD.MOV.U32 R13, RZ, RZ, -0x3 ;  /* 0xfffffffdff0d7424 */ /* 0x000fe200078e00ff */
[----:B0-----:R-:W-:Y:S01]  /*0150*/  PRMT R3, R12, 0x7610, R3 ;  /* 0x000076100c037816 */ /* 0x001fe20000000003 */
[----:B--2---:R-:W0:Y:S02]  /*0160*/  POPC R7, R2 ;  /* 0x0000000200077309 */ /* 0x004e240000000000 */
[----:B0-----:R-:W-:-:S04]  /*0170*/  PRMT R8, R7, 0x9910, RZ ;  /* 0x0000991007087816 */ /* 0x001fc800000000ff */
[----:B------:R-:W-:-:S04]  /*0180*/  ISETP.NE.AND P0, PT, R8, 0x1, PT ;  /* 0x000000010800780c */ /* 0x000fc80003f05270 */
[----:B------:R-:W-:Y:S02]  /*0190*/  SEL R8, R7, 0xffff, P0 ;  /* 0x0000ffff07087807 */ /* 0x000fe40000000000 */
[----:B------:R-:W-:Y:S01]  /*01a0*/  SEL R7, R6, 0xfffffffd, P0 ;  /* 0xfffffffd06077807 */ /* 0x000fe20000000000 */
[----:B-1----:R-:W-:Y:S02]  /*01b0*/  IMAD.IADD R6, R11, 0x1, R6 ;  /* 0x000000010b067824 */ /* 0x002fe400078e0206 */
[----:B------:R0:W-:Y:S03]  /*01c0*/  STS.U8 [R9], R8 ;  /* 0x0000000809007388 */ /* 0x0001e60000000000 */
[----:B------:R-:W-:Y:S01]  /*01d0*/  ISETP.GE.U32.AND P0, PT, R6, 0x10, PT ;  /* 0x000000100600780c */ /* 0x000fe20003f06070 */
        /* <DEDUP_REMOVED lines=8> */
.L_x_632:
[----:B------:R-:W-:Y:S05]  /*0260*/  BSYNC.RECONVERGENT B0 ;  /* 0x0000000000007941 */ /* 0x000fea0003800200 */
.L_x_631:
[----:B------:R-:W1:Y:S08]  /*0270*/  S2UR UR5, SR_CgaCtaId ;  /* 0x00000000000579c3 */ /* 0x000e700000008800 */
[----:B------:R-:W-:Y:S01]  /*0280*/  BAR.SYNC.DEFER_BLOCKING 0x0 ;  /* 0x0000000000007b1d */ /* 0x000fe20000010000 */
[----:B------:R-:W-:-:S05]  /*0290*/  IMAD.MOV.U32 R5, RZ, RZ, 0x8 ;  /* 0x00000008ff057424 */ /* 0x000fca00078e00ff */
[----:B------:R-:W-:Y:S02]  /*02a0*/  UMOV UR4, 0x400 ;  /* 0x0000040000047882 */ /* 0x000fe40000000000 */
[----:B0-----:R-:W0:Y:S01]  /*02b0*/  LDC R3, c[0x0][0x360] ;  /* 0x0000d800ff037b82 */ /* 0x001e220000000800 */
[----:B-1----:R-:W-:-:S12]  /*02c0*/  ULEA UR4, UR5, UR4, 0x18 ;  /* 0x0000000405047291 */ /* 0x002fd8000f8ec0ff */
.L_x_665:
[----:B------:R-:W-:Y:S01]  /*02d0*/  ISETP.GE.U32.AND P0, PT, R0, R5, PT ;  /* 0x000000050000720c */ /* 0x000fe20003f06070 */
[----:B------:R-:W-:-:S12]  /*02e0*/  BSSY.RECONVERGENT B1, `(.L_x_634) ;  /* 0x00000c0000017945 */ /* 0x000fd80003800200 */
[----:B-1234-:R-:W-:Y:S05]  /*02f0*/  @P0 BRA `(.L_x_635) ;  /* 0x0000000800f80947 */ /* 0x01efea0003800000 */
[----:B------:R-:W-:-:S07]  /*0300*/  IMAD.MOV.U32 R6, RZ, RZ, R0 ;  /* 0x000000ffff067224 */ /* 0x000fce00078e0000 */
.L_x_664:
[----:B------:R-:W-:Y:S01]  /*0310*/  LEA R4, R6, UR4, 0x2 ;  /* 0x0000000406047c11 */ /* 0x000fe2000f8e10ff */
[----:B------:R-:W-:Y:S04]  /*0320*/  BSSY.RECONVERGENT B0, `(.L_x_636) ;  /* 0x00000b8000007945 */ /* 0x000fe80003800200 */
[----:B------:R-:W-:Y:S01]  /*0330*/  BSSY.RELIABLE B2, `(.L_x_637) ;  /* 0x000001c000027945 */ /* 0x000fe20003800100 */
[----:B------:R-:W-:Y:S01]  /*0340*/  HFMA2 R11, -RZ, RZ, 0, 0 ;  /* 0x00000000ff0b7431 */ /* 0x000fe200000001ff */
[----:B------:R-:W-:Y:S01]  /*0350*/  PLOP3.LUT P0, PT, PT, PT, PT, 0x80, 0x8 ;  /* 0x000000000008781c */ /* 0x000fe20003f0f070 */
[--C-:B--234-:R-:W-:Y:S01]  /*0360*/  IMAD R2, R5, 0x4, R4.reuse ;  /* 0x0000000405027824 */ /* 0x11cfe200078e0204 */
[----:B------:R-:W-:Y:S01]  /*0370*/  LDS.U8 R8, [R4] ;  /* 0x0000000004087984 */ /* 0x000fe20000000000 */
[----:B-1----:R-:W-:-:S03]  /*0380*/  IMAD.MOV.U32 R10, RZ, RZ, R4 ;  /* 0x000000ffff0a7224 */ /* 0x002fc600078e0004 */
[----:B------:R-:W1:Y:S02]  /*0390*/  LDS.U8 R7, [R2] ;  /* 0x0000000002077984 */ /* 0x000e640000000000 */
[C---:B-1----:R-:W-:Y:S02]  /*03a0*/  ISETP.GT.U32.AND P1, PT, R7.reuse, R8, PT ;  /* 0x000000080700720c */ /* 0x042fe40003f24070 */
[----:B------:R-:W-:-:S11]  /*03b0*/  PRMT R9, R7, 0x7610, R9 ;  /* 0x0000761007097816 */ /* 0x000fd60000000009 */
[----:B------:R-:W-:Y:S05]  /*03c0*/  @!P1 BRA `(.L_x_638) ;  /* 0x0000000000489947 */ /* 0x000fea0003800000 */
[----:B------:R-:W1:Y:S01]  /*03d0*/  LDS.U8 R7, [R4+0x1] ;  /* 0x0000010004077984 */ /* 0x000e620000000000 */
[----:B------:R-:W-:Y:S01]  /*03e0*/  LOP3.LUT R8, R9, 0xffff, RZ, 0xc0, !PT ;  /* 0x0000ffff09087812 */ /* 0x000fe200078ec0ff */
[----:B------:R-:W-:Y:S02]  /*03f0*/  VIADD R10, R4, 0x1 ;  /* 0x00000001040a7836 */ /* 0x000fe40000000000 */
[----:B------:R-:W-:Y:S01]  /*0400*/  IMAD.MOV.U32 R11, RZ, RZ, 0x1 ;  /* 0x00000001ff0b7424 */ /* 0x000fe200078e00ff */
[----:B-1----:R-:W-:-:S13]  /*0410*/  ISETP.GT.U32.AND P1, PT, R8, R7, PT ;  /* 0x000000070800720c */ /* 0x002fda0003f24070 */
[----:B------:R-:W-:Y:S05]  /*0420*/  @!P1 BRA `(.L_x_638) ;  /* 0x0000000000309947 */ /* 0x000fea0003800000 */
[----:B------:R-:W1:Y:S01]  /*0430*/  LDS.U8 R7, [R4+0x2] ;  /* 0x0000020004077984 */ /* 0x000e620000000000 */
[----:B------:R-:W-:Y:S02]  /*0440*/  VIADD R10, R4, 0x2 ;  /* 0x00000002040a7836 */ /* 0x000fe40000000000 */
[----:B------:R-:W-:Y:S01]  /*0450*/  IMAD.MOV.U32 R11, RZ, RZ, 0x2 ;  /* 0x00000002ff0b7424 */ /* 0x000fe200078e00ff */
[----:B-1----:R-:W-:-:S13]  /*0460*/  ISETP.GT.U32.AND P1, PT, R8, R7, PT ;  /* 0x000000070800720c */ /* 0x002fda0003f24070 */
[----:B------:R-:W-:Y:S05]  /*0470*/  @!P1 BRA `(.L_x_638) ;  /* 0x00000000001c9947 */ /* 0x000fea0003800000 */
[----:B------:R-:W1:Y:S02]  /*0480*/  LDS.U8 R7, [R4+0x3] ;  /* 0x0000030004077984 */ /* 0x000e640000000000 */
[----:B-1----:R-:W-:-:S13]  /*0490*/  ISETP.GT.U32.AND P0, PT, R8, R7, PT ;  /* 0x000000070800720c */ /* 0x002fda0003f04070 */
[----:B------:R-:W-:Y:S05]  /*04a0*/  @P0 BREAK.RELIABLE B2 ;  /* 0x0000000000020942 */ /* 0x000fea0003800100 */
[----:B------:R-:W-:Y:S05]  /*04b0*/  @P0 BRA `(.L_x_639) ;  /* 0x0000000800780947 */ /* 0x000fea0003800000 */
[----:B------:R-:W-:Y:S01]  /*04c0*/  PLOP3.LUT P0, PT, PT, PT, PT, 0x8, 0x80 ;  /* 0x000000000080781c */ /* 0x000fe20003f0e170 */
[----:B------:R-:W-:Y:S02]  /*04d0*/  VIADD R10, R4, 0x3 ;  /* 0x00000003040a7836 */ /* 0x000fe40000000000 */
[----:B------:R-:W-:-:S10]  /*04e0*/  IMAD.MOV.U32 R11, RZ, RZ, 0x3 ;  /* 0x00000003ff0b7424 */ /* 0x000fd400078e00ff */
.L_x_638:
[----:B------:R-:W-:Y:S05]  /*04f0*/  BSYNC.RELIABLE B2 ;  /* 0x0000000000027941 */ /* 0x000fea0003800100 */
.L_x_637:
[----:B------:R-:W-:Y:S04]  /*0500*/  BSSY.RECONVERGENT B2, `(.L_x_640) ;  /* 0x0000016000027945 */ /* 0x000fe80003800200 */
[----:B------:R-:W-:Y:S05]  /*0510*/  @!P0 BRA `(.L_x_641) ;  /* 0x0000000000508947 */ /* 0x000fea0003800000 */
[----:B------:R-:W1:Y:S01]  /*0520*/  S2UR UR6, SR_CgaCtaId ;  /* 0x00000000000679c3 */ /* 0x000e620000008800 */
[----:B------:R-:W-:Y:S01]  /*0530*/  UMOV UR5, 0x400 ;  /* 0x0000040000057882 */ /* 0x000fe20000000000 */
[----:B------:R-:W-:Y:S01]  /*0540*/  BSSY.RECONVERGENT B3, `(.L_x_642) ;  /* 0x0000010000037945 */ /* 0x000fe20003800200 */
[----:B------:R-:W-:Y:S01]  /*0550*/  UIADD3 UR5, UPT, UPT, UR5, 0x40, URZ ;  /* 0x0000004005057890 */ /* 0x000fe2000fffe0ff */
[----:B------:R-:W-:-:S03]  /*0560*/  IMAD.MOV.U32 R8, RZ, RZ, 0x2 ;  /* 0x00000002ff087424 */ /* 0x000fc600078e00ff */
[----:B-1----:R-:W-:-:S06]  /*0570*/  ULEA UR5, UR6, UR5, 0x18 ;  /* 0x0000000506057291 */ /* 0x002fcc000f8ec0ff */
[----:B------:R-:W-:-:S05]  /*0580*/  LEA R7, R6, UR5, 0x4 ;  /* 0x0000000506077c11 */ /* 0x000fca000f8e20ff */
[----:B------:R-:W-:-:S07]  /*0590*/  VIADD R7, R7, 0xc ;  /* 0x0000000c07077836 */ /* 0x000fce0000000000 */
.L_x_643:
[----:B-1----:R-:W1:Y:S01]  /*05a0*/  LDS R12, [R7+-0x4] ;  /* 0xfffffc00070c7984 */ /* 0x002e620000000800 */
[----:B------:R-:W-:Y:S01]  /*05b0*/  IADD3 R13, PT, PT, R4, R8, RZ ;  /* 0x00000008040d7210 */ /* 0x000fe20007ffe0ff */
[----:B------:R-:W-:Y:S01]  /*05c0*/  VIADD R9, R7, 0xfffffffc ;  /* 0xfffffffc07097836 */ /* 0x000fe20000000000 */
[C---:B------:R-:W-:Y:S01]  /*05d0*/  ISETP.GT.U32.AND P0, PT, R8.reuse, R11, PT ;  /* 0x0000000b0800720c */ /* 0x040fe20003f04070 */
[----:B------:R-:W-:Y:S01]  /*05e0*/  VIADD R8, R8, 0xffffffff ;  /* 0xffffffff08087836 */ /* 0x000fe20000000000 */
[----:B-1----:R1:W-:Y:S04]  /*05f0*/  STS [R7], R12 ;  /* 0x0000000c07007388 */ /* 0x0023e80000000800 */
[----:B------:R-:W2:Y:S01]  /*0600*/  LDS.U8 R14, [R13] ;  /* 0x000000000d0e7984 */ /* 0x000ea20000000000 */
[----:B-1----:R-:W-:-:S03]  /*0610*/  IMAD.MOV.U32 R7, RZ, RZ, R9 ;  /* 0x000000ffff077224 */ /* 0x002fc600078e0009 */
[----:B--2---:R1:W-:Y:S03]  /*0620*/  STS.U8 [R13+0x1], R14 ;  /* 0x0000010e0d007388 */ /* 0x0043e60000000000 */
[----:B------:R-:W-:Y:S05]  /*0630*/  @P0 BRA `(.L_x_643) ;  /* 0xfffffffc00d80947 */ /* 0x000fea000383ffff */
[----:B------:R-:W-:Y:S05]  /*0640*/  BSYNC.RECONVERGENT B3 ;  /* 0x0000000000037941 */ /* 0x000fea0003800200 */
.L_x_642:
[----:B------:R2:W3:Y:S02]  /*0650*/  LDS.U8 R9, [R2] ;  /* 0x0000000002097984 */ /* 0x0004e40000000000 */
.L_x_641:
[----:B------:R-:W-:Y:S05]  /*0660*/  BSYNC.RECONVERGENT B2 ;  /* 0x0000000000027941 */ /* 0x000fea0003800200 */
.L_x_640:
[----:B------:R-:W4:Y:S01]  /*0670*/  S2UR UR6, SR_CgaCtaId ;  /* 0x00000000000679c3 */ /* 0x000f220000008800 */
[----:B------:R-:W-:Y:S02]  /*0680*/  UMOV UR5, 0x400 ;  /* 0x0000040000057882 */ /* 0x000fe40000000000 */
[----:B------:R-:W-:-:S04]  /*0690*/  UIADD3 UR5, UPT, UPT, UR5, 0x40, URZ ;  /* 0x0000004005057890 */ /* 0x000fc8000fffe0ff */
[----:B----4-:R-:W-:-:S06]  /*06a0*/  ULEA UR5, UR6, UR5, 0x18 ;  /* 0x0000000506057291 */ /* 0x010fcc000f8ec0ff */
[----:B------:R-:W-:-:S05]  /*06b0*/  LEA R8, R6, UR5, 0x4 ;  /* 0x0000000506087c11 */ /* 0x000fca000f8e20ff */
[--C-:B------:R-:W-:Y:S02]  /*06c0*/  IMAD R7, R5, 0x10, R8.reuse ;  /* 0x0000001005077824 */ /* 0x100fe400078e0208 */
[C---:B-1----:R-:W-:Y:S02]  /*06d0*/  IMAD R13, R11.reuse, 0x4, R8 ;  /* 0x000000040b0d7824 */ /* 0x042fe400078e0208 */
[----:B------:R-:W-:Y:S01]  /*06e0*/  VIADD R11, R11, 0x1 ;  /* 0x000000010b0b7836 */ /* 0x000fe20000000000 */
[----:B------:R-:W1:Y:S04]  /*06f0*/  LDS R12, [R7] ;  /* 0x00000000070c7984 */ /* 0x000e680000000800 */
[----:B------:R-:W-:Y:S01]  /*0700*/  ISETP.NE.AND P0, PT, R11, 0x4, PT ;  /* 0x000000040b00780c */ /* 0x000fe20003f05270 */
[----:B-1----:R1:W-:Y:S04]  /*0710*/  STS [R13], R12 ;  /* 0x0000000c0d007388 */ /* 0x0023e80000000800 */
[----:B---3--:R1:W-:Y:S08]  /*0720*/  STS.U8 [R10], R9 ;  /* 0x000000090a007388 */ /* 0x0083f00000000000 */
[----:B------:R-:W-:Y:S05]  /*0730*/  @!P0 BRA `(.L_x_639) ;  /* 0x0000000400d88947 */ /* 0x000fea0003800000 */
[----:B-1----:R-:W-:Y:S01]  /*0740*/  IMAD.IADD R12, R4, 0x1, R11 ;  /* 0x00000001040c7824 */ /* 0x002fe200078e020b */
[----:B------:R-:W-:Y:S01]  /*0750*/  LDS.U8 R9, [R2+0x1] ;  /* 0x0000010002097984 */ /* 0x000fe20000000000 */
[----:B------:R-:W-:Y:S03]  /*0760*/  BSSY.RELIABLE B2, `(.L_x_644) ;  /* 0x0000010000027945 */ /* 0x000fe60003800100 */
[----:B------:R-:W1:Y:S02]  /*0770*/  LDS.U8 R10, [R12] ;  /* 0x000000000c0a7984 */ /* 0x000e640000000000 */
[----:B-1----:R-:W-:-:S13]  /*0780*/  ISETP.GT.U32.AND P0, PT, R9, R10, PT ;  /* 0x0000000a0900720c */ /* 0x002fda0003f04070 */
[----:B------:R-:W-:Y:S05]  /*0790*/  @!P0 BRA `(.L_x_645) ;  /* 0x0000000000308947 */ /* 0x000fea0003800000 */
[----:B------:R-:W-:Y:S01]  /*07a0*/  BSSY.RELIABLE B3, `(.L_x_645) ;  /* 0x000000b000037945 */ /* 0x000fe20003800100 */
.L_x_646:
[----:B------:R-:W-:-:S05]  /*07b0*/  VIADD R11, R11, 0x1 ;  /* 0x000000010b0b7836 */ /* 0x000fca0000000000 */
[----:B------:R-:W-:-:S13]  /*07c0*/  ISETP.NE.AND P0, PT, R11, 0x4, PT ;  /* 0x000000040b00780c */ /* 0x000fda0003f05270 */
[----:B------:R-:W-:Y:S05]  /*07d0*/  @!P0 BREAK.RELIABLE B3 ;  /* 0x0000000000038942 */ /* 0x000fea0003800100 */
[----:B------:R-:W-:Y:S05]  /*07e0*/  @!P0 BREAK.RELIABLE B2 ;  /* 0x0000000000028942 */ /* 0x000fea0003800100 */
[----:B------:R-:W-:Y:S05]  /*07f0*/  @!P0 BRA `(.L_x_639) ;  /* 0x0000000400a88947 */ /* 0x000fea0003800000 */
[----:B------:R-:W-:Y:S02]  /*0800*/  IADD3 R12, PT, PT, R4, R11, RZ ;  /* 0x0000000b040c7210 */ /* 0x000fe40007ffe0ff */
[----:B------:R-:W-:-:S03]  /*0810*/  LOP3.LUT R13, R9, 0xffff, RZ, 0xc0, !PT ;  /* 0x0000ffff090d7812 */ /* 0x000fc600078ec0ff */
[----:B------:R-:W1:Y:S02]  /*0820*/  LDS.U8 R10, [R12] ;  /* 0x000000000c0a7984 */ /* 0x000e640000000000 */
[----:B-1----:R-:W-:-:S13]  /*0830*/  ISETP.GT.U32.AND P0, PT, R13, R10, PT ;  /* 0x0000000a0d00720c */ /* 0x002fda0003f04070 */
[----:B------:R-:W-:Y:S05]  /*0840*/  @P0 BRA `(.L_x_646) ;  /* 0xfffffffc00d80947 */ /* 0x000fea000383ffff */
[----:B------:R-:W-:Y:S05]  /*0850*/  BSYNC.RELIABLE B3 ;  /* 0x0000000000037941 */ /* 0x000fea0003800100 */
.L_x_645:
[----:B------:R-:W-:Y:S05]  /*0860*/  BSYNC.RELIABLE B2 ;  /* 0x0000000000027941 */ /* 0x000fea0003800100 */
.L_x_644:
[----:B------:R-:W-:Y:S01]  /*0870*/  ISETP.GT.U32.AND P0, PT, R11, 0x2, PT ;  /* 0x000000020b00780c */ /* 0x000fe20003f04070 */
[----:B------:R-:W-:-:S12]  /*0880*/  BSSY.RECONVERGENT B2, `(.L_x_647) ;  /* 0x000000f000027945 */ /* 0x000fd80003800200 */
[----:B------:R-:W-:Y:S05]  /*0890*/  @P0 BRA `(.L_x_648) ;  /* 0x0000000000340947 */ /* 0x000fea0003800000 */
[----:B------:R-:W-:Y:S01]  /*08a0*/  BSSY.RECONVERGENT B3, `(.L_x_649) ;  /* 0x000000b000037945 */ /* 0x000fe20003800200 */
[----:B------:R-:W-:-:S07]  /*08b0*/  IMAD.MOV.U32 R9, RZ, RZ, 0x3 ;  /* 0x00000003ff097424 */ /* 0x000fce00078e00ff */
.L_x_650:
        /* <DEDUP_REMOVED lines=10> */
.L_x_649:
[----:B------:R3:W4:Y:S02]  /*0960*/  LDS.U8 R9, [R2+0x1] ;  /* 0x0000010002097984 */ /* 0x0007240000000000 */
.L_x_648:
[----:B------:R-:W-:Y:S05]  /*0970*/  BSYNC.RECONVERGENT B2 ;  /* 0x0000000000027941 */ /* 0x000fea0003800200 */
.L_x_647:
[----:B------:R-:W5:Y:S01]  /*0980*/  LDS R10, [R7+0x4] ;  /* 0x00000400070a7984 */ /* 0x000f620000000800 */
[C---:B------:R-:W-:Y:S02]  /*0990*/  IMAD R13, R11.reuse, 0x4, R8 ;  /* 0x000000040b0d7824 */ /* 0x040fe400078e0208 */
[----:B------:R-:W-:-:S05]  /*09a0*/  VIADD R11, R11, 0x1 ;  /* 0x000000010b0b7836 */ /* 0x000fca0000000000 */
[----:B------:R-:W-:Y:S01]  /*09b0*/  ISETP.NE.AND P0, PT, R11, 0x4, PT ;  /* 0x000000040b00780c */ /* 0x000fe20003f05270 */
[----:B-----5:R0:W-:Y:S04]  /*09c0*/  STS [R13], R10 ;  /* 0x0000000a0d007388 */ /* 0x0201e80000000800 */
[----:B----4-:R4:W-:Y:S08]  /*09d0*/  STS.U8 [R12], R9 ;  /* 0x000000090c007388 */ /* 0x0109f00000000000 */
[----:B------:R-:W-:Y:S05]  /*09e0*/  @!P0 BRA `(.L_x_639) ;  /* 0x00000004002c8947 */ /* 0x000fea0003800000 */
[----:B----4-:R-:W-:Y:S01]  /*09f0*/  IMAD.IADD R12, R4, 0x1, R11 ;  /* 0x00000001040c7824 */ /* 0x010fe200078e020b */
[----:B------:R-:W-:Y:S01]  /*0a00*/  LDS.U8 R9, [R2+0x2] ;  /* 0x0000020002097984 */ /* 0x000fe20000000000 */
[----:B------:R-:W-:Y:S03]  /*0a10*/  BSSY.RELIABLE B2, `(.L_x_651) ;  /* 0x0000010000027945 */ /* 0x000fe60003800100 */
[----:B0-----:R-:W0:Y:S02]  /*0a20*/  LDS.U8 R10, [R12] ;  /* 0x000000000c0a7984 */ /* 0x001e240000000000 */
[----:B0-----:R-:W-:-:S13]  /*0a30*/  ISETP.GT.U32.AND P0, PT, R9, R10, PT ;  /* 0x0000000a0900720c */ /* 0x001fda0003f04070 */
[----:B------:R-:W-:Y:S05]  /*0a40*/  @!P0 BRA `(.L_x_652) ;  /* 0x0000000000308947 */ /* 0x000fea0003800000 */
[----:B------:R-:W-:Y:S01]  /*0a50*/  BSSY.RELIABLE B3, `(.L_x_652) ;  /* 0x000000b000037945 */ /* 0x000fe20003800100 */
.L_x_653:
[----:B------:R-:W-:-:S05]  /*0a60*/  VIADD R11, R11, 0x1 ;  /* 0x000000010b0b7836 */ /* 0x000fca0000000000 */
[----:B------:R-:W-:-:S13]  /*0a70*/  ISETP.NE.AND P0, PT, R11, 0x4, PT ;  /* 0x000000040b00780c */ /* 0x000fda0003f05270 */
[----:B------:R-:W-:Y:S05]  /*0a80*/  @!P0 BREAK.RELIABLE B3 ;  /* 0x0000000000038942 */ /* 0x000fea0003800100 */
[----:B------:R-:W-:Y:S05]  /*0a90*/  @!P0 BREAK.RELIABLE B2 ;  /* 0x0000000000028942 */ /* 0x000fea0003800100 */
[----:B------:R-:W-:Y:S05]  /*0aa0*/  @!P0 BRA `(.L_x_639) ;  /* 0x0000000000fc8947 */ /* 0x000fea0003800000 */
[----:B------:R-:W-:Y:S02]  /*0ab0*/  IADD3 R12, PT, PT, R4, R11, RZ ;  /* 0x0000000b040c7210 */ /* 0x000fe40007ffe0ff */
[----:B------:R-:W-:-:S03]  /*0ac0*/  LOP3.LUT R13, R9, 0xffff, RZ, 0xc0, !PT ;  /* 0x0000ffff090d7812 */ /* 0x000fc600078ec0ff */
[----:B------:R-:W0:Y:S02]  /*0ad0*/  LDS.U8 R10, [R12] ;  /* 0x000000000c0a7984 */ /* 0x000e240000000000 */
[----:B0-----:R-:W-:-:S13]  /*0ae0*/  ISETP.GT.U32.AND P0, PT, R13, R10, PT ;  /* 0x0000000a0d00720c */ /* 0x001fda0003f04070 */
[----:B------:R-:W-:Y:S05]  /*0af0*/  @P0 BRA `(.L_x_653) ;  /* 0xfffffffc00d80947 */ /* 0x000fea000383ffff */
[----:B------:R-:W-:Y:S05]  /*0b00*/  BSYNC.RELIABLE B3 ;  /* 0x0000000000037941 */ /* 0x000fea0003800100 */
.L_x_652:
[----:B------:R-:W-:Y:S05]  /*0b10*/  BSYNC.RELIABLE B2 ;  /* 0x0000000000027941 */ /* 0x000fea0003800100 */
.L_x_651:
[----:B------:R-:W-:Y:S01]  /*0b20*/  ISETP.GT.U32.AND P0, PT, R11, 0x2, PT ;  /* 0x000000020b00780c */ /* 0x000fe20003f04070 */
[----:B------:R-:W-:-:S12]  /*0b30*/  BSSY.RECONVERGENT B2, `(.L_x_654) ;  /* 0x000000f000027945 */ /* 0x000fd80003800200 */
[----:B------:R-:W-:Y:S05]  /*0b40*/  @P0 BRA `(.L_x_655) ;  /* 0x0000000000340947 */ /* 0x000fea0003800000 */
[----:B------:R-:W-:Y:S01]  /*0b50*/  BSSY.RECONVERGENT B3, `(.L_x_656) ;  /* 0x000000b000037945 */ /* 0x000fe20003800200 */
[----:B------:R-:W-:-:S07]  /*0b60*/  IMAD.MOV.U32 R9, RZ, RZ, 0x3 ;  /* 0x00000003ff097424 */ /* 0x000fce00078e00ff */
.L_x_657:
[C---:B------:R-:W-:Y:S02]  /*0b70*/  IMAD R10, R9.reuse, 0x4, R8 ;  /* 0x00000004090a7824 */ /* 0x040fe400078e0208 */
[----:B01----:R-:W-:Y:S02]  /*0b80*/  IMAD.IADD R14, R4, 0x1, R9 ;  /* 0x00000001040e7824 */ /* 0x003fe400078e0209 */
        /* <DEDUP_REMOVED lines=8> */
.L_x_656:
[----:B------:R4:W1:Y:S02]  /*0c10*/  LDS.U8 R9, [R2+0x2] ;  /* 0x0000020002097984 */ /* 0x0008640000000000 */
.L_x_655:
[----:B------:R-:W-:Y:S05]  /*0c20*/  BSYNC.RECONVERGENT B2 ;  /* 0x0000000000027941 */ /* 0x000fea0003800200 */
.L_x_654:
[----:B------:R-:W5:Y:S01]  /*0c30*/  LDS R10, [R7+0x8] ;  /* 0x00000800070a7984 */ /* 0x000f620000000800 */
[C---:B------:R-:W-:Y:S02]  /*0c40*/  IMAD R13, R11.reuse, 0x4, R8 ;  /* 0x000000040b0d7824 */ /* 0x040fe400078e0208 */
[----:B------:R-:W-:-:S05]  /*0c50*/  VIADD R11, R11, 0x1 ;  /* 0x000000010b0b7836 */ /* 0x000fca0000000000 */
[----:B------:R-:W-:Y:S01]  /*0c60*/  ISETP.NE.AND P0, PT, R11, 0x4, PT ;  /* 0x000000040b00780c */ /* 0x000fe20003f05270 */
[----:B-----5:R0:W-:Y:S04]  /*0c70*/  STS [R13], R10 ;  /* 0x0000000a0d007388 */ /* 0x0201e80000000800 */
[----:B-1----:R0:W-:Y:S08]  /*0c80*/  STS.U8 [R12], R9 ;  /* 0x000000090c007388 */ /* 0x0021f00000000000 */
[----:B------:R-:W-:Y:S05]  /*0c90*/  @!P0 BRA `(.L_x_639) ;  /* 0x0000000000808947 */ /* 0x000fea0003800000 */
[----:B0-----:R0:W1:Y:S02]  /*0ca0*/  LDS.U8 R9, [R2+0x3] ;  /* 0x0000030002097984 */ /* 0x0010640000000000 */
.L_x_659:
        /* <DEDUP_REMOVED lines=9> */
.L_x_658:
[----:B------:R-:W-:Y:S01]  /*0d40*/  ISETP.GT.U32.AND P0, PT, R11, 0x2, PT ;  /* 0x000000020b00780c */ /* 0x000fe20003f04070 */
[----:B------:R-:W-:-:S12]  /*0d50*/  BSSY.RECONVERGENT B2, `(.L_x_660) ;  /* 0x0000010000027945 */ /* 0x000fd80003800200 */
[----:B------:R-:W-:Y:S05]  /*0d60*/  @P0 BRA `(.L_x_661) ;  /* 0x0000000000380947 */ /* 0x000fea0003800000 */
[----:B------:R-:W-:Y:S01]  /*0d70*/  HFMA2 R9, -RZ, RZ, 0, 1.78813934326171875e-07 ;  /* 0x00000003ff097431 */ /* 0x000fe200000001ff */
[----:B------:R-:W-:Y:S06]  /*0d80*/  BSSY.RECONVERGENT B3, `(.L_x_662) ;  /* 0x000000a000037945 */ /* 0x000fec0003800200 */
.L_x_663:
        /* <DEDUP_REMOVED lines=10> */
.L_x_662:
[----:B0-234-:R-:W0:Y:S02]  /*0e30*/  LDS.U8 R2, [R2+0x3] ;  /* 0x0000030002027984 */ /* 0x01de240000000000 */
[----:B0-----:R-:W-:-:S07]  /*0e40*/  PRMT R9, R2, 0x7610, R9 ;  /* 0x0000761002097816 */ /* 0x001fce0000000009 */
.L_x_661:
[----:B------:R-:W-:Y:S05]  /*0e50*/  BSYNC.RECONVERGENT B2 ;  /* 0x0000000000027941 */ /* 0x000fea0003800200 */
.L_x_660:
[----:B------:R-:W5:Y:S01]  /*0e60*/  LDS R7, [R7+0xc] ;  /* 0x00000c0007077984 */ /* 0x000f620000000800 */
[----:B------:R-:W-:-:S05]  /*0e70*/  IMAD R8, R11, 0x4, R8 ;  /* 0x000000040b087824 */ /* 0x000fca00078e0208 */
[----:B-----5:R0:W-:Y:S04]  /*0e80*/  STS [R8], R7 ;  /* 0x0000000708007388 */ /* 0x0201e80000000800 */
[----:B------:R0:W-:Y:S02]  /*0e90*/  STS.U8 [R14], R9 ;  /* 0x000000090e007388 */ /* 0x0001e40000000000 */
.L_x_639:
[----:B------:R-:W-:Y:S05]  /*0ea0*/  BSYNC.RECONVERGENT B0 ;  /* 0x0000000000007941 */ /* 0x000fea0003800200 */
.L_x_636:
[----:B0-----:R-:W-:-:S05]  /*0eb0*/  IMAD.IADD R6, R3, 0x1, R6 ;  /* 0x0000000103067824 */ /* 0x001fca00078e0206 */
[----:B------:R-:W-:-:S13]  /*0ec0*/  ISETP.GE.U32.AND P0, PT, R6, R5, PT ;  /* 0x000000050600720c */ /* 0x000fda0003f06070 */
[----:B------:R-:W-:Y:S05]  /*0ed0*/  @!P0 BRA `(.L_x_664) ;  /* 0xfffffff4000c8947 */ /* 0x000fea000383ffff */
.L_x_635:
[----:B------:R-:W-:Y:S05]  /*0ee0*/  BSYNC.RECONVERGENT B1 ;  /* 0x0000000000017941 */ /* 0x000fea0003800200 */
.L_x_634:
        /* <DEDUP_REMOVED lines=13> */
[C---:B--234-:R-:W-:Y:S01]  /*0fc0*/  LEA R2, R0.reuse, UR4, 0x2 ;  /* 0x0000000400027c11 */ /* 0x05cfe2000f8e10ff */
[----:B0-----:R-:W-:-:S07]  /*0fd0*/  IMAD.WIDE.U32 R4, R0, 0x4, R4 ;  /* 0x0000000400047825 */ /* 0x001fce00078e0004 */
.L_x_666:
[----:B------:R0:W2:Y:S01]  /*0fe0*/  LDS R7, [R2] ;  /* 0x0000000002077984 */ /* 0x0000a20000000800 */
[----:B------:R-:W-:-:S05]  /*0ff0*/  IMAD.IADD R0, R3, 0x1, R0 ;  /* 0x0000000103007824 */ /* 0x000fca00078e0200 */
[----:B------:R-:W-:Y:S01]  /*1000*/  ISETP.GE.U32.AND P0, PT, R0, 0x4, PT ;  /* 0x000000040000780c */ /* 0x000fe20003f06070 */
[C---:B0-----:R-:W-:Y:S01]  /*1010*/  IMAD R2, R3.reuse, 0x4, R2 ;  /* 0x0000000403027824 */ /* 0x041fe200078e0202 */
[----:B--2---:R0:W-:Y:S02]  /*1020*/  STG.E desc[UR8][R4.64], R7 ;  /* 0x0000000704007986 */ /* 0x0041e4000c101908 */
[----:B0-----:R-:W-:-:S09]  /*1030*/  IMAD.WIDE.U32 R4, R3, 0x4, R4 ;  /* 0x0000000403047825 */ /* 0x001fd200078e0004 */
[----:B------:R-:W-:Y:S05]  /*1040*/  @!P0 BRA `(.L_x_666) ;  /* 0xfffffffc00e48947 */ /* 0x000fea000383ffff */
[----:B------:R-:W-:Y:S05]  /*1050*/  EXIT ;  /* 0x000000000000794d */ /* 0x000fea0003800000 */
.L_x_667:
        /* <DEDUP_REMOVED lines=10> */
.L_x_704:


//--------------------- .text._Z10InitializeIhLj2ELj100EEvRAmlmlmlT0_T0_T0_T0__T_RAmlmlmlT0_T0_T0_T0__iPb --------------------------
	.section	.text._Z10InitializeIhLj2ELj100EEvRAmlmlmlT0_T0_T0_T0__T_RAmlmlmlT0_T0_T0_T0__iPb,"ax",@progbits
	.align	128
        .global         _Z10InitializeIhLj2ELj100EEvRAmlmlmlT0_T0_T0_T0__T_RAmlmlmlT0_T0_T0_T0__iPb
        .type           _Z10InitializeIhLj2ELj100EEvRAmlmlmlT0_T0_T0_T0__T_RAmlmlmlT0_T0_T0_T0__iPb,@function
        .size           _Z10InitializeIhLj2ELj100EEvRAmlmlmlT0_T0_T0_T0__T_RAmlmlmlT0_T0_T0_T0__iPb,(.L_x_705 - _Z10InitializeIhLj2ELj100EEvRAmlmlmlT0_T0_T0_T0__T_RAmlmlmlT0_T0_T0_T0__iPb)
        .other          _Z10InitializeIhLj2ELj100EEvRAmlmlmlT0_T0_T0_T0__T_RAmlmlmlT0_T0_T0_T0__iPb,@"STO_CUDA_ENTRY STV_DEFAULT"
_Z10InitializeIhLj2ELj100EEvRAmlmlmlT0_T0_T0_T0__T_RAmlmlmlT0_T0_T0_T0__iPb:
.text._Z10InitializeIhLj2ELj100EEvRAmlmlmlT0_T0_T0_T0__T_RAmlmlmlT0_T0_T0_T0__iPb:
[----:B------:R-:W0:Y:S01]  /*0000*/  LDC R1, c[0x0][0x37c] ;  /* 0x0000df00ff017b82 */ /* 0x000e220000000800 */
[----:B------:R-:W1:Y:S01]  /*0010*/  S2R R16, SR_TID.X ;  /* 0x0000000000107919 */ /* 0x000e620000002100 */
[----:B------:R-:W2:Y:S01]  /*0020*/  LDCU.64 UR36, c[0x0][0x358] ;  /* 0x00006b00ff2477ac */ /* 0x000ea20008000a00 */
[----:B------:R-:W-:Y:S01]  /*0030*/  IMAD.MOV.U32 R6, RZ, RZ, 0x1 ;  /* 0x00000001ff067424 */ /* 0x000fe200078e00ff */
[----:B------:R-:W-:Y:S01]  /*0040*/  BSSY.RECONVERGENT B0, `(.L_x_668) ;  /* 0x000001a000007945 */ /* 0x000fe20003800200 */
[C---:B-1----:R-:W-:Y:S02]  /*0050*/  ISETP.NE.AND P0, PT, R16.reuse, RZ, PT ;  /* 0x000000ff1000720c */ /* 0x042fe40003f05270 */
[C---:B------:R-:W-:Y:S02]  /*0060*/  LOP3.LUT R0, R16.reuse, 0xffff, RZ, 0xc0, !PT ;  /* 0x0000ffff10007812 */ /* 0x040fe400078ec0ff */
[----:B------:R-:W-:-:S03]  /*0070*/  ISETP.GT.U32.AND P1, PT, R16, 0xf, PT ;  /* 0x0000000f1000780c */ /* 0x000fc60003f24070 */
[----:B------:R-:W-:-:S05]  /*0080*/  IMAD R4, R0, 0x5556, RZ ;  /* 0x0000555600047824 */ /* 0x000fca00078e02ff */
[----:B------:R-:W-:Y:S01]  /*0090*/  SHF.R.U32.HI R4, RZ, 0x10, R4 ;  /* 0x00000010ff047819 */ /* 0x000fe20000011604 */
[----:B------:R-:W1:Y:S01]  /*00a0*/  @!P0 S2R R5, SR_CgaCtaId ;  /* 0x0000000000058919 */ /* 0x000e620000008800 */
[----:B------:R-:W2:Y:S01]  /*00b0*/  @!P0 LDC.64 R2, c[0x0][0x390] ;  /* 0x0000e400ff028b82 */ /* 0x000ea20000000a00 */
[----:B------:R-:W-:Y:S02]  /*00c0*/  @!P0 MOV R0, 0x400 ;  /* 0x0000040000008802 */ /* 0x000fe40000000f00 */
[----:B------:R-:W-:Y:S01]  /*00d0*/  PRMT R4, R4, 0x9910, RZ ;  /* 0x0000991004047816 */ /* 0x000fe200000000ff */
[----:B--2---:R2:W-:Y:S01]  /*00e0*/  @!P0 STG.E.U8 desc[UR36][R2.64], R6 ;  /* 0x0000000602008986 */ /* 0x0045e2000c101124 */
[----:B-1----:R-:W-:-:S05]  /*00f0*/  @!P0 LEA R0, R5, R0, 0x18 ;  /* 0x0000000005008211 */ /* 0x002fca00078ec0ff */
[----:B------:R2:W-:Y:S01]  /*0100*/  @!P0 STS [R0+0x1a0], RZ ;  /* 0x0001a0ff00008388 */ /* 0x0005e20000000800 */
[----:B0-----:R-:W-:Y:S05]  /*0110*/  @P1 BRA `(.L_x_669) ;  /* 0x0000000000301947 */ /* 0x001fea0003800000 */
[----:B------:R-:W0:Y:S01]  /*0120*/  S2R R5, SR_CgaCtaId ;  /* 0x0000000000057919 */ /* 0x000e220000008800 */
[----:B--2---:R-:W1:Y:S01]  /*0130*/  LDC R3, c[0x0][0x360] ;  /* 0x0000d800ff037b82 */ /* 0x004e620000000800 */
[----:B------:R-:W-:Y:S01]  /*0140*/  MOV R0, 0x400 ;  /* 0x0000040000007802 */ /* 0x000fe20000000f00 */
[----:B------:R-:W-:-:S03]  /*0150*/  IMAD.MOV.U32 R2, RZ, RZ, 0xf ;  /* 0x0000000fff027424 */ /* 0x000fc600078e00ff */
[----:B0-----:R-:W-:Y:S01]  /*0160*/  LEA R7, R5, R0, 0x18 ;  /* 0x0000000005077211 */ /* 0x001fe200078ec0ff */
[----:B------:R-:W-:Y:S01]  /*0170*/  IMAD.MOV.U32 R0, RZ, RZ, R16 ;  /* 0x000000ffff007224 */ /* 0x000fe200078e0010 */
[----:B------:R-:W-:-:S07]  /*0180*/  PRMT R5, R2, 0x7610, R5 ;  /* 0x0000761002057816 */ /* 0x000fce0000000005 */
.L_x_670:
[----:B------:R-:W-:Y:S02]  /*0190*/  IMAD.IADD R2, R0, 0x1, R7 ;  /* 0x0000000100027824 */ /* 0x000fe400078e0207 */
[----:B-1----:R-:W-:-:S03]  /*01a0*/  IMAD.IADD R0, R3, 0x1, R0 ;  /* 0x0000000103007824 */ /* 0x002fc600078e0200 */
[----:B------:R0:W-:Y:S02]  /*01b0*/  STS.U8 [R2], R5 ;  /* 0x0000000502007388 */ /* 0x0001e40000000000 */
[----:B------:R-:W-:-:S13]  /*01c0*/  ISETP.GE.U32.AND P0, PT, R0, 0x10, PT ;  /* 0x000000100000780c */ /* 0x000fda0003f06070 */
[----:B0-----:R-:W-:Y:S05]  /*01d0*/  @!P0 BRA `(.L_x_670) ;  /* 0xfffffffc00ec8947 */ /* 0x001fea000383ffff */
.L_x_669:
[----:B------:R-:W-:Y:S05]  /*01e0*/  BSYNC.RECONVERGENT B0 ;  /* 0x0000000000007941 */ /* 0x000fea0003800200 */
.L_x_668:
[----:B------:R-:W-:Y:S01]  /*01f0*/  BAR.SYNC.DEFER_BLOCKING 0x0 ;  /* 0x0000000000007b1d */ /* 0x000fe20000010000 */
[----:B--2---:R-:W-:Y:S02]  /*0200*/  IMAD R0, R4, 0x3, RZ ;  /* 0x0000000304007824 */ /* 0x004fe400078e02ff */
[----:B------:R-:W-:Y:S02]  /*0210*/  IMAD.MOV.U32 R17, RZ, RZ, RZ ;  /* 0x000000ffff117224 */ /* 0x000fe400078e00ff */
[----:B------:R-:W-:-:S05]  /*0220*/  IMAD.MOV R0, RZ, RZ, -R0 ;  /* 0x000000ffff007224 */ /* 0x000fca00078e0a00 */
[----:B------:R-:W-:-:S05]  /*0230*/  PRMT R3, R0, 0x7710, RZ ;  /* 0x0000771000037816 */ /* 0x000fca00000000ff */
[----:B------:R-:W-:-:S05]  /*0240*/  IMAD.IADD R18, R16, 0x1, R3 ;  /* 0x0000000110127824 */ /* 0x000fca00078e0203 */
[----:B------:R-:W-:-:S07]  /*0250*/  LOP3.LUT R18, R18, 0xffff, RZ, 0xc0, !PT ;  /* 0x0000ffff12127812 */ /* 0x000fce00078ec0ff */
.L_x_683:
        /* <DEDUP_REMOVED lines=18> */
[----:B------:R-:W-:Y:S02]  /*0380*/  @!P0 IMAD.IADD R0, R17, 0x1, R4 ;  /* 0x0000000111008824 */ /* 0x000fe400078e0204 */
[----:B------:R-:W-:-:S04]  /*0390*/  @!P1 VIADD R4, R18, 0x1 ;  /* 0x0000000112049836 */ /* 0x000fc80000000000 */
[----:B------:R-:W-:Y:S01]  /*03a0*/  @P3 IMAD.MOV R4, RZ, RZ, R18 ;  /* 0x000000ffff043224 */ /* 0x000fe200078e0212 */
[----:B------:R0:W-:Y:S03]  /*03b0*/  @!P0 STS.U8 [R0], R8 ;  /* 0x0000000800008388 */ /* 0x0001e60000000000 */
        /* <DEDUP_REMOVED lines=20> */
.L_x_672:
[----:B0-----:R-:W0:Y:S01]  /*0500*/  S2R R0, SR_CgaCtaId ;  /* 0x0000000000007919 */ /* 0x001e220000008800 */
[----:B------:R-:W-:Y:S01]  /*0510*/  MOV R11, 0x400 ;  /* 0x00000400000b7802 */ /* 0x000fe20000000f00 */
[----:B------:R-:W-:-:S03]  /*0520*/  IMAD R9, R3, 0x4, R2 ;  /* 0x0000000403097824 */ /* 0x000fc600078e0202 */
[----:B0-----:R-:W-:-:S05]  /*0530*/  LEA R2, R0, R11, 0x18 ;  /* 0x0000000b00027211 */ /* 0x001fca00078ec0ff */
[----:B------:R-:W-:-:S05]  /*0540*/  IMAD.IADD R2, R9, 0x1, R2 ;  /* 0x0000000109027824 */ /* 0x000fca00078e0202 */
[----:B------:R-:W0:Y:S02]  /*0550*/  LDS.U8 R3, [R2] ;  /* 0x0000000002037984 */ /* 0x000e240000000000 */
[C---:B0-----:R-:W-:Y:S01]  /*0560*/  LOP3.LUT R6, R3.reuse, 0xff, R8, 0x40, !PT ;  /* 0x000000ff03067812 */ /* 0x041fe200078e4008 */
[----:B------:R-:W0:Y:S01]  /*0570*/  POPC R4, R3 ;  /* 0x0000000300047309 */ /* 0x000e220000000000 */
[----:B------:R-:W-:-:S05]  /*0580*/  LOP3.LUT R5, R3, R8, RZ, 0x30, !PT ;  /* 0x0000000803057212 */ /* 0x000fca00078e30ff */
[----:B------:R1:W-:Y:S02]  /*0590*/  STS.U8 [R2], R5 ;  /* 0x0000000502007388 */ /* 0x0003e40000000000 */
[----:B------:R-:W2:Y:S01]  /*05a0*/  POPC R6, R6 ;  /* 0x0000000600067309 */ /* 0x000ea20000000000 */
[----:B0-----:R-:W-:Y:S02]  /*05b0*/  LOP3.LUT R7, R4, 0xffff, RZ, 0xc0, !PT ;  /* 0x0000ffff04077812 */ /* 0x001fe400078ec0ff */
[----:B--2---:R-:W-:-:S04]  /*05c0*/  LOP3.LUT R4, R6, 0xffff, RZ, 0xc0, !PT ;  /* 0x0000ffff06047812 */ /* 0x004fc800078ec0ff */
[----:B------:R-:W-:-:S04]  /*05d0*/  ISETP.GE.U32.AND P0, PT, R4, R7, PT ;  /* 0x000000070400720c */ /* 0x000fc80003f06070 */
[----:B------:R-:W-:-:S13]  /*05e0*/  ISETP.GT.U32.OR P0, PT, R4, 0x1, P0 ;  /* 0x000000010400780c */ /* 0x000fda0000704470 */
[----:B-1----:R-:W-:Y:S05]  /*05f0*/  @P0 BRA `(.L_x_673) ;  /* 0x0000000000780947 */ /* 0x002fea0003800000 */
        /* <DEDUP_REMOVED lines=23> */
.L_x_675:
[----:B------:R-:W-:Y:S05]  /*0770*/  BRA `(.L_x_673) ;  /* 0x0000000000187947 */ /* 0x000fea0003800000 */
.L_x_674:
[----:B------:R-:W-:Y:S02]  /*0780*/  VIADD R5, R11, 0x10 ;  /* 0x000000100b057836 */ /* 0x000fe40000000000 */
[----:B------:R-:W-:-:S03]  /*0790*/  IMAD R3, R9, R4, R4 ;  /* 0x0000000409037224 */ /* 0x000fc600078e0204 */
[----:B------:R-:W-:Y:S01]  /*07a0*/  LEA R5, R0, R5, 0x18 ;  /* 0x0000000500057211 */ /* 0x000fe200078ec0ff */
[----:B------:R-:W-:-:S04]  /*07b0*/  VIADD R3, R3, 0xffffffff ;  /* 0xffffffff03037836 */ /* 0x000fc80000000000 */
[----:B------:R-:W-:-:S05]  /*07c0*/  IMAD R2, R2, 0x4, R5 ;  /* 0x0000000402027824 */ /* 0x000fca00078e0205 */
[----:B------:R0:W-:Y:S02]  /*07d0*/  STS [R2], R3 ;  /* 0x0000000302007388 */ /* 0x0001e40000000800 */
.L_x_673:
        /* <DEDUP_REMOVED lines=8> */
.L_x_682:
        /* <DEDUP_REMOVED lines=18> */
[----:B------:R-:W-:Y:S01]  /*0980*/  VIADD R2, R0, UR41 ;  /* 0x0000002900027c36 */ /* 0x000fe20008000000 */
[----:B------:R-:W-:Y:S02]  /*0990*/  ISETP.GT.U32.AND P1, PT, R16, 0x2, PT ;  /* 0x000000021000780c */ /* 0x000fe40003f24070 */
[----:B------:R-:W-:Y:S02]  /*09a0*/  LOP3.LUT R4, R0, 0x3, RZ, 0xc0, !PT ;  /* 0x0000000300047812 */ /* 0x000fe400078ec0ff */
[----:B------:R-:W-:Y:S02]  /*09b0*/  PLOP3.LUT P2, PT, PT, PT, PT, 0x8, 0x80 ;  /* 0x000000000080781c */ /* 0x000fe40003f4e170 */
[----:B------:R-:W-:-:S07]  /*09c0*/  SHF.R.U32.HI R3, RZ, 0x2, R0 ;  /* 0x00000002ff037819 */ /* 0x000fce0000011600 */
[----:B------:R-:W-:Y:S01]  /*09d0*/  @!P1 ISETP.GT.U32.AND P0, PT, R4, R18, PT ;  /* 0x000000120400920c */ /* 0x000fe20003f04070 */
[----:B------:R-:W-:-:S03]  /*09e0*/  @!P1 VIADD R5, R18, 0x1 ;  /* 0x0000000112059836 */ /* 0x000fc60000000000 */
[----:B------:R-:W-:Y:S01]  /*09f0*/  @!P1 PLOP3.LUT P2, PT, P0, PT, PT, 0x80, 0x8 ;  /* 0x000000000008981c */ /* 0x000fe2000074f070 */
[----:B------:R-:W0:-:S12]  /*0a00*/  LDS.U8 R2, [R2] ;  /* 0x0000000002027984 */ /* 0x000e180000000000 */
        /* <DEDUP_REMOVED lines=20> */
.L_x_678:
[----:B------:R-:W-:-:S05]  /*0b50*/  IMAD R7, R3, 0x4, R4 ;  /* 0x0000000403077824 */ /* 0x000fca00078e0204 */
[----:B------:R-:W0:Y:S02]  /*0b60*/  LDS.U8 R3, [R7+UR41] ;  /* 0x0000002907037984 */ /* 0x000e240008000000 */
[----:B0-----:R-:W-:Y:S02]  /*0b70*/  LOP3.LUT R2, R3, R2, RZ, 0x30, !PT ;  /* 0x0000000203027212 */ /* 0x001fe400078e30ff */
[----:B------:R-:W0:Y:S02]  /*0b80*/  POPC R3, R3 ;  /* 0x0000000300037309 */ /* 0x000e240000000000 */
[----:B------:R-:W-:Y:S01]  /*0b90*/  LOP3.LUT R0, R2, 0xff, RZ, 0xc0, !PT ;  /* 0x000000ff02007812 */ /* 0x000fe200078ec0ff */
[----:B------:R1:W-:Y:S05]  /*0ba0*/  STS.U8 [R7+UR41], R2 ;  /* 0x0000000207007988 */ /* 0x0003ea0008000029 */
[----:B------:R-:W2:Y:S01]  /*0bb0*/  POPC R4, R0 ;  /* 0x0000000000047309 */ /* 0x000ea20000000000 */
[----:B0-----:R-:W-:-:S02]  /*0bc0*/  LOP3.LUT R5, R3, 0xffff, RZ, 0xc0, !PT ;  /* 0x0000ffff03057812 */ /* 0x001fc400078ec0ff */
[----:B--2---:R-:W-:-:S04]  /*0bd0*/  LOP3.LUT R4, R4, 0xffff, RZ, 0xc0, !PT ;  /* 0x0000ffff04047812 */ /* 0x004fc800078ec0ff */
[----:B------:R-:W-:-:S04]  /*0be0*/  ISETP.GE.U32.AND P0, PT, R4, R5, PT ;  /* 0x000000050400720c */ /* 0x000fc80003f06070 */
[----:B------:R-:W-:-:S13]  /*0bf0*/  ISETP.GT.U32.OR P0, PT, R4, 0x1, P0 ;  /* 0x000000010400780c */ /* 0x000fda0000704470 */
[----:B-1----:R-:W-:Y:S05]  /*0c00*/  @P0 BRA `(.L_x_679) ;  /* 0x0000000000700947 */ /* 0x002fea0003800000 */
        /* <DEDUP_REMOVED lines=23> */
.L_x_681:
[----:B------:R-:W-:Y:S05]  /*0d80*/  BRA `(.L_x_679) ;  /* 0x0000000000107947 */ /* 0x000fea0003800000 */
.L_x_680:
[----:B------:R-:W-:Y:S01]  /*0d90*/  IMAD R2, R7, R4, R4 ;  /* 0x0000000407027224 */ /* 0x000fe200078e0204 */
[----:B------:R-:W-:-:S03]  /*0da0*/  LEA R3, R0, UR38, 0x2 ;  /* 0x0000002600037c11 */ /* 0x000fc6000f8e10ff */
[----:B------:R-:W-:-:S05]  /*0db0*/  VIADD R2, R2, 0xffffffff ;  /* 0xffffffff02027836 */ /* 0x000fca0000000000 */
[----:B------:R1:W-:Y:S02]  /*0dc0*/  STS [R3], R2 ;  /* 0x0000000203007388 */ /* 0x0003e40000000800 */
.L_x_679:
        /* <DEDUP_REMOVED lines=8> */
.L_x_676:
[----:B------:R-:W-:Y:S06]  /*0e50*/  BAR.SYNC.DEFER_BLOCKING 0x0 ;  /* 0x0000000000007b1d */ /* 0x000fec0000010000 */
.L_x_671:
[----:B------:R-:W-:-:S05]  /*0e60*/  VIADD R17, R17, 0x1 ;  /* 0x0000000111117836 */ /* 0x000fca0000000000 */
[----:B------:R-:W-:-:S13]  /*0e70*/  ISETP.NE.AND P0, PT, R17, 0x10, PT ;  /* 0x000000101100780c */ /* 0x000fda0003f05270 */
[----:B------:R-:W-:Y:S05]  /*0e80*/  @P0 BRA `(.L_x_683) ;  /* 0xfffffff000f40947 */ /* 0x000fea000383ffff */
[----:B------:R-:W-:-:S13]  /*0e90*/  ISETP.GT.U32.AND P0, PT, R16, 0xf, PT ;  /* 0x0000000f1000780c */ /* 0x000fda0003f04070 */
[----:B------:R-:W-:Y:S05]  /*0ea0*/  @P0 EXIT ;  /* 0x000000000000094d */ /* 0x000fea0003800000 */
[----:B------:R-:W2:Y:S01]  /*0eb0*/  LDCU.64 UR8, c[0x0][0x380] ;  /* 0x00007000ff0877ac */ /* 0x000ea20008000a00 */
[----:B------:R-:W3:Y:S01]  /*0ec0*/  S2UR UR5, SR_CgaCtaId ;  /* 0x00000000000579c3 */ /* 0x000ee20000008800 */
[----:B------:R-:W-:Y:S01]  /*0ed0*/  UMOV UR4, 0x400 ;  /* 0x0000040000047882 */ /* 0x000fe20000000000 */
[----:B------:R-:W4:Y:S01]  /*0ee0*/  LDCU UR6, c[0x0][0x360] ;  /* 0x00006c00ff0677ac */ /* 0x000f220008000800 */
[----:B--2---:R-:W-:-:S05]  /*0ef0*/  IADD3 R0, P0, PT, R16, UR8, RZ ;  /* 0x0000000810007c10 */ /* 0x004fca000ff1e0ff */
[----:B------:R-:W-:Y:S01]  /*0f00*/  IMAD.X R7, RZ, RZ, UR9, P0 ;  /* 0x00000009ff077e24 */ /* 0x000fe200080e06ff */
[----:B---34-:R-:W-:-:S12]  /*0f10*/  ULEA UR4, UR5, UR4, 0x18 ;  /* 0x0000000405047291 */ /* 0x018fd8000f8ec0ff */
.L_x_684:
[----:B--2---:R2:W3:Y:S01]  /*0f20*/  LDS.U8 R5, [R16+UR4] ;  /* 0x0000000410057984 */ /* 0x0044e20008000000 */
[----:B01----:R-:W-:Y:S01]  /*0f30*/  IMAD.MOV.U32 R2, RZ, RZ, R0 ;  /* 0x000000ffff027224 */ /* 0x003fe200078e0000 */
[----:B------:R-:W-:Y:S01]  /*0f40*/  IADD3 R0, P1, PT, R0, UR6, RZ ;  /* 0x0000000600007c10 */ /* 0x000fe2000ff3e0ff */
[----:B------:R-:W-:-:S04]  /*0f50*/  IMAD.MOV.U32 R3, RZ, RZ, R7 ;  /* 0x000000ffff037224 */ /* 0x000fc800078e0007 */
[----:B------:R-:W-:Y:S02]  /*0f60*/  IMAD.X R7, RZ, RZ, R7, P1 ;  /* 0x000000ffff077224 */ /* 0x000fe400008e0607 */
[----:B--2---:R-:W-:-:S05]  /*0f70*/  VIADD R16, R16, UR6 ;  /* 0x0000000610107c36 */ /* 0x004fca0008000000 */
[----:B------:R-:W-:Y:S01]  /*0f80*/  ISETP.GE.U32.AND P0, PT, R16, 0x10, PT ;  /* 0x000000101000780c */ /* 0x000fe20003f06070 */
[----:B---3--:R2:W-:-:S12]  /*0f90*/  STG.E.U8 desc[UR36][R2.64], R5 ;  /* 0x0000000502007986 */ /* 0x0085d8000c101124 */
[----:B------:R-:W-:Y:S05]  /*0fa0*/  @!P0 BRA `(.L_x_684) ;  /* 0xfffffffc00dc8947 */ /* 0x000fea000383ffff */
[----:B------:R-:W-:Y:S05]  /*0fb0*/  EXIT ;  /* 0x000000000000794d */ /* 0x000fea0003800000 */
.L_x_677:
[----:B------:R-:W-:-:S13]  /*0fc0*/  ISETP.NE.AND P0, PT, R16, RZ, PT ;  /* 0x000000ff1000720c */ /* 0x000fda0003f05270 */
[----:B------:R-:W-:Y:S05]  /*0fd0*/  @P0 EXIT ;  /* 0x000000000000094d */ /* 0x000fea0003800000 */
[----:B------:R-:W0:Y:S01]  /*0fe0*/  LDC.64 R2, c[0x0][0x390] ;  /* 0x0000e400ff027b82 */ /* 0x000e220000000a00 */
[----:B------:R-:W-:Y:S04]  /*0ff0*/  STS [UR41+0x1a0], RZ ;  /* 0x0001a0ffff007988 */ /* 0x000fe80008000829 */
[----:B0-----:R-:W-:Y:S01]  /*1000*/  STG.E.U8 desc[UR36][R2.64], RZ ;  /* 0x000000ff02007986 */ /* 0x001fe2000c101124 */
[----:B------:R-:W-:Y:S05]  /*1010*/  EXIT ;  /* 0x000000000000794d */ /* 0x000fea0003800000 */
.L_x_685:
        /* <DEDUP_REMOVED lines=14> */
.L_x_705:


//--------------------- .nv.global.init           --------------------------
	.section	.nv.global.init,"aw",@progbits
.nv.global.init:
	.type		$str,@object
	.size		$str,(.L_0 - $str)
$str:
        /*0000*/ 	.byte	0x50, 0x69, 0x76, 0x6f, 0x74, 0x20, 0x62, 0x75, 0x66, 0x66, 0x65, 0x72, 0x20, 0x6f, 0x76, 0x65
        /*0010*/ 	.byte	0x72, 0x66, 0x6c, 0x6f, 0x77, 0x00
.L_0:


//--------------------- .nv.shared.reserved.0     --------------------------
	.section	.nv.shared.reserved.0,"aw",@nobits
	.weak		__nv_reservedSMEM_offset_0_alias
	.size		__nv_reservedSMEM_offset_0_alias, 0, 64
	.other		__nv_reservedSMEM_offset_0_alias,@"STO_CUDA_RESERVED_SHARED STV_DEFAULT"
__nv_reservedSMEM_offset_0_alias:
	.zero		0
	.zero		64


//--------------------- .nv.shared._Z10SearchTreeIyLj6ELj4ELj100EEvRAmlmlmlT0_T0_T0_T0__T_PS1_Pjj --------------------------
	.section	.nv.shared._Z10SearchTreeIyLj6ELj4ELj100EEvRAmlmlmlT0_T0_T0_T0__T_PS1_Pjj,"aw",@nobits
	.sectionflags	@""
	.align	8
.nv.shared._Z10SearchTreeIyLj6ELj4ELj100EEvRAmlmlmlT0_T0_T0_T0__T_PS1_Pjj:
	.zero		49420


//--------------------- .nv.shared._Z14FindMinsKernelIyLj6ELj4EEvRAmlmlmlT0_T0_T0_T0__T_RAT1__j --------------------------
	.section	.nv.shared._Z14FindMinsKernelIyLj6ELj4EEvRAmlmlmlT0_T0_T0_T0__T_RAT1__j,"aw",@nobits
	.sectionflags	@""
	.align	4
.nv.shared._Z14FindMinsKernelIyLj6ELj4EEvRAmlmlmlT0_T0_T0_T0__T_RAT1__j:
	.zero		26944


//--------------------- .nv.shared._Z10InitializeIyLj6ELj100EEvRAmlmlmlT0_T0_T0_T0__T_RAmlmlmlT0_T0_T0_T0__iPb --------------------------
	.section	.nv.shared._Z10InitializeIyLj6ELj100EEvRAmlmlmlT0_T0_T0_T0__T_RAmlmlmlT0_T0_T0_T0__iPb,"aw",@nobits
	.sectionflags	@""
	.align	8
.nv.shared._Z10InitializeIyLj6ELj100EEvRAmlmlmlT0_T0_T0_T0__T_RAmlmlmlT0_T0_T0_T0__iPb:
	.zero		11796


//--------------------- .nv.shared._Z10SearchTreeIjLj5ELj4ELj100EEvRAmlmlmlT0_T0_T0_T0__T_PS1_Pjj --------------------------
	.section	.nv.shared._Z10SearchTreeIjLj5ELj4ELj100EEvRAmlmlmlT0_T0_T0_T0__T_PS1_Pjj,"aw",@nobits
	.sectionflags	@""
	.align	4
.nv.shared._Z10SearchTreeIjLj5ELj4ELj100EEvRAmlmlmlT0_T0_T0_T0__T_PS1_Pjj:
	.zero		14580


//--------------------- .nv.shared._Z14FindMinsKernelIjLj5ELj4EEvRAmlmlmlT0_T0_T0_T0__T_RAT1__j --------------------------
	.section	.nv.shared._Z14FindMinsKernelIjLj5ELj4EEvRAmlmlmlT0_T0_T0_T0__T_RAT1__j,"aw",@nobits
	.sectionflags	@""
	.align	4
.nv.shared._Z14FindMinsKernelIjLj5ELj4EEvRAmlmlmlT0_T0_T0_T0__T_RAT1__j:
	.zero		13524


//--------------------- .nv.shared._Z10InitializeIjLj5ELj100EEvRAmlmlmlT0_T0_T0_T0__T_RAmlmlmlT0_T0_T0_T0__iPb --------------------------
	.section	.nv.shared._Z10InitializeIjLj5ELj100EEvRAmlmlmlT0_T0_T0_T0__T_RAmlmlmlT0_T0_T0_T0__iPb,"aw",@nobits
	.sectionflags	@""
	.align	4
.nv.shared._Z10InitializeIjLj5ELj100EEvRAmlmlmlT0_T0_T0_T0__T_RAmlmlmlT0_T0_T0_T0__iPb:
	.zero		3928


//--------------------- .nv.shared._Z10SearchTreeItLj4ELj4ELj100EEvRAmlmlmlT0_T0_T0_T0__T_PS1_Pjj --------------------------
	.section	.nv.shared._Z10SearchTreeItLj4ELj4ELj100EEvRAmlmlmlT0_T0_T0_T0__T_PS1_Pjj,"aw",@nobits
	.sectionflags	@""
	.align	4
.nv.shared._Z10SearchTreeItLj4ELj4ELj100EEvRAmlmlmlT0_T0_T0_T0__T_PS1_Pjj:
	.zero		4776


//--------------------- .nv.shared._Z14FindMinsKernelItLj4ELj4EEvRAmlmlmlT0_T0_T0_T0__T_RAT1__j --------------------------
	.section	.nv.shared._Z14FindMinsKernelItLj4ELj4EEvRAmlmlmlT0_T0_T0_T0__T_RAT1__j,"aw",@nobits
	.sectionflags	@""
	.align	4
.nv.shared._Z14FindMinsKernelItLj4ELj4EEvRAmlmlmlT0_T0_T0_T0__T_RAT1__j:
	.zero		6144


//--------------------- .nv.shared._Z10InitializeItLj4ELj100EEvRAmlmlmlT0_T0_T0_T0__T_RAmlmlmlT0_T0_T0_T0__iPb --------------------------
	.section	.nv.shared._Z10InitializeItLj4ELj100EEvRAmlmlmlT0_T0_T0_T0__T_RAmlmlmlT0_T0_T0_T0__iPb,"aw",@nobits
	.sectionflags	@""
	.align	4
.nv.shared._Z10InitializeItLj4ELj100EEvRAmlmlmlT0_T0_T0_T0__T_RAmlmlmlT0_T0_T0_T0__iPb:
	.zero		1940


//--------------------- .nv.shared._Z10SearchTreeItLj3ELj4ELj100EEvRAmlmlmlT0_T0_T0_T0__T_PS1_Pjj --------------------------
	.section	.nv.shared._Z10SearchTreeItLj3ELj4ELj100EEvRAmlmlmlT0_T0_T0_T0__T_PS1_Pjj,"aw",@nobits
	.sectionflags	@""
	.align	4
.nv.shared._Z10SearchTreeItLj3ELj4ELj100EEvRAmlmlmlT0_T0_T0_T0__T_PS1_Pjj:
	.zero		2504


//--------------------- .nv.shared._Z14FindMinsKernelItLj3ELj4EEvRAmlmlmlT0_T0_T0_T0__T_RAT1__j --------------------------
	.section	.nv.shared._Z14FindMinsKernelItLj3ELj4EEvRAmlmlmlT0_T0_T0_T0__T_RAT1__j,"aw",@nobits
	.sectionflags	@""
	.align	4
.nv.shared._Z14FindMinsKernelItLj3ELj4EEvRAmlmlmlT0_T0_T0_T0__T_RAT1__j:
	.zero		2644


//--------------------- .nv.shared._Z10InitializeItLj3ELj100EEvRAmlmlmlT0_T0_T0_T0__T_RAmlmlmlT0_T0_T0_T0__iPb --------------------------
	.section	.nv.shared._Z10InitializeItLj3ELj100EEvRAmlmlmlT0_T0_T0_T0__T_RAmlmlmlT0_T0_T0_T0__iPb,"aw",@nobits
	.sectionflags	@""
	.align	4
.nv.shared._Z10InitializeItLj3ELj100EEvRAmlmlmlT0_T0_T0_T0__T_RAmlmlmlT0_T0_T0_T0__iPb:
	.zero		1592


//--------------------- .nv.shared._Z10SearchTreeIhLj2ELj4ELj100EEvRAmlmlmlT0_T0_T0_T0__T_PS1_Pjj --------------------------
	.section	.nv.shared._Z10SearchTreeIhLj2ELj4ELj100EEvRAmlmlmlT0_T0_T0_T0__T_PS1_Pjj,"aw",@nobits
	.sectionflags	@""
	.align	4
.nv.shared._Z10SearchTreeIhLj2ELj4ELj100EEvRAmlmlmlT0_T0_T0_T0__T_PS1_Pjj:
	.zero		1588


//--------------------- .nv.shared._Z14FindMinsKernelIhLj2ELj4EEvRAmlmlmlT0_T0_T0_T0__T_RAT1__j --------------------------
	.section	.nv.shared._Z14FindMinsKernelIhLj2ELj4EEvRAmlmlmlT0_T0_T0_T0__T_RAT1__j,"aw",@nobits
	.sectionflags	@""
	.align	4
.nv.shared._Z14FindMinsKernelIhLj2ELj4EEvRAmlmlmlT0_T0_T0_T0__T_RAT1__j:
	.zero		1344


//--------------------- .nv.shared._Z10InitializeIhLj2ELj100EEvRAmlmlmlT0_T0_T0_T0__T_RAmlmlmlT0_T0_T0_T0__iPb --------------------------
	.section	.nv.shared._Z10InitializeIhLj2ELj100EEvRAmlmlmlT0_T0_T0_T0__T_RAmlmlmlT0_T0_T0_T0__iPb,"aw",@nobits
	.sectionflags	@""
	.align	4
.nv.shared._Z10InitializeIhLj2ELj100EEvRAmlmlmlT0_T0_T0_T0__T_RAmlmlmlT0_T0_T0_T0__iPb:
	.zero		1444


//--------------------- .nv.constant0._Z8FinalizeIyLj6EEvRAmlmlmlT0_T0_T0_T0__T_RAmlmlmlT0_T0_T0_T0__i --------------------------
	.section	.nv.constant0._Z8FinalizeIyLj6EEvRAmlmlmlT0_T0_T0_T0__T_RAmlmlmlT0_T0_T0_T0__i,"a",@progbits
	.sectionflags	@""
	.align	4
.nv.constant0._Z8FinalizeIyLj6EEvRAmlmlmlT0_T0_T0_T0__T_RAmlmlmlT0_T0_T0_T0__i:
	.zero		912


//--------------------- .nv.constant0._Z10SearchTreeIyLj6ELj4ELj100EEvRAmlmlmlT0_T0_T0_T0__T_PS1_Pjj --------------------------
	.section	.nv.constant0._Z10SearchTreeIyLj6ELj4ELj100EEvRAmlmlmlT0_T0_T0_T0__T_PS1_Pjj,"a",@progbits
	.sectionflags	@""
	.align	4
.nv.constant0._Z10SearchTreeIyLj6ELj4ELj100EEvRAmlmlmlT0_T0_T0_T0__T_PS1_Pjj:
	.zero		924


//--------------------- .nv.constant0._Z14FindMinsKernelIyLj6ELj4EEvRAmlmlmlT0_T0_T0_T0__T_RAT1__j --------------------------
	.section	.nv.constant0._Z14FindMinsKernelIyLj6ELj4EEvRAmlmlmlT0_T0_T0_T0__T_RAT1__j,"a",@progbits
	.sectionflags	@""
	.align	4
.nv.constant0._Z14FindMinsKernelIyLj6ELj4EEvRAmlmlmlT0_T0_T0_T0__T_RAT1__j:
	.zero		912


//--------------------- .nv.constant0._Z10InitializeIyLj6ELj100EEvRAmlmlmlT0_T0_T0_T0__T_RAmlmlmlT0_T0_T0_T0__iPb --------------------------
	.section	.nv.constant0._Z10InitializeIyLj6ELj100EEvRAmlmlmlT0_T0_T0_T0__T_RAmlmlmlT0_T0_T0_T0__iPb,"a",@progbits
	.sectionflags	@""
	.align	4
.nv.constant0._Z10InitializeIyLj6ELj100EEvRAmlmlmlT0_T0_T0_T0__T_RAmlmlmlT0_T0_T0_T0__iPb:
	.zero		920


//--------------------- .nv.constant0._Z8FinalizeIjLj5EEvRAmlmlmlT0_T0_T0_T0__T_RAmlmlmlT0_T0_T0_T0__i --------------------------
	.section	.nv.constant0._Z8FinalizeIjLj5EEvRAmlmlmlT0_T0_T0_T0__T_RAmlmlmlT0_T0_T0_T0__i,"a",@progbits
	.sectionflags	@""
	.align	4
.nv.constant0._Z8FinalizeIjLj5EEvRAmlmlmlT0_T0_T0_T0__T_RAmlmlmlT0_T0_T0_T0__i:
	.zero		912


//--------------------- .nv.constant0._Z10SearchTreeIjLj5ELj4ELj100EEvRAmlmlmlT0_T0_T0_T0__T_PS1_Pjj --------------------------
	.section	.nv.constant0._Z10SearchTreeIjLj5ELj4ELj100EEvRAmlmlmlT0_T0_T0_T0__T_PS1_Pjj,"a",@progbits
	.sectionflags	@""
	.align	4
.nv.constant0._Z10SearchTreeIjLj5ELj4ELj100EEvRAmlmlmlT0_T0_T0_T0__T_PS1_Pjj:
	.zero		924


//--------------------- .nv.constant0._Z14FindMinsKernelIjLj5ELj4EEvRAmlmlmlT0_T0_T0_T0__T_RAT1__j --------------------------
	.section	.nv.constant0._Z14FindMinsKernelIjLj5ELj4EEvRAmlmlmlT0_T0_T0_T0__T_RAT1__j,"a",@progbits
	.sectionflags	@""
	.align	4
.nv.constant0._Z14FindMinsKernelIjLj5ELj4EEvRAmlmlmlT0_T0_T0_T0__T_RAT1__j:
	.zero		912


//--------------------- .nv.constant0._Z10InitializeIjLj5ELj100EEvRAmlmlmlT0_T0_T0_T0__T_RAmlmlmlT0_T0_T0_T0__iPb --------------------------
	.section	.nv.constant0._Z10InitializeIjLj5ELj100EEvRAmlmlmlT0_T0_T0_T0__T_RAmlmlmlT0_T0_T0_T0__iPb,"a",@progbits
	.sectionflags	@""
	.align	4
.nv.constant0._Z10InitializeIjLj5ELj100EEvRAmlmlmlT0_T0_T0_T0__T_RAmlmlmlT0_T0_T0_T0__iPb:
	.zero		920


//--------------------- .nv.constant0._Z8FinalizeItLj4EEvRAmlmlmlT0_T0_T0_T0__T_RAmlmlmlT0_T0_T0_T0__i --------------------------
	.section	.nv.constant0._Z8FinalizeItLj4EEvRAmlmlmlT0_T0_T0_T0__T_RAmlmlmlT0_T0_T0_T0__i,"a",@progbits
	.sectionflags	@""
	.align	4
.nv.constant0._Z8FinalizeItLj4EEvRAmlmlmlT0_T0_T0_T0__T_RAmlmlmlT0_T0_T0_T0__i:
	.zero		912


//--------------------- .nv.constant0._Z10SearchTreeItLj4ELj4ELj100EEvRAmlmlmlT0_T0_T0_T0__T_PS1_Pjj --------------------------
	.section	.nv.constant0._Z10SearchTreeItLj4ELj4ELj100EEvRAmlmlmlT0_T0_T0_T0__T_PS1_Pjj,"a",@progbits
	.sectionflags	@""
	.align	4
.nv.constant0._Z10SearchTreeItLj4ELj4ELj100EEvRAmlmlmlT0_T0_T0_T0__T_PS1_Pjj:
	.zero		924


//--------------------- .nv.constant0._Z14FindMinsKernelItLj4ELj4EEvRAmlmlmlT0_T0_T0_T0__T_RAT1__j --------------------------
	.section	.nv.constant0._Z14FindMinsKernelItLj4ELj4EEvRAmlmlmlT0_T0_T0_T0__T_RAT1__j,"a",@progbits
	.sectionflags	@""
	.align	4
.nv.constant0._Z14FindMinsKernelItLj4ELj4EEvRAmlmlmlT0_T0_T0_T0__T_RAT1__j:
	.zero		912


//--------------------- .nv.constant0._Z10InitializeItLj4ELj100EEvRAmlmlmlT0_T0_T0_T0__T_RAmlmlmlT0_T0_T0_T0__iPb --------------------------
	.section	.nv.constant0._Z10InitializeItLj4ELj100EEvRAmlmlmlT0_T0_T0_T0__T_RAmlmlmlT0_T0_T0_T0__iPb,"a",@progbits
	.sectionflags	@""
	.align	4
.nv.constant0._Z10InitializeItLj4ELj100EEvRAmlmlmlT0_T0_T0_T0__T_RAmlmlmlT0_T0_T0_T0__iPb:
	.zero		920


//--------------------- .nv.constant0._Z8FinalizeItLj3EEvRAmlmlmlT0_T0_T0_T0__T_RAmlmlmlT0_T0_T0_T0__i --------------------------
	.section	.nv.constant0._Z8FinalizeItLj3EEvRAmlmlmlT0_T0_T0_T0__T_RAmlmlmlT0_T0_T0_T0__i,"a",@progbits
	.sectionflags	@""
	.align	4
.nv.constant0._Z8FinalizeItLj3EEvRAmlmlmlT0_T0_T0_T0__T_RAmlmlmlT0_T0_T0_T0__i:
	.zero		912


//--------------------- .nv.constant0._Z10SearchTreeItLj3ELj4ELj100EEvRAmlmlmlT0_T0_T0_T0__T_PS1_Pjj --------------------------
	.section	.nv.constant0._Z10SearchTreeItLj3ELj4ELj100EEvRAmlmlmlT0_T0_T0_T0__T_PS1_Pjj,"a",@progbits
	.sectionflags	@""
	.align	4
.nv.constant0._Z10SearchTreeItLj3ELj4ELj100EEvRAmlmlmlT0_T0_T0_T0__T_PS1_Pjj:
	.zero		924


//--------------------- .nv.constant0._Z14FindMinsKernelItLj3ELj4EEvRAmlmlmlT0_T0_T0_T0__T_RAT1__j --------------------------
	.section	.nv.constant0._Z14FindMinsKernelItLj3ELj4EEvRAmlmlmlT0_T0_T0_T0__T_RAT1__j,"a",@progbits
	.sectionflags	@""
	.align	4
.nv.constant0._Z14FindMinsKernelItLj3ELj4EEvRAmlmlmlT0_T0_T0_T0__T_RAT1__j:
	.zero		912


//--------------------- .nv.constant0._Z10InitializeItLj3ELj100EEvRAmlmlmlT0_T0_T0_T0__T_RAmlmlmlT0_T0_T0_T0__iPb --------------------------
	.section	.nv.constant0._Z10InitializeItLj3ELj100EEvRAmlmlmlT0_T0_T0_T0__T_RAmlmlmlT0_T0_T0_T0__iPb,"a",@progbits
	.sectionflags	@""
	.align	4
.nv.constant0._Z10InitializeItLj3ELj100EEvRAmlmlmlT0_T0_T0_T0__T_RAmlmlmlT0_T0_T0_T0__iPb:
	.zero		920


//--------------------- .nv.constant0._Z8FinalizeIhLj2EEvRAmlmlmlT0_T0_T0_T0__T_RAmlmlmlT0_T0_T0_T0__i --------------------------
	.section	.nv.constant0._Z8FinalizeIhLj2EEvRAmlmlmlT0_T0_T0_T0__T_RAmlmlmlT0_T0_T0_T0__i,"a",@progbits
	.sectionflags	@""
	.align	4
.nv.constant0._Z8FinalizeIhLj2EEvRAmlmlmlT0_T0_T0_T0__T_RAmlmlmlT0_T0_T0_T0__i:
	.zero		912


//--------------------- .nv.constant0._Z10SearchTreeIhLj2ELj4ELj100EEvRAmlmlmlT0_T0_T0_T0__T_PS1_Pjj --------------------------
	.section	.nv.constant0._Z10SearchTreeIhLj2ELj4ELj100EEvRAmlmlmlT0_T0_T0_T0__T_PS1_Pjj,"a",@progbits
	.sectionflags	@""
	.align	4
.nv.constant0._Z10SearchTreeIhLj2ELj4ELj100EEvRAmlmlmlT0_T0_T0_T0__T_PS1_Pjj:
	.zero		924


//--------------------- .nv.constant0._Z14FindMinsKernelIhLj2ELj4EEvRAmlmlmlT0_T0_T0_T0__T_RAT1__j --------------------------
	.section	.nv.constant0._Z14FindMinsKernelIhLj2ELj4EEvRAmlmlmlT0_T0_T0_T0__T_RAT1__j,"a",@progbits
	.sectionflags	@""
	.align	4
.nv.constant0._Z14FindMinsKernelIhLj2ELj4EEvRAmlmlmlT0_T0_T0_T0__T_RAT1__j:
	.zero		912


//--------------------- .nv.constant0._Z10InitializeIhLj2ELj100EEvRAmlmlmlT0_T0_T0_T0__T_RAmlmlmlT0_T0_T0_T0__iPb --------------------------
	.section	.nv.constant0._Z10InitializeIhLj2ELj100EEvRAmlmlmlT0_T0_T0_T0__T_RAmlmlmlT0_T0_T0_T0__iPb,"a",@progbits
	.sectionflags	@""
	.align	4
.nv.constant0._Z10InitializeIhLj2ELj100EEvRAmlmlmlT0_T0_T0_T0__T_RAmlmlmlT0_T0_T0_T0__iPb:
	.zero		920


//--------------------- SYMBOLS --------------------------

	.type		.nv.reservedSmem.offset0,@object
	.size		.nv.reservedSmem.offset0,0x4
	.type		.nv.reservedSmem.cap,@object
	.size		.nv.reservedSmem.cap,0x4
	.type		vprintf,@function
